// auto-generated by cutlass_sweep.epilogue — config: {"arch": "sm_90", "cluster_m": 2, "cluster_n": 1, "dtype": "e4m3", "fusion": "sigmoid", "tile_k": 64, "tile_m": 256, "tile_n": 128}
#include "cutlass/cutlass.h"
#include "cutlass/gemm/collective/collective_builder.hpp"
#include "cutlass/gemm/device/gemm_universal_adapter.h"
#include "cutlass/gemm/kernel/gemm_universal.hpp"
#include "cutlass/epilogue/collective/collective_builder.hpp"
#include "cutlass/epilogue/fusion/operations.hpp"
#include "cutlass/epilogue/thread/activation.h"

using Elem = cutlass::float_e4m3_t;
using Acc  = float;
using TileShape    = cute::Shape<cute::_256, cute::_128, cute::_64>;
using ClusterShape = cute::Shape<cute::_2, cute::_1, cute::_1>;
using FusionOp     = cutlass::epilogue::fusion::LinCombEltAct<cutlass::epilogue::thread::Sigmoid, Elem, Acc>;

using CollectiveEpilogue = typename cutlass::epilogue::collective::CollectiveBuilder<
    cutlass::arch::Sm90, cutlass::arch::OpClassTensorOp,
    TileShape, ClusterShape,
    cutlass::epilogue::collective::EpilogueTileAuto,
    Acc, Acc,
    Elem, cutlass::layout::RowMajor, 128 / cutlass::sizeof_bits<Elem>::value,
    Elem, cutlass::layout::RowMajor, 128 / cutlass::sizeof_bits<Elem>::value,
    cutlass::epilogue::TmaWarpSpecializedCooperative,
    FusionOp
  >::CollectiveOp;

using CollectiveMainloop = typename cutlass::gemm::collective::CollectiveBuilder<
    cutlass::arch::Sm90, cutlass::arch::OpClassTensorOp,
    Elem, cutlass::layout::RowMajor, 128 / cutlass::sizeof_bits<Elem>::value,
    Elem, cutlass::layout::ColumnMajor, 128 / cutlass::sizeof_bits<Elem>::value,
    Acc,
    TileShape, ClusterShape,
    cutlass::gemm::collective::StageCountAutoCarveout<
        static_cast<int>(sizeof(typename CollectiveEpilogue::SharedStorage))>,
    cutlass::gemm::KernelTmaWarpSpecializedCooperative
  >::CollectiveOp;

using GemmKernel = cutlass::gemm::kernel::GemmUniversal<
    cute::Shape<int,int,int,int>, CollectiveMainloop, CollectiveEpilogue>;
using Gemm = cutlass::gemm::device::GemmUniversalAdapter<GemmKernel>;

auto* _anchor = &cutlass::device_kernel<GemmKernel>;


// ===== COMPILED SASS (sm_90a) =====

	.target	sm_90a

	.elftype	@"ET_EXEC"


//--------------------- .note.nv.tkinfo           --------------------------
	.section	.note.nv.tkinfo,"",@"SHT_NOTE"
	.sectionflags	@"SHF_NOTE_NV_TKINFO"
	.tkinfo
        /*0018*/ 	.word	0x00000002
        /*0030*/ 	.string	""
        /*0030*/ 	.string	"ptxas"
        /*0030*/ 	.string	"Cuda compilation tools, release 13.0, V13.0.88"
        /*0030*/ 	.string	"Build cuda_13.0.r13.0/compiler.36424714_0"
        /*0030*/ 	.string	"-arch sm_90a -m 64 "



//--------------------- .note.nv.cuinfo           --------------------------
	.section	.note.nv.cuinfo,"",@"SHT_NOTE"
	.sectionflags	@"SHF_NOTE_NV_CUINFO"
        /*0018*/ 	.short	0x0002
        /*001a*/ 	.short	0x005a
        /*001c*/ 	.short	0x0082
	.zero		2


//--------------------- .nv.info                  --------------------------
	.section	.nv.info,"",@"SHT_CUDA_INFO"
	.align	4


	//----- nvinfo : EIATTR_REGCOUNT
	.align		4
        /*0000*/ 	.byte	0x04, 0x2f
        /*0002*/ 	.short	(.L_16 - .L_15)
	.align		4
.L_15:
        /*0004*/ 	.word	index@(_ZN7cutlass13device_kernelINS_4gemm6kernel13GemmUniversalIN4cute5tupleIJiiiiEEENS1_10collective13CollectiveMmaINS1_37MainloopSm90TmaGmmaWarpSpecializedFP8ILi8ENS5_IJNS4_1CILi2EEENSA_ILi1EEESC_EEENS1_35KernelTmaWarpSpecializedCooperativeEEENS5_IJNSA_ILi256EEENSA_ILi128EEENSA_ILi64EEEEEENS_12float_e4m3_tENS5_IJlSC_lEEESK_SL_NS4_8TiledMMAINS4_8MMA_AtomIJNS4_4SM904GMMA31MMA_64x128x32_F32E4M3E4M3_SS_TNILNSP_7ScaleInE1ELSR_1EEEEEENS4_6LayoutISD_NS5_IJSC_NSA_ILi0EEESV_EEEEENS5_IJNS4_10UnderscoreESY_SY_EEEEENS4_13SM90_TMA_LOADENS4_14ComposedLayoutINS4_7SwizzleILi2ELi4ELi3EEENS4_18smem_ptr_flag_bitsILi8EEENSU_INS5_IJNSA_ILi8EEESI_EEENS5_IJSI_SC_EEEEEEEvNS4_8identityENS4_23SM90_TMA_LOAD_MULTICASTES1B_vS1C_EENS_8epilogue10collective18CollectiveEpilogueINS1F_22Sm90TmaWarpSpecializedILi4ELi2ELi16ELb0ELb0EEEJSJ_NS5_IJSH_NSA_ILi32EEEEEESK_SL_SK_SL_NS1F_6fusion15FusionCallbacksIS1J_NS1M_13LinCombEltActINS1F_6thread7SigmoidESK_fSK_fLNS_15FloatRoundStyleE2EEESJ_S1L_JEEES11_NS12_INS13_ILi1ELi4ELi3EEES16_NSU_INS5_IJS17_S1K_EEENS5_IJS1K_SC_EEEEEEENS4_39AutoVectorizingCopyWithAssumedAlignmentILi128EEENS4_14SM90_TMA_STOREES1Y_S20_NS4_9Copy_AtomIJNS4_17SM90_U32x4_STSM_NENS_6half_tEEEEvEEEvvEEEEvNT_6ParamsE)
        /*0008*/ 	.word	0x000000a8


	//----- nvinfo : EIATTR_FRAME_SIZE
	.align		4
.L_16:
        /*000c*/ 	.byte	0x04, 0x11
        /*000e*/ 	.short	(.L_18 - .L_17)
	.align		4
.L_17:
        /*0010*/ 	.word	index@($__internal_0_$__cuda_sm20_rcp_rn_f32_slowpath)
        /*0014*/ 	.word	0x000000e0


	//----- nvinfo : EIATTR_FRAME_SIZE
	.align		4
.L_18:
        /*0018*/ 	.byte	0x04, 0x11
        /*001a*/ 	.short	(.L_20 - .L_19)
	.align		4
.L_19:
        /*001c*/ 	.word	index@(_ZN7cutlass13device_kernelINS_4gemm6kernel13GemmUniversalIN4cute5tupleIJiiiiEEENS1_10collective13CollectiveMmaINS1_37MainloopSm90TmaGmmaWarpSpecializedFP8ILi8ENS5_IJNS4_1CILi2EEENSA_ILi1EEESC_EEENS1_35KernelTmaWarpSpecializedCooperativeEEENS5_IJNSA_ILi256EEENSA_ILi128EEENSA_ILi64EEEEEENS_12float_e4m3_tENS5_IJlSC_lEEESK_SL_NS4_8TiledMMAINS4_8MMA_AtomIJNS4_4SM904GMMA31MMA_64x128x32_F32E4M3E4M3_SS_TNILNSP_7ScaleInE1ELSR_1EEEEEENS4_6LayoutISD_NS5_IJSC_NSA_ILi0EEESV_EEEEENS5_IJNS4_10UnderscoreESY_SY_EEEEENS4_13SM90_TMA_LOADENS4_14ComposedLayoutINS4_7SwizzleILi2ELi4ELi3EEENS4_18smem_ptr_flag_bitsILi8EEENSU_INS5_IJNSA_ILi8EEESI_EEENS5_IJSI_SC_EEEEEEEvNS4_8identityENS4_23SM90_TMA_LOAD_MULTICASTES1B_vS1C_EENS_8epilogue10collective18CollectiveEpilogueINS1F_22Sm90TmaWarpSpecializedILi4ELi2ELi16ELb0ELb0EEEJSJ_NS5_IJSH_NSA_ILi32EEEEEESK_SL_SK_SL_NS1F_6fusion15FusionCallbacksIS1J_NS1M_13LinCombEltActINS1F_6thread7SigmoidESK_fSK_fLNS_15FloatRoundStyleE2EEESJ_S1L_JEEES11_NS12_INS13_ILi1ELi4ELi3EEES16_NSU_INS5_IJS17_S1K_EEENS5_IJS1K_SC_EEEEEEENS4_39AutoVectorizingCopyWithAssumedAlignmentILi128EEENS4_14SM90_TMA_STOREES1Y_S20_NS4_9Copy_AtomIJNS4_17SM90_U32x4_STSM_NENS_6half_tEEEEvEEEvvEEEEvNT_6ParamsE)
        /*0020*/ 	.word	0x000000e0


	//----- nvinfo : EIATTR_MIN_STACK_SIZE
	.align		4
.L_20:
        /*0024*/ 	.byte	0x04, 0x12
        /*0026*/ 	.short	(.L_22 - .L_21)
	.align		4
.L_21:
        /*0028*/ 	.word	index@(_ZN7cutlass13device_kernelINS_4gemm6kernel13GemmUniversalIN4cute5tupleIJiiiiEEENS1_10collective13CollectiveMmaINS1_37MainloopSm90TmaGmmaWarpSpecializedFP8ILi8ENS5_IJNS4_1CILi2EEENSA_ILi1EEESC_EEENS1_35KernelTmaWarpSpecializedCooperativeEEENS5_IJNSA_ILi256EEENSA_ILi128EEENSA_ILi64EEEEEENS_12float_e4m3_tENS5_IJlSC_lEEESK_SL_NS4_8TiledMMAINS4_8MMA_AtomIJNS4_4SM904GMMA31MMA_64x128x32_F32E4M3E4M3_SS_TNILNSP_7ScaleInE1ELSR_1EEEEEENS4_6LayoutISD_NS5_IJSC_NSA_ILi0EEESV_EEEEENS5_IJNS4_10UnderscoreESY_SY_EEEEENS4_13SM90_TMA_LOADENS4_14ComposedLayoutINS4_7SwizzleILi2ELi4ELi3EEENS4_18smem_ptr_flag_bitsILi8EEENSU_INS5_IJNSA_ILi8EEESI_EEENS5_IJSI_SC_EEEEEEEvNS4_8identityENS4_23SM90_TMA_LOAD_MULTICASTES1B_vS1C_EENS_8epilogue10collective18CollectiveEpilogueINS1F_22Sm90TmaWarpSpecializedILi4ELi2ELi16ELb0ELb0EEEJSJ_NS5_IJSH_NSA_ILi32EEEEEESK_SL_SK_SL_NS1F_6fusion15FusionCallbacksIS1J_NS1M_13LinCombEltActINS1F_6thread7SigmoidESK_fSK_fLNS_15FloatRoundStyleE2EEESJ_S1L_JEEES11_NS12_INS13_ILi1ELi4ELi3EEES16_NSU_INS5_IJS17_S1K_EEENS5_IJS1K_SC_EEEEEEENS4_39AutoVectorizingCopyWithAssumedAlignmentILi128EEENS4_14SM90_TMA_STOREES1Y_S20_NS4_9Copy_AtomIJNS4_17SM90_U32x4_STSM_NENS_6half_tEEEEvEEEvvEEEEvNT_6ParamsE)
        /*002c*/ 	.word	0x000000e0
.L_22:


//--------------------- .nv.compat                --------------------------
	.section	.nv.compat,"",@"SHT_CUDA_COMPAT_INFO"
	.align	4
        /*0000*/ 	.byte	0x02, 0x09, 0x01, 0x00, 0x02, 0x02, 0x04, 0x00, 0x02, 0x05, 0x05, 0x00, 0x03, 0x07, 0x01, 0x01
        /*0010*/ 	.byte	0x02, 0x03, 0x01, 0x00, 0x02, 0x06, 0x01, 0x00, 0x04, 0x0b, 0x08, 0x00, 0x00, 0x00, 0x00, 0x00
        /*0020*/ 	.byte	0x00, 0x00, 0x00, 0x00


//--------------------- .nv.info._ZN7cutlass13device_kernelINS_4gemm6kernel13GemmUniversalIN4cute5tupleIJiiiiEEENS1_10collective13CollectiveMmaINS1_37MainloopSm90TmaGmmaWarpSpecializedFP8ILi8ENS5_IJNS4_1CILi2EEENSA_ILi1EEESC_EEENS1_35KernelTmaWarpSpecializedCooperativeEEENS5_IJNSA_ILi256EEENSA_ILi128EEENSA_ILi64EEEEEENS_12float_e4m3_tENS5_IJlSC_lEEESK_SL_NS4_8TiledMMAINS4_8MMA_AtomIJNS4_4SM904GMMA31MMA_64x128x32_F32E4M3E4M3_SS_TNILNSP_7ScaleInE1ELSR_1EEEEEENS4_6LayoutISD_NS5_IJSC_NSA_ILi0EEESV_EEEEENS5_IJNS4_10UnderscoreESY_SY_EEEEENS4_13SM90_TMA_LOADENS4_14ComposedLayoutINS4_7SwizzleILi2ELi4ELi3EEENS4_18smem_ptr_flag_bitsILi8EEENSU_INS5_IJNSA_ILi8EEESI_EEENS5_IJSI_SC_EEEEEEEvNS4_8identityENS4_23SM90_TMA_LOAD_MULTICASTES1B_vS1C_EENS_8epilogue10collective18CollectiveEpilogueINS1F_22Sm90TmaWarpSpecializedILi4ELi2ELi16ELb0ELb0EEEJSJ_NS5_IJSH_NSA_ILi32EEEEEESK_SL_SK_SL_NS1F_6fusion15FusionCallbacksIS1J_NS1M_13LinCombEltActINS1F_6thread7SigmoidESK_fSK_fLNS_15FloatRoundStyleE2EEESJ_S1L_JEEES11_NS12_INS13_ILi1ELi4ELi3EEES16_NSU_INS5_IJS17_S1K_EEENS5_IJS1K_SC_EEEEEEENS4_39AutoVectorizingCopyWithAssumedAlignmentILi128EEENS4_14SM90_TMA_STOREES1Y_S20_NS4_9Copy_AtomIJNS4_17SM90_U32x4_STSM_NENS_6half_tEEEEvEEEvvEEEEvNT_6ParamsE --------------------------
	.section	.nv.info._ZN7cutlass13device_kernelINS_4gemm6kernel13GemmUniversalIN4cute5tupleIJiiiiEEENS1_10collective13CollectiveMmaINS1_37MainloopSm90TmaGmmaWarpSpecializedFP8ILi8ENS5_IJNS4_1CILi2EEENSA_ILi1EEESC_EEENS1_35KernelTmaWarpSpecializedCooperativeEEENS5_IJNSA_ILi256EEENSA_ILi128EEENSA_ILi64EEEEEENS_12float_e4m3_tENS5_IJlSC_lEEESK_SL_NS4_8TiledMMAINS4_8MMA_AtomIJNS4_4SM904GMMA31MMA_64x128x32_F32E4M3E4M3_SS_TNILNSP_7ScaleInE1ELSR_1EEEEEENS4_6LayoutISD_NS5_IJSC_NSA_ILi0EEESV_EEEEENS5_IJNS4_10UnderscoreESY_SY_EEEEENS4_13SM90_TMA_LOADENS4_14ComposedLayoutINS4_7SwizzleILi2ELi4ELi3EEENS4_18smem_ptr_flag_bitsILi8EEENSU_INS5_IJNSA_ILi8EEESI_EEENS5_IJSI_SC_EEEEEEEvNS4_8identityENS4_23SM90_TMA_LOAD_MULTICASTES1B_vS1C_EENS_8epilogue10collective18CollectiveEpilogueINS1F_22Sm90TmaWarpSpecializedILi4ELi2ELi16ELb0ELb0EEEJSJ_NS5_IJSH_NSA_ILi32EEEEEESK_SL_SK_SL_NS1F_6fusion15FusionCallbacksIS1J_NS1M_13LinCombEltActINS1F_6thread7SigmoidESK_fSK_fLNS_15FloatRoundStyleE2EEESJ_S1L_JEEES11_NS12_INS13_ILi1ELi4ELi3EEES16_NSU_INS5_IJS17_S1K_EEENS5_IJS1K_SC_EEEEEEENS4_39AutoVectorizingCopyWithAssumedAlignmentILi128EEENS4_14SM90_TMA_STOREES1Y_S20_NS4_9Copy_AtomIJNS4_17SM90_U32x4_STSM_NENS_6half_tEEEEvEEEvvEEEEvNT_6ParamsE,"",@"SHT_CUDA_INFO"
	.sectionflags	@""
	.align	4


	//----- nvinfo : EIATTR_CUDA_API_VERSION
	.align		4
        /*0000*/ 	.byte	0x04, 0x37
        /*0002*/ 	.short	(.L_24 - .L_23)
.L_23:
        /*0004*/ 	.word	0x00000082


	//----- nvinfo : EIATTR_KPARAM_INFO
	.align		4
.L_24:
        /*0008*/ 	.byte	0x04, 0x17
        /*000a*/ 	.short	(.L_26 - .L_25)
.L_25:
        /*000c*/ 	.word	0x00000000
        /*0010*/ 	.short	0x0000
        /*0012*/ 	.short	0x0070
        /*0014*/ 	.byte	0x00, 0xf0, 0x01, 0x1c


	//----- nvinfo : EIATTR_SPARSE_MMA_MASK
	.align		4
.L_26:
        /*0018*/ 	.byte	0x03, 0x50
        /*001a*/ 	.short	0x0000


	//----- nvinfo : EIATTR_MAXREG_COUNT
	.align		4
        /*001c*/ 	.byte	0x03, 0x1b
        /*001e*/ 	.short	0x00a8


	//----- nvinfo : EIATTR_NUM_BARRIERS
	.align		4
        /*0020*/ 	.byte	0x02, 0x4c
        /*0022*/ 	.byte	0x02
	.zero		1


	//----- nvinfo : EIATTR_EXTERNS
	.align		4
        /*0024*/ 	.byte	0x04, 0x0f
        /*0026*/ 	.short	(.L_28 - .L_27)


	//   ....[0]....
	.align		4
.L_27:
        /*0028*/ 	.word	index@(__assertfail)


	//----- nvinfo : EIATTR_ANNOTATIONS
	.align		4
.L_28:
        /*002c*/ 	.byte	0x04, 0x55
        /*002e*/ 	.short	(.L_30 - .L_29)


	//   ....[0]....
.L_29:
        /*0030*/ 	.word	0x00000001
        /*0034*/ 	.byte	0xe0, 0x0c, 0x00, 0x00, 0x01, 0x00, 0x00, 0x00, 0xc0, 0x0d, 0x00, 0x00, 0x01, 0x00, 0x00, 0x00
        /* <DEDUP_REMOVED lines=224> */
        /*0e44*/ 	.byte	0x00, 0x99, 0x01, 0x00, 0x01, 0x00, 0x00, 0x00, 0x20, 0x99, 0x01, 0x00


	//----- nvinfo : EIATTR_MERCURY_ISA_VERSION
	.align		4
.L_30:
        /*0e50*/ 	.byte	0x03, 0x5f
        /*0e52*/ 	.short	0x0101


	//----- nvinfo : EIATTR_INT_WARP_WIDE_INSTR_OFFSETS
	.align		4
        /*0e54*/ 	.byte	0x04, 0x31
        /*0e56*/ 	.short	(.L_32 - .L_31)


	//   ....[0]....
.L_31:
        /*0e58*/ 	.word	0x00000be0


	//   ....[1]....
        /*0e5c*/ 	.word	0x00000c00


	//   ....[2]....
        /*0e60*/ 	.word	0x00000d10


	//   ....[3]....
        /*0e64*/ 	.word	0x000049c0


	//   ....[4]....
        /*0e68*/ 	.word	0x000059b0


	//----- nvinfo : EIATTR_COOP_GROUP_MASK_REGIDS
	.align		4
.L_32:
        /*0e6c*/ 	.byte	0x04, 0x29
        /*0e6e*/ 	.short	(.L_34 - .L_33)


	//   ....[0]....
.L_33:
        /*0e70*/ 	.word	0xffffffff


	//   ....[1]....
        /*0e74*/ 	.word	0xffffffff


	//   ....[2]....
        /*0e78*/ 	.word	0xffffffff


	//   ....[3]....
        /*0e7c*/ 	.word	0xffffffff


	//   ....[4]....
        /*0e80*/ 	.word	0xffffffff


	//   ....[5]....
        /*0e84*/ 	.word	0xffffffff


	//   ....[6]....
        /*0e88*/ 	.word	0xffffffff


	//----- nvinfo : EIATTR_COOP_GROUP_INSTR_OFFSETS
	.align		4
.L_34:
        /*0e8c*/ 	.byte	0x04, 0x28
        /*0e8e*/ 	.short	(.L_36 - .L_35)


	//   ....[0]....
.L_35:
        /*0e90*/ 	.word	0x00000060


	//   ....[1]....
        /*0e94*/ 	.word	0x00000090


	//   ....[2]....
        /*0e98*/ 	.word	0x00000500


	//   ....[3]....
        /*0e9c*/ 	.word	0x00000820


	//   ....[4]....
        /*0ea0*/ 	.word	0x00000a70


	//   ....[5]....
        /*0ea4*/ 	.word	0x00000e20


	//   ....[6]....
        /*0ea8*/ 	.word	0x00001b90


	//----- nvinfo : EIATTR_REG_RECONFIG
	.align		4
.L_36:
        /*0eac*/ 	.byte	0x01, 0x54
	.zero		2


	//----- nvinfo : EIATTR_SYSCALL_OFFSETS
	.align		4
        /*0eb0*/ 	.byte	0x04, 0x46
        /*0eb2*/ 	.short	(.L_38 - .L_37)


	//   ....[0]....
.L_37:
        /*0eb4*/ 	.word	0x00005c00


	//   ....[1]....
        /*0eb8*/ 	.word	0x00005d40


	//----- nvinfo : EIATTR_MBARRIER_INSTR_OFFSETS
	.align		4
.L_38:
        /*0ebc*/ 	.byte	0x04, 0x39
        /*0ebe*/ 	.short	(.L_40 - .L_39)


	//   ....[0]....
.L_39:
        /*0ec0*/ 	.word	0x000006b0
        /*0ec4*/ 	.word	0x000000ff
        /*0ec8*/ 	.word	0x00000000
        /*0ecc*/ 	.short	0x0100
        /*0ece*/ 	.byte	0x08
	.zero		1


	//   ....[1]....
        /*0ed0*/ 	.word	0x000006c0
        /*0ed4*/ 	.word	0x000000ff
        /*0ed8*/ 	.word	0x00000040
        /*0edc*/ 	.short	0x0100
        /*0ede*/ 	.byte	0x08
	.zero		1


	//   ....[2]....
        /*0ee0*/ 	.word	0x000006d0
        /*0ee4*/ 	.word	0x000000ff
        /*0ee8*/ 	.word	0x00000008
        /*0eec*/ 	.short	0x0100
        /*0eee*/ 	.byte	0x08
	.zero		1


	//   ....[3]....
        /*0ef0*/ 	.word	0x000006e0
        /*0ef4*/ 	.word	0x000000ff
        /*0ef8*/ 	.word	0x00000048
        /*0efc*/ 	.short	0x0100
        /*0efe*/ 	.byte	0x08
	.zero		1


	//   ....[4]....
        /*0f00*/ 	.word	0x000006f0
        /*0f04*/ 	.word	0x000000ff
        /*0f08*/ 	.word	0x00000010
        /*0f0c*/ 	.short	0x0100
        /*0f0e*/ 	.byte	0x08
	.zero		1


	//   ....[5]....
        /*0f10*/ 	.word	0x00000700
        /*0f14*/ 	.word	0x000000ff
        /*0f18*/ 	.word	0x00000050
        /*0f1c*/ 	.short	0x0100
        /*0f1e*/ 	.byte	0x08
	.zero		1


	//   ....[6]....
        /*0f20*/ 	.word	0x00000710
        /*0f24*/ 	.word	0x000000ff
        /*0f28*/ 	.word	0x00000018
        /*0f2c*/ 	.short	0x0100
        /*0f2e*/ 	.byte	0x08
	.zero		1


	//   ....[7]....
        /*0f30*/ 	.word	0x00000720
        /*0f34*/ 	.word	0x000000ff
        /*0f38*/ 	.word	0x00000058
        /*0f3c*/ 	.short	0x0100
        /*0f3e*/ 	.byte	0x08
	.zero		1


	//   ....[8]....
        /*0f40*/ 	.word	0x00000730
        /*0f44*/ 	.word	0x000000ff
        /*0f48*/ 	.word	0x00000020
        /*0f4c*/ 	.short	0x0100
        /*0f4e*/ 	.byte	0x08
	.zero		1


	//   ....[9]....
        /*0f50*/ 	.word	0x00000740
        /*0f54*/ 	.word	0x000000ff
        /*0f58*/ 	.word	0x00000060
        /*0f5c*/ 	.short	0x0100
        /*0f5e*/ 	.byte	0x08
	.zero		1


	//   ....[10]....
        /*0f60*/ 	.word	0x00000750
        /*0f64*/ 	.word	0x000000ff
        /*0f68*/ 	.word	0x00000028
        /*0f6c*/ 	.short	0x0100
        /*0f6e*/ 	.byte	0x08
	.zero		1


	//   ....[11]....
        /*0f70*/ 	.word	0x00000760
        /*0f74*/ 	.word	0x000000ff
        /*0f78*/ 	.word	0x00000068
        /*0f7c*/ 	.short	0x0100
        /*0f7e*/ 	.byte	0x08
	.zero		1


	//   ....[12]....
        /*0f80*/ 	.word	0x00000770
        /*0f84*/ 	.word	0x000000ff
        /*0f88*/ 	.word	0x00000030
        /*0f8c*/ 	.short	0x0100
        /*0f8e*/ 	.byte	0x08
	.zero		1


	//   ....[13]....
        /*0f90*/ 	.word	0x00000780
        /*0f94*/ 	.word	0x000000ff
        /*0f98*/ 	.word	0x00000070
        /*0f9c*/ 	.short	0x0100
        /*0f9e*/ 	.byte	0x08
	.zero		1


	//   ....[14]....
        /*0fa0*/ 	.word	0x00000790
        /*0fa4*/ 	.word	0x000000ff
        /*0fa8*/ 	.word	0x00000038
        /*0fac*/ 	.short	0x0100
        /*0fae*/ 	.byte	0x08
	.zero		1


	//   ....[15]....
        /*0fb0*/ 	.word	0x000007a0
        /*0fb4*/ 	.word	0x000000ff
        /*0fb8*/ 	.word	0x00000078
        /*0fbc*/ 	.short	0x0100
        /*0fbe*/ 	.byte	0x08
	.zero		1


	//   ....[16]....
        /*0fc0*/ 	.word	0x000009d0
        /*0fc4*/ 	.word	0x000000ff
        /*0fc8*/ 	.word	0x00000080
        /*0fcc*/ 	.short	0x0100
        /*0fce*/ 	.byte	0x08
	.zero		1


	//   ....[17]....
        /*0fd0*/ 	.word	0x000009e0
        /*0fd4*/ 	.word	0x000000ff
        /*0fd8*/ 	.word	0x000000a0
        /*0fdc*/ 	.short	0x0100
        /*0fde*/ 	.byte	0x08
	.zero		1


	//   ....[18]....
        /*0fe0*/ 	.word	0x000009f0
        /*0fe4*/ 	.word	0x000000ff
        /*0fe8*/ 	.word	0x00000088
        /*0fec*/ 	.short	0x0100
        /*0fee*/ 	.byte	0x08
	.zero		1


	//   ....[19]....
        /*0ff0*/ 	.word	0x00000a00
        /*0ff4*/ 	.word	0x000000ff
        /*0ff8*/ 	.word	0x000000a8
        /*0ffc*/ 	.short	0x0100
        /*0ffe*/ 	.byte	0x08
	.zero		1


	//   ....[20]....
        /*1000*/ 	.word	0x00000a10
        /*1004*/ 	.word	0x000000ff
        /*1008*/ 	.word	0x00000090
        /*100c*/ 	.short	0x0100
        /*100e*/ 	.byte	0x08
	.zero		1


	//   ....[21]....
        /*1010*/ 	.word	0x00000a20
        /*1014*/ 	.word	0x000000ff
        /*1018*/ 	.word	0x000000b0
        /*101c*/ 	.short	0x0100
        /*101e*/ 	.byte	0x08
	.zero		1


	//   ....[22]....
        /*1020*/ 	.word	0x00000a30
        /*1024*/ 	.word	0x000000ff
        /*1028*/ 	.word	0x00000098
        /*102c*/ 	.short	0x0100
        /*102e*/ 	.byte	0x08
	.zero		1


	//   ....[23]....
        /*1030*/ 	.word	0x00000a40
        /*1034*/ 	.word	0x000000ff
        /*1038*/ 	.word	0x000000b8
        /*103c*/ 	.short	0x0100
        /*103e*/ 	.byte	0x08
	.zero		1


	//   ....[24]....
        /*1040*/ 	.word	0x00000d80
        /*1044*/ 	.word	0x000000ff
        /*1048*/ 	.word	0x000000c0
        /*104c*/ 	.short	0x0100
        /*104e*/ 	.byte	0x06
	.zero		1


	//   ....[25]....
        /*1050*/ 	.word	0x00000dd0
        /*1054*/ 	.word	0x000000ff
        /*1058*/ 	.word	0x000000c8
        /*105c*/ 	.short	0x0100
        /*105e*/ 	.byte	0x06
	.zero		1


	//   ....[26]....
        /*1060*/ 	.word	0x00002410
        /*1064*/ 	.word	0x000000ff
        /*1068*/ 	.word	0x00000000
        /*106c*/ 	.short	0x010a
        /*106e*/ 	.byte	0x04
	.zero		1


	//   ....[27]....
        /*1070*/ 	.word	0x00002450
        /*1074*/ 	.word	0x000000ff
        /*1078*/ 	.word	0x00000000
        /*107c*/ 	.short	0x010a
        /*107e*/ 	.byte	0x04
	.zero		1


	//   ....[28]....
        /*1080*/ 	.word	0x00003870
        /*1084*/ 	.word	0x000000ff
        /*1088*/ 	.word	0x00000000
        /*108c*/ 	.short	0x010a
        /*108e*/ 	.byte	0x06
	.zero		1


	//   ....[29]....
        /*1090*/ 	.word	0x000038b0
        /*1094*/ 	.word	0x000000ff
        /*1098*/ 	.word	0x00000000
        /*109c*/ 	.short	0x010a
        /*109e*/ 	.byte	0x06
	.zero		1


	//   ....[30]....
        /*10a0*/ 	.word	0x00004a20
        /*10a4*/ 	.word	0x00000004
        /*10a8*/ 	.word	0x00000000
        /*10ac*/ 	.short	0x0101
        /*10ae*/ 	.byte	0x3f
	.zero		1


	//   ....[31]....
        /*10b0*/ 	.word	0x00005a60
        /*10b4*/ 	.word	0x00000000
        /*10b8*/ 	.word	0x00000000
        /*10bc*/ 	.short	0x0101
        /*10be*/ 	.byte	0x3f
	.zero		1


	//   ....[32]....
        /*10c0*/ 	.word	0x00006230
        /*10c4*/ 	.word	0x0000000d
        /*10c8*/ 	.word	0x00000080
        /*10cc*/ 	.short	0x010a
        /*10ce*/ 	.byte	0x3f
	.zero		1


	//   ....[33]....
        /*10d0*/ 	.word	0x00006540
        /*10d4*/ 	.word	0x00000000
        /*10d8*/ 	.word	0x00000000
        /*10dc*/ 	.short	0x0101
        /*10de*/ 	.byte	0x3f
	.zero		1


	//   ....[34]....
        /*10e0*/ 	.word	0x00008480
        /*10e4*/ 	.word	0x0000000e
        /*10e8*/ 	.word	0x00000080
        /*10ec*/ 	.short	0x010a
        /*10ee*/ 	.byte	0x3f
	.zero		1


	//   ....[35]....
        /*10f0*/ 	.word	0x000086b0
        /*10f4*/ 	.word	0x00000000
        /*10f8*/ 	.word	0x00000000
        /*10fc*/ 	.short	0x0101
        /*10fe*/ 	.byte	0x3f
	.zero		1


	//   ....[36]....
        /*1100*/ 	.word	0x0000a500
        /*1104*/ 	.word	0x0000000d
        /*1108*/ 	.word	0x00000080
        /*110c*/ 	.short	0x010a
        /*110e*/ 	.byte	0x3f
	.zero		1


	//   ....[37]....
        /*1110*/ 	.word	0x0000a730
        /*1114*/ 	.word	0x00000000
        /*1118*/ 	.word	0x00000000
        /*111c*/ 	.short	0x0101
        /*111e*/ 	.byte	0x3f
	.zero		1


	//   ....[38]....
        /*1120*/ 	.word	0x0000c560
        /*1124*/ 	.word	0x00000000
        /*1128*/ 	.word	0x00000080
        /*112c*/ 	.short	0x010a
        /*112e*/ 	.byte	0x3f
	.zero		1


	//   ....[39]....
        /*1130*/ 	.word	0x0000c7e0
        /*1134*/ 	.word	0x00000000
        /*1138*/ 	.word	0x00000000
        /*113c*/ 	.short	0x0101
        /*113e*/ 	.byte	0x3f
	.zero		1


	//   ....[40]....
        /*1140*/ 	.word	0x0000e6f0
        /*1144*/ 	.word	0x00000000
        /*1148*/ 	.word	0x00000080
        /*114c*/ 	.short	0x010a
        /*114e*/ 	.byte	0x3f
	.zero		1


	//   ....[41]....
        /*1150*/ 	.word	0x0000e970
        /*1154*/ 	.word	0x00000000
        /*1158*/ 	.word	0x00000000
        /*115c*/ 	.short	0x0101
        /*115e*/ 	.byte	0x3f
	.zero		1


	//   ....[42]....
        /*1160*/ 	.word	0x000107b0
        /*1164*/ 	.word	0x00000000
        /*1168*/ 	.word	0x00000080
        /*116c*/ 	.short	0x010a
        /*116e*/ 	.byte	0x3f
	.zero		1


	//   ....[43]....
        /*1170*/ 	.word	0x00010a30
        /*1174*/ 	.word	0x00000000
        /*1178*/ 	.word	0x00000000
        /*117c*/ 	.short	0x0101
        /*117e*/ 	.byte	0x3f
	.zero		1


	//   ....[44]....
        /*1180*/ 	.word	0x00012970
        /*1184*/ 	.word	0x00000000
        /*1188*/ 	.word	0x00000080
        /*118c*/ 	.short	0x010a
        /*118e*/ 	.byte	0x3f
	.zero		1


	//   ....[45]....
        /*1190*/ 	.word	0x00012bf0
        /*1194*/ 	.word	0x00000000
        /*1198*/ 	.word	0x00000000
        /*119c*/ 	.short	0x0101
        /*119e*/ 	.byte	0x3f
	.zero		1


	//   ....[46]....
        /*11a0*/ 	.word	0x00014a30
        /*11a4*/ 	.word	0x00000003
        /*11a8*/ 	.word	0x00000080
        /*11ac*/ 	.short	0x010a
        /*11ae*/ 	.byte	0x3f
	.zero		1


	//   ....[47]....
        /*11b0*/ 	.word	0x00014c90
        /*11b4*/ 	.word	0x00000000
        /*11b8*/ 	.word	0x00000000
        /*11bc*/ 	.short	0x0101
        /*11be*/ 	.byte	0x3f
	.zero		1


	//   ....[48]....
        /*11c0*/ 	.word	0x00017910
        /*11c4*/ 	.word	0x000000ff
        /*11c8*/ 	.word	0x000000c8
        /*11cc*/ 	.short	0x010a
        /*11ce*/ 	.byte	0x04
	.zero		1


	//   ....[49]....
        /*11d0*/ 	.word	0x00017d40
        /*11d4*/ 	.word	0x000000ff
        /*11d8*/ 	.word	0x000000a0
        /*11dc*/ 	.short	0x010a
        /*11de*/ 	.byte	0x0d
	.zero		1


	//   ....[50]....
        /*11e0*/ 	.word	0x00017e30
        /*11e4*/ 	.word	0x000000ff
        /*11e8*/ 	.word	0x00000080
        /*11ec*/ 	.short	0x010b
        /*11ee*/ 	.byte	0x0d
	.zero		1


	//   ....[51]....
        /*11f0*/ 	.word	0x00017e90
        /*11f4*/ 	.word	0x000000ff
        /*11f8*/ 	.word	0x00000000
        /*11fc*/ 	.short	0x0101
        /*11fe*/ 	.byte	0x10
	.zero		1


	//   ....[52]....
        /*1200*/ 	.word	0x00017ec0
        /*1204*/ 	.word	0x000000ff
        /*1208*/ 	.word	0x000000a8
        /*120c*/ 	.short	0x010a
        /*120e*/ 	.byte	0x0d
	.zero		1


	//   ....[53]....
        /*1210*/ 	.word	0x00017fd0
        /*1214*/ 	.word	0x000000ff
        /*1218*/ 	.word	0x00000088
        /*121c*/ 	.short	0x010b
        /*121e*/ 	.byte	0x0d
	.zero		1


	//   ....[54]....
        /*1220*/ 	.word	0x00018040
        /*1224*/ 	.word	0x000000ff
        /*1228*/ 	.word	0x00000000
        /*122c*/ 	.short	0x0101
        /*122e*/ 	.byte	0x14
	.zero		1


	//   ....[55]....
        /*1230*/ 	.word	0x00018070
        /*1234*/ 	.word	0x000000ff
        /*1238*/ 	.word	0x000000b0
        /*123c*/ 	.short	0x010a
        /*123e*/ 	.byte	0x0d
	.zero		1


	//   ....[56]....
        /*1240*/ 	.word	0x00018170
        /*1244*/ 	.word	0x000000ff
        /*1248*/ 	.word	0x00000090
        /*124c*/ 	.short	0x010b
        /*124e*/ 	.byte	0x0d
	.zero		1


	//   ....[57]....
        /*1250*/ 	.word	0x000181d0
        /*1254*/ 	.word	0x000000ff
        /*1258*/ 	.word	0x00000000
        /*125c*/ 	.short	0x0101
        /*125e*/ 	.byte	0x1d
	.zero		1


	//   ....[58]....
        /*1260*/ 	.word	0x00018200
        /*1264*/ 	.word	0x000000ff
        /*1268*/ 	.word	0x000000b8
        /*126c*/ 	.short	0x010a
        /*126e*/ 	.byte	0x0d
	.zero		1


	//   ....[59]....
        /*1270*/ 	.word	0x00018300
        /*1274*/ 	.word	0x000000ff
        /*1278*/ 	.word	0x00000098
        /*127c*/ 	.short	0x010b
        /*127e*/ 	.byte	0x0d
	.zero		1


	//   ....[60]....
        /*1280*/ 	.word	0x00018370
        /*1284*/ 	.word	0x000000ff
        /*1288*/ 	.word	0x00000000
        /*128c*/ 	.short	0x0101
        /*128e*/ 	.byte	0x1e
	.zero		1


	//   ....[61]....
        /*1290*/ 	.word	0x000183b0
        /*1294*/ 	.word	0x000000ff
        /*1298*/ 	.word	0x000000a0
        /*129c*/ 	.short	0x010a
        /*129e*/ 	.byte	0x0d
	.zero		1


	//   ....[62]....
        /*12a0*/ 	.word	0x000184a0
        /*12a4*/ 	.word	0x000000ff
        /*12a8*/ 	.word	0x00000080
        /*12ac*/ 	.short	0x010b
        /*12ae*/ 	.byte	0x0d
	.zero		1


	//   ....[63]....
        /*12b0*/ 	.word	0x000184e0
        /*12b4*/ 	.word	0x000000ff
        /*12b8*/ 	.word	0x00000000
        /*12bc*/ 	.short	0x0101
        /*12be*/ 	.byte	0x10
	.zero		1


	//   ....[64]....
        /*12c0*/ 	.word	0x00018510
        /*12c4*/ 	.word	0x000000ff
        /*12c8*/ 	.word	0x000000a8
        /*12cc*/ 	.short	0x010a
        /*12ce*/ 	.byte	0x0d
	.zero		1


	//   ....[65]....
        /*12d0*/ 	.word	0x00018610
        /*12d4*/ 	.word	0x000000ff
        /*12d8*/ 	.word	0x00000088
        /*12dc*/ 	.short	0x010b
        /*12de*/ 	.byte	0x0d
	.zero		1


	//   ....[66]....
        /*12e0*/ 	.word	0x00018650
        /*12e4*/ 	.word	0x000000ff
        /*12e8*/ 	.word	0x00000000
        /*12ec*/ 	.short	0x0101
        /*12ee*/ 	.byte	0x14
	.zero		1


	//   ....[67]....
        /*12f0*/ 	.word	0x00018690
        /*12f4*/ 	.word	0x000000ff
        /*12f8*/ 	.word	0x000000b0
        /*12fc*/ 	.short	0x010a
        /*12fe*/ 	.byte	0x0d
	.zero		1


	//   ....[68]....
        /*1300*/ 	.word	0x00018770
        /*1304*/ 	.word	0x000000ff
        /*1308*/ 	.word	0x00000090
        /*130c*/ 	.short	0x010b
        /*130e*/ 	.byte	0x0d
	.zero		1


	//   ....[69]....
        /*1310*/ 	.word	0x000187b0
        /*1314*/ 	.word	0x000000ff
        /*1318*/ 	.word	0x00000000
        /*131c*/ 	.short	0x0101
        /*131e*/ 	.byte	0x1d
	.zero		1


	//   ....[70]....
        /*1320*/ 	.word	0x000187e0
        /*1324*/ 	.word	0x000000ff
        /*1328*/ 	.word	0x000000b8
        /*132c*/ 	.short	0x010a
        /*132e*/ 	.byte	0x0d
	.zero		1


	//   ....[71]....
        /*1330*/ 	.word	0x000188e0
        /*1334*/ 	.word	0x000000ff
        /*1338*/ 	.word	0x00000098
        /*133c*/ 	.short	0x010b
        /*133e*/ 	.byte	0x0d
	.zero		1


	//   ....[72]....
        /*1340*/ 	.word	0x00018930
        /*1344*/ 	.word	0x000000ff
        /*1348*/ 	.word	0x00000000
        /*134c*/ 	.short	0x0101
        /*134e*/ 	.byte	0x1e
	.zero		1


	//   ....[73]....
        /*1350*/ 	.word	0x00019060
        /*1354*/ 	.word	0x00000000
        /*1358*/ 	.word	0x000000a0
        /*135c*/ 	.short	0x010a
        /*135e*/ 	.byte	0x3f
	.zero		1


	//   ....[74]....
        /*1360*/ 	.word	0x000190a0
        /*1364*/ 	.word	0x00000000
        /*1368*/ 	.word	0x000000a8
        /*136c*/ 	.short	0x010a
        /*136e*/ 	.byte	0x3f
	.zero		1


	//   ....[75]....
        /*1370*/ 	.word	0x000190e0
        /*1374*/ 	.word	0x00000000
        /*1378*/ 	.word	0x000000b0
        /*137c*/ 	.short	0x010a
        /*137e*/ 	.byte	0x3f
	.zero		1


	//   ....[76]....
        /*1380*/ 	.word	0x00019140
        /*1384*/ 	.word	0x00000000
        /*1388*/ 	.word	0x000000b8
        /*138c*/ 	.short	0x010a
        /*138e*/ 	.byte	0x3f
	.zero		1


	//   ....[77]....
        /*1390*/ 	.word	0x000194a0
        /*1394*/ 	.word	0x0000000f
        /*1398*/ 	.word	0x00000040
        /*139c*/ 	.short	0x010a
        /*139e*/ 	.byte	0x3f
	.zero		1


	//   ....[78]....
        /*13a0*/ 	.word	0x00019870
        /*13a4*/ 	.word	0x00000003
        /*13a8*/ 	.word	0x000000c8
        /*13ac*/ 	.short	0x0101
        /*13ae*/ 	.byte	0x3f
	.zero		1


	//   ....[79]....
        /*13b0*/ 	.word	0x0001a010
        /*13b4*/ 	.word	0x00000005
        /*13b8*/ 	.word	0x00000000
        /*13bc*/ 	.short	0x010a
        /*13be*/ 	.byte	0x3f
	.zero		1


	//   ....[80]....
        /*13c0*/ 	.word	0x0001a090
        /*13c4*/ 	.word	0x00000007
        /*13c8*/ 	.word	0x00000000
        /*13cc*/ 	.short	0x010a
        /*13ce*/ 	.byte	0x3f
	.zero		1


	//   ....[81]....
        /*13d0*/ 	.word	0x0001a120
        /*13d4*/ 	.word	0x00000006
        /*13d8*/ 	.word	0x00000000
        /*13dc*/ 	.short	0x010a
        /*13de*/ 	.byte	0x3f
	.zero		1


	//   ....[82]....
        /*13e0*/ 	.word	0x0001a1b0
        /*13e4*/ 	.word	0x00000007
        /*13e8*/ 	.word	0x00000000
        /*13ec*/ 	.short	0x010a
        /*13ee*/ 	.byte	0x3f
	.zero		1


	//   ....[83]....
        /*13f0*/ 	.word	0x0001a240
        /*13f4*/ 	.word	0x00000006
        /*13f8*/ 	.word	0x00000000
        /*13fc*/ 	.short	0x010a
        /*13fe*/ 	.byte	0x3f
	.zero		1


	//   ....[84]....
        /*1400*/ 	.word	0x0001a2d0
        /*1404*/ 	.word	0x00000007
        /*1408*/ 	.word	0x00000000
        /*140c*/ 	.short	0x010a
        /*140e*/ 	.byte	0x3f
	.zero		1


	//   ....[85]....
        /*1410*/ 	.word	0x0001a360
        /*1414*/ 	.word	0x00000006
        /*1418*/ 	.word	0x00000000
        /*141c*/ 	.short	0x010a
        /*141e*/ 	.byte	0x3f
	.zero		1


	//   ....[86]....
        /*1420*/ 	.word	0x0001a3f0
        /*1424*/ 	.word	0x00000003
        /*1428*/ 	.word	0x00000000
        /*142c*/ 	.short	0x010a
        /*142e*/ 	.byte	0x3f
	.zero		1


	//   ....[87]....
        /*1430*/ 	.word	0x0001a460
        /*1434*/ 	.word	0x00000003
        /*1438*/ 	.word	0x00000000
        /*143c*/ 	.short	0x010a
        /*143e*/ 	.byte	0x3f
	.zero		1


	//   ....[88]....
        /*1440*/ 	.word	0x0001a4c0
        /*1444*/ 	.word	0x00000006
        /*1448*/ 	.word	0x00000000
        /*144c*/ 	.short	0x010a
        /*144e*/ 	.byte	0x3f
	.zero		1


	//   ....[89]....
        /*1450*/ 	.word	0x0001a510
        /*1454*/ 	.word	0x0000000d
        /*1458*/ 	.word	0x00000080
        /*145c*/ 	.short	0x010a
        /*145e*/ 	.byte	0x3f
	.zero		1


	//   ....[90]....
        /*1460*/ 	.word	0x0001a560
        /*1464*/ 	.word	0x0000000e
        /*1468*/ 	.word	0x00000080
        /*146c*/ 	.short	0x010a
        /*146e*/ 	.byte	0x3f
	.zero		1


	//   ....[91]....
        /*1470*/ 	.word	0x0001a5b0
        /*1474*/ 	.word	0x0000000d
        /*1478*/ 	.word	0x00000080
        /*147c*/ 	.short	0x010a
        /*147e*/ 	.byte	0x3f
	.zero		1


	//   ....[92]....
        /*1480*/ 	.word	0x0001a600
        /*1484*/ 	.word	0x00000000
        /*1488*/ 	.word	0x00000080
        /*148c*/ 	.short	0x010a
        /*148e*/ 	.byte	0x3f
	.zero		1


	//   ....[93]....
        /*1490*/ 	.word	0x0001a650
        /*1494*/ 	.word	0x00000000
        /*1498*/ 	.word	0x00000080
        /*149c*/ 	.short	0x010a
        /*149e*/ 	.byte	0x3f
	.zero		1


	//   ....[94]....
        /*14a0*/ 	.word	0x0001a6a0
        /*14a4*/ 	.word	0x00000000
        /*14a8*/ 	.word	0x00000080
        /*14ac*/ 	.short	0x010a
        /*14ae*/ 	.byte	0x3f
	.zero		1


	//   ....[95]....
        /*14b0*/ 	.word	0x0001a6f0
        /*14b4*/ 	.word	0x00000000
        /*14b8*/ 	.word	0x00000080
        /*14bc*/ 	.short	0x010a
        /*14be*/ 	.byte	0x3f
	.zero		1


	//   ....[96]....
        /*14c0*/ 	.word	0x0001a740
        /*14c4*/ 	.word	0x00000003
        /*14c8*/ 	.word	0x00000080
        /*14cc*/ 	.short	0x010a
        /*14ce*/ 	.byte	0x3f
	.zero		1


	//   ....[97]....
        /*14d0*/ 	.word	0x0001a7a0
        /*14d4*/ 	.word	0x00000003
        /*14d8*/ 	.word	0x000000c8
        /*14dc*/ 	.short	0x010a
        /*14de*/ 	.byte	0x3f
	.zero		1


	//   ....[98]....
        /*14e0*/ 	.word	0x0001a800
        /*14e4*/ 	.word	0x00000003
        /*14e8*/ 	.word	0x000000a0
        /*14ec*/ 	.short	0x010a
        /*14ee*/ 	.byte	0x3f
	.zero		1


	//   ....[99]....
        /*14f0*/ 	.word	0x0001a860
        /*14f4*/ 	.word	0x00000003
        /*14f8*/ 	.word	0x000000a8
        /*14fc*/ 	.short	0x010a
        /*14fe*/ 	.byte	0x3f
	.zero		1


	//   ....[100]....
        /*1500*/ 	.word	0x0001a8c0
        /*1504*/ 	.word	0x00000003
        /*1508*/ 	.word	0x000000b0
        /*150c*/ 	.short	0x010a
        /*150e*/ 	.byte	0x3f
	.zero		1


	//   ....[101]....
        /*1510*/ 	.word	0x0001a920
        /*1514*/ 	.word	0x00000003
        /*1518*/ 	.word	0x000000b8
        /*151c*/ 	.short	0x010a
        /*151e*/ 	.byte	0x3f
	.zero		1


	//   ....[102]....
        /*1520*/ 	.word	0x0001a980
        /*1524*/ 	.word	0x00000003
        /*1528*/ 	.word	0x000000a0
        /*152c*/ 	.short	0x010a
        /*152e*/ 	.byte	0x3f
	.zero		1


	//   ....[103]....
        /*1530*/ 	.word	0x0001a9e0
        /*1534*/ 	.word	0x00000003
        /*1538*/ 	.word	0x000000a8
        /*153c*/ 	.short	0x010a
        /*153e*/ 	.byte	0x3f
	.zero		1


	//   ....[104]....
        /*1540*/ 	.word	0x0001aa40
        /*1544*/ 	.word	0x00000003
        /*1548*/ 	.word	0x000000b0
        /*154c*/ 	.short	0x010a
        /*154e*/ 	.byte	0x3f
	.zero		1


	//   ....[105]....
        /*1550*/ 	.word	0x0001aaa0
        /*1554*/ 	.word	0x00000003
        /*1558*/ 	.word	0x000000b8
        /*155c*/ 	.short	0x010a
        /*155e*/ 	.byte	0x3f
	.zero		1


	//   ....[106]....
        /*1560*/ 	.word	0x0001aaf0
        /*1564*/ 	.word	0x00000000
        /*1568*/ 	.word	0x000000a0
        /*156c*/ 	.short	0x010a
        /*156e*/ 	.byte	0x3f
	.zero		1


	//   ....[107]....
        /*1570*/ 	.word	0x0001ab40
        /*1574*/ 	.word	0x00000000
        /*1578*/ 	.word	0x000000a8
        /*157c*/ 	.short	0x010a
        /*157e*/ 	.byte	0x3f
	.zero		1


	//   ....[108]....
        /*1580*/ 	.word	0x0001ab90
        /*1584*/ 	.word	0x00000000
        /*1588*/ 	.word	0x000000b0
        /*158c*/ 	.short	0x010a
        /*158e*/ 	.byte	0x3f
	.zero		1


	//   ....[109]....
        /*1590*/ 	.word	0x0001ac60
        /*1594*/ 	.word	0x0000000f
        /*1598*/ 	.word	0x00000040
        /*159c*/ 	.short	0x010a
        /*159e*/ 	.byte	0x3f
	.zero		1


	//   ....[110]....
        /*15a0*/ 	.word	0x0001ad30
        /*15a4*/ 	.word	0x00000005
        /*15a8*/ 	.word	0x00000000
        /*15ac*/ 	.short	0x010a
        /*15ae*/ 	.byte	0x3f
	.zero		1


	//   ....[111]....
        /*15b0*/ 	.word	0x0001ad80
        /*15b4*/ 	.word	0x00000007
        /*15b8*/ 	.word	0x00000000
        /*15bc*/ 	.short	0x010a
        /*15be*/ 	.byte	0x3f
	.zero		1


	//   ....[112]....
        /*15c0*/ 	.word	0x0001add0
        /*15c4*/ 	.word	0x00000006
        /*15c8*/ 	.word	0x00000000
        /*15cc*/ 	.short	0x010a
        /*15ce*/ 	.byte	0x3f
	.zero		1


	//   ....[113]....
        /*15d0*/ 	.word	0x0001ae20
        /*15d4*/ 	.word	0x00000007
        /*15d8*/ 	.word	0x00000000
        /*15dc*/ 	.short	0x010a
        /*15de*/ 	.byte	0x3f
	.zero		1


	//   ....[114]....
        /*15e0*/ 	.word	0x0001ae70
        /*15e4*/ 	.word	0x00000006
        /*15e8*/ 	.word	0x00000000
        /*15ec*/ 	.short	0x010a
        /*15ee*/ 	.byte	0x3f
	.zero		1


	//   ....[115]....
        /*15f0*/ 	.word	0x0001aec0
        /*15f4*/ 	.word	0x00000007
        /*15f8*/ 	.word	0x00000000
        /*15fc*/ 	.short	0x010a
        /*15fe*/ 	.byte	0x3f
	.zero		1


	//   ....[116]....
        /*1600*/ 	.word	0x0001af10
        /*1604*/ 	.word	0x00000006
        /*1608*/ 	.word	0x00000000
        /*160c*/ 	.short	0x010a
        /*160e*/ 	.byte	0x3f
	.zero		1


	//----- nvinfo : EIATTR_NUM_MBARRIERS
	.align		4
.L_40:
        /*1610*/ 	.byte	0x03, 0x38
        /*1612*/ 	.short	0x001a


	//----- nvinfo : EIATTR_EXIT_INSTR_OFFSETS
	.align		4
        /*1614*/ 	.byte	0x04, 0x1c
        /*1616*/ 	.short	(.L_42 - .L_41)


	//   ....[0]....
.L_41:
        /*1618*/ 	.word	0x00001040


	//   ....[1]....
        /*161c*/ 	.word	0x000017f0


	//   ....[2]....
        /*1620*/ 	.word	0x00017270


	//   ....[3]....
        /*1624*/ 	.word	0x00017830


	//   ....[4]....
        /*1628*/ 	.word	0x000178a0


	//   ....[5]....
        /*162c*/ 	.word	0x00019190


	//   ....[6]....
        /*1630*/ 	.word	0x0001a440


	//----- nvinfo : EIATTR_MAX_THREADS
	.align		4
.L_42:
        /*1634*/ 	.byte	0x04, 0x05
        /*1636*/ 	.short	(.L_44 - .L_43)
.L_43:
        /*1638*/ 	.word	0x00000180
        /*163c*/ 	.word	0x00000001
        /*1640*/ 	.word	0x00000001


	//----- nvinfo : EIATTR_CRS_STACK_SIZE
	.align		4
.L_44:
        /*1644*/ 	.byte	0x04, 0x1e
        /*1646*/ 	.short	(.L_46 - .L_45)
.L_45:
        /*1648*/ 	.word	0x00000000


	//----- nvinfo : EIATTR_CBANK_PARAM_SIZE
	.align		4
.L_46:
        /*164c*/ 	.byte	0x03, 0x19
        /*164e*/ 	.short	0x0770


	//----- nvinfo : EIATTR_PARAM_CBANK
	.align		4
        /*1650*/ 	.byte	0x04, 0x0a
        /*1652*/ 	.short	(.L_48 - .L_47)
	.align		4
.L_47:
        /*1654*/ 	.word	index@(.nv.constant0._ZN7cutlass13device_kernelINS_4gemm6kernel13GemmUniversalIN4cute5tupleIJiiiiEEENS1_10collective13CollectiveMmaINS1_37MainloopSm90TmaGmmaWarpSpecializedFP8ILi8ENS5_IJNS4_1CILi2EEENSA_ILi1EEESC_EEENS1_35KernelTmaWarpSpecializedCooperativeEEENS5_IJNSA_ILi256EEENSA_ILi128EEENSA_ILi64EEEEEENS_12float_e4m3_tENS5_IJlSC_lEEESK_SL_NS4_8TiledMMAINS4_8MMA_AtomIJNS4_4SM904GMMA31MMA_64x128x32_F32E4M3E4M3_SS_TNILNSP_7ScaleInE1ELSR_1EEEEEENS4_6LayoutISD_NS5_IJSC_NSA_ILi0EEESV_EEEEENS5_IJNS4_10UnderscoreESY_SY_EEEEENS4_13SM90_TMA_LOADENS4_14ComposedLayoutINS4_7SwizzleILi2ELi4ELi3EEENS4_18smem_ptr_flag_bitsILi8EEENSU_INS5_IJNSA_ILi8EEESI_EEENS5_IJSI_SC_EEEEEEEvNS4_8identityENS4_23SM90_TMA_LOAD_MULTICASTES1B_vS1C_EENS_8epilogue10collective18CollectiveEpilogueINS1F_22Sm90TmaWarpSpecializedILi4ELi2ELi16ELb0ELb0EEEJSJ_NS5_IJSH_NSA_ILi32EEEEEESK_SL_SK_SL_NS1F_6fusion15FusionCallbacksIS1J_NS1M_13LinCombEltActINS1F_6thread7SigmoidESK_fSK_fLNS_15FloatRoundStyleE2EEESJ_S1L_JEEES11_NS12_INS13_ILi1ELi4ELi3EEES16_NSU_INS5_IJS17_S1K_EEENS5_IJS1K_SC_EEEEEEENS4_39AutoVectorizingCopyWithAssumedAlignmentILi128EEENS4_14SM90_TMA_STOREES1Y_S20_NS4_9Copy_AtomIJNS4_17SM90_U32x4_STSM_NENS_6half_tEEEEvEEEvvEEEEvNT_6ParamsE)
        /*1658*/ 	.short	0x0210
        /*165a*/ 	.short	0x0770


	//----- nvinfo : EIATTR_SW_WAR
	.align		4
.L_48:
        /*165c*/ 	.byte	0x04, 0x36
        /*165e*/ 	.short	(.L_50 - .L_49)
.L_49:
        /*1660*/ 	.word	0x00000008
.L_50:


//--------------------- .nv.callgraph             --------------------------
	.section	.nv.callgraph,"",@"SHT_CUDA_CALLGRAPH"
	.align	4
	.sectionentsize	8
	.align		4
        /*0000*/ 	.word	0x00000000
	.align		4
        /*0004*/ 	.word	0xffffffff
	.align		4
        /*0008*/ 	.word	index@(_ZN7cutlass13device_kernelINS_4gemm6kernel13GemmUniversalIN4cute5tupleIJiiiiEEENS1_10collective13CollectiveMmaINS1_37MainloopSm90TmaGmmaWarpSpecializedFP8ILi8ENS5_IJNS4_1CILi2EEENSA_ILi1EEESC_EEENS1_35KernelTmaWarpSpecializedCooperativeEEENS5_IJNSA_ILi256EEENSA_ILi128EEENSA_ILi64EEEEEENS_12float_e4m3_tENS5_IJlSC_lEEESK_SL_NS4_8TiledMMAINS4_8MMA_AtomIJNS4_4SM904GMMA31MMA_64x128x32_F32E4M3E4M3_SS_TNILNSP_7ScaleInE1ELSR_1EEEEEENS4_6LayoutISD_NS5_IJSC_NSA_ILi0EEESV_EEEEENS5_IJNS4_10UnderscoreESY_SY_EEEEENS4_13SM90_TMA_LOADENS4_14ComposedLayoutINS4_7SwizzleILi2ELi4ELi3EEENS4_18smem_ptr_flag_bitsILi8EEENSU_INS5_IJNSA_ILi8EEESI_EEENS5_IJSI_SC_EEEEEEEvNS4_8identityENS4_23SM90_TMA_LOAD_MULTICASTES1B_vS1C_EENS_8epilogue10collective18CollectiveEpilogueINS1F_22Sm90TmaWarpSpecializedILi4ELi2ELi16ELb0ELb0EEEJSJ_NS5_IJSH_NSA_ILi32EEEEEESK_SL_SK_SL_NS1F_6fusion15FusionCallbacksIS1J_NS1M_13LinCombEltActINS1F_6thread7SigmoidESK_fSK_fLNS_15FloatRoundStyleE2EEESJ_S1L_JEEES11_NS12_INS13_ILi1ELi4ELi3EEES16_NSU_INS5_IJS17_S1K_EEENS5_IJS1K_SC_EEEEEEENS4_39AutoVectorizingCopyWithAssumedAlignmentILi128EEENS4_14SM90_TMA_STOREES1Y_S20_NS4_9Copy_AtomIJNS4_17SM90_U32x4_STSM_NENS_6half_tEEEEvEEEvvEEEEvNT_6ParamsE)
	.align		4
        /*000c*/ 	.word	index@(__assertfail)
	.align		4
        /*0010*/ 	.word	0x00000000
	.align		4
        /*0014*/ 	.word	0xfffffffe
	.align		4
        /*0018*/ 	.word	0x00000000
	.align		4
        /*001c*/ 	.word	0xfffffffd
	.align		4
        /*0020*/ 	.word	0x00000000
	.align		4
        /*0024*/ 	.word	0xfffffffc


//--------------------- .nv.constant4             --------------------------
	.section	.nv.constant4,"a",@progbits
	.align	8
	.align		8
.nv.constant4:
        /*0000*/ 	.dword	__assertfail
	.align		8
        /*0008*/ 	.dword	__unnamed_1
	.align		8
        /*0010*/ 	.dword	__unnamed_2
	.align		8
        /*0018*/ 	.dword	_ZN39_INTERNAL_936ca5b8_4_k_cu_ae36ce72_27614cuda3std3__45__cpo5beginE
	.align		8
        /*0020*/ 	.dword	_ZN39_INTERNAL_936ca5b8_4_k_cu_ae36ce72_27614cuda3std3__45__cpo3endE
	.align		8
        /*0028*/ 	.dword	_ZN39_INTERNAL_936ca5b8_4_k_cu_ae36ce72_27614cuda3std3__45__cpo6cbeginE
	.align		8
        /*0030*/ 	.dword	_ZN39_INTERNAL_936ca5b8_4_k_cu_ae36ce72_27614cuda3std3__45__cpo4cendE
	.align		8
        /*0038*/ 	.dword	_ZN39_INTERNAL_936ca5b8_4_k_cu_ae36ce72_27614cuda3std3__441_GLOBAL__N__936ca5b8_4_k_cu_ae36ce72_27616ignoreE
	.align		8
        /*0040*/ 	.dword	_ZN39_INTERNAL_936ca5b8_4_k_cu_ae36ce72_27614cuda3std3__419piecewise_constructE
	.align		8
        /*0048*/ 	.dword	_ZN39_INTERNAL_936ca5b8_4_k_cu_ae36ce72_27614cuda3std3__48in_placeE
	.align		8
        /*0050*/ 	.dword	_ZN39_INTERNAL_936ca5b8_4_k_cu_ae36ce72_27614cuda3std6ranges3__45__cpo4swapE
	.align		8
        /*0058*/ 	.dword	_ZN39_INTERNAL_936ca5b8_4_k_cu_ae36ce72_27614cuda3std6ranges3__45__cpo9iter_moveE
	.align		8
        /*0060*/ 	.dword	_ZN39_INTERNAL_936ca5b8_4_k_cu_ae36ce72_27614cute7productE
	.align		8
        /*0068*/ 	.dword	_ZN39_INTERNAL_936ca5b8_4_k_cu_ae36ce72_27614cute1_E
	.align		8
        /*0070*/ 	.dword	$str$24
	.align		8
        /*0078*/ 	.dword	$str$25


//--------------------- .text._ZN7cutlass13device_kernelINS_4gemm6kernel13GemmUniversalIN4cute5tupleIJiiiiEEENS1_10collective13CollectiveMmaINS1_37MainloopSm90TmaGmmaWarpSpecializedFP8ILi8ENS5_IJNS4_1CILi2EEENSA_ILi1EEESC_EEENS1_35KernelTmaWarpSpecializedCooperativeEEENS5_IJNSA_ILi256EEENSA_ILi128EEENSA_ILi64EEEEEENS_12float_e4m3_tENS5_IJlSC_lEEESK_SL_NS4_8TiledMMAINS4_8MMA_AtomIJNS4_4SM904GMMA31MMA_64x128x32_F32E4M3E4M3_SS_TNILNSP_7ScaleInE1ELSR_1EEEEEENS4_6LayoutISD_NS5_IJSC_NSA_ILi0EEESV_EEEEENS5_IJNS4_10UnderscoreESY_SY_EEEEENS4_13SM90_TMA_LOADENS4_14ComposedLayoutINS4_7SwizzleILi2ELi4ELi3EEENS4_18smem_ptr_flag_bitsILi8EEENSU_INS5_IJNSA_ILi8EEESI_EEENS5_IJSI_SC_EEEEEEEvNS4_8identityENS4_23SM90_TMA_LOAD_MULTICASTES1B_vS1C_EENS_8epilogue10collective18CollectiveEpilogueINS1F_22Sm90TmaWarpSpecializedILi4ELi2ELi16ELb0ELb0EEEJSJ_NS5_IJSH_NSA_ILi32EEEEEESK_SL_SK_SL_NS1F_6fusion15FusionCallbacksIS1J_NS1M_13LinCombEltActINS1F_6thread7SigmoidESK_fSK_fLNS_15FloatRoundStyleE2EEESJ_S1L_JEEES11_NS12_INS13_ILi1ELi4ELi3EEES16_NSU_INS5_IJS17_S1K_EEENS5_IJS1K_SC_EEEEEEENS4_39AutoVectorizingCopyWithAssumedAlignmentILi128EEENS4_14SM90_TMA_STOREES1Y_S20_NS4_9Copy_AtomIJNS4_17SM90_U32x4_STSM_NENS_6half_tEEEEvEEEvvEEEEvNT_6ParamsE --------------------------
	.section	.text._ZN7cutlass13device_kernelINS_4gemm6kernel13GemmUniversalIN4cute5tupleIJiiiiEEENS1_10collective13CollectiveMmaINS1_37MainloopSm90TmaGmmaWarpSpecializedFP8ILi8ENS5_IJNS4_1CILi2EEENSA_ILi1EEESC_EEENS1_35KernelTmaWarpSpecializedCooperativeEEENS5_IJNSA_ILi256EEENSA_ILi128EEENSA_ILi64EEEEEENS_12float_e4m3_tENS5_IJlSC_lEEESK_SL_NS4_8TiledMMAINS4_8MMA_AtomIJNS4_4SM904GMMA31MMA_64x128x32_F32E4M3E4M3_SS_TNILNSP_7ScaleInE1ELSR_1EEEEEENS4_6LayoutISD_NS5_IJSC_NSA_ILi0EEESV_EEEEENS5_IJNS4_10UnderscoreESY_SY_EEEEENS4_13SM90_TMA_LOADENS4_14ComposedLayoutINS4_7SwizzleILi2ELi4ELi3EEENS4_18smem_ptr_flag_bitsILi8EEENSU_INS5_IJNSA_ILi8EEESI_EEENS5_IJSI_SC_EEEEEEEvNS4_8identityENS4_23SM90_TMA_LOAD_MULTICASTES1B_vS1C_EENS_8epilogue10collective18CollectiveEpilogueINS1F_22Sm90TmaWarpSpecializedILi4ELi2ELi16ELb0ELb0EEEJSJ_NS5_IJSH_NSA_ILi32EEEEEESK_SL_SK_SL_NS1F_6fusion15FusionCallbacksIS1J_NS1M_13LinCombEltActINS1F_6thread7SigmoidESK_fSK_fLNS_15FloatRoundStyleE2EEESJ_S1L_JEEES11_NS12_INS13_ILi1ELi4ELi3EEES16_NSU_INS5_IJS17_S1K_EEENS5_IJS1K_SC_EEEEEEENS4_39AutoVectorizingCopyWithAssumedAlignmentILi128EEENS4_14SM90_TMA_STOREES1Y_S20_NS4_9Copy_AtomIJNS4_17SM90_U32x4_STSM_NENS_6half_tEEEEvEEEvvEEEEvNT_6ParamsE,"ax",@progbits
	.align	128
.text._ZN7cutlass13device_kernelINS_4gemm6kernel13GemmUniversalIN4cute5tupleIJiiiiEEENS1_10collective13CollectiveMmaINS1_37MainloopSm90TmaGmmaWarpSpecializedFP8ILi8ENS5_IJNS4_1CILi2EEENSA_ILi1EEESC_EEENS1_35KernelTmaWarpSpecializedCooperativeEEENS5_IJNSA_ILi256EEENSA_ILi128EEENSA_ILi64EEEEEENS_12float_e4m3_tENS5_IJlSC_lEEESK_SL_NS4_8TiledMMAINS4_8MMA_AtomIJNS4_4SM904GMMA31MMA_64x128x32_F32E4M3E4M3_SS_TNILNSP_7ScaleInE1ELSR_1EEEEEENS4_6LayoutISD_NS5_IJSC_NSA_ILi0EEESV_EEEEENS5_IJNS4_10UnderscoreESY_SY_EEEEENS4_13SM90_TMA_LOADENS4_14ComposedLayoutINS4_7SwizzleILi2ELi4ELi3EEENS4_18smem_ptr_flag_bitsILi8EEENSU_INS5_IJNSA_ILi8EEESI_EEENS5_IJSI_SC_EEEEEEEvNS4_8identityENS4_23SM90_TMA_LOAD_MULTICASTES1B_vS1C_EENS_8epilogue10collective18CollectiveEpilogueINS1F_22Sm90TmaWarpSpecializedILi4ELi2ELi16ELb0ELb0EEEJSJ_NS5_IJSH_NSA_ILi32EEEEEESK_SL_SK_SL_NS1F_6fusion15FusionCallbacksIS1J_NS1M_13LinCombEltActINS1F_6thread7SigmoidESK_fSK_fLNS_15FloatRoundStyleE2EEESJ_S1L_JEEES11_NS12_INS13_ILi1ELi4ELi3EEES16_NSU_INS5_IJS17_S1K_EEENS5_IJS1K_SC_EEEEEEENS4_39AutoVectorizingCopyWithAssumedAlignmentILi128EEENS4_14SM90_TMA_STOREES1Y_S20_NS4_9Copy_AtomIJNS4_17SM90_U32x4_STSM_NENS_6half_tEEEEvEEEvvEEEEvNT_6ParamsE:
        .type           _ZN7cutlass13device_kernelINS_4gemm6kernel13GemmUniversalIN4cute5tupleIJiiiiEEENS1_10collective13CollectiveMmaINS1_37MainloopSm90TmaGmmaWarpSpecializedFP8ILi8ENS5_IJNS4_1CILi2EEENSA_ILi1EEESC_EEENS1_35KernelTmaWarpSpecializedCooperativeEEENS5_IJNSA_ILi256EEENSA_ILi128EEENSA_ILi64EEEEEENS_12float_e4m3_tENS5_IJlSC_lEEESK_SL_NS4_8TiledMMAINS4_8MMA_AtomIJNS4_4SM904GMMA31MMA_64x128x32_F32E4M3E4M3_SS_TNILNSP_7ScaleInE1ELSR_1EEEEEENS4_6LayoutISD_NS5_IJSC_NSA_ILi0EEESV_EEEEENS5_IJNS4_10UnderscoreESY_SY_EEEEENS4_13SM90_TMA_LOADENS4_14ComposedLayoutINS4_7SwizzleILi2ELi4ELi3EEENS4_18smem_ptr_flag_bitsILi8EEENSU_INS5_IJNSA_ILi8EEESI_EEENS5_IJSI_SC_EEEEEEEvNS4_8identityENS4_23SM90_TMA_LOAD_MULTICASTES1B_vS1C_EENS_8epilogue10collective18CollectiveEpilogueINS1F_22Sm90TmaWarpSpecializedILi4ELi2ELi16ELb0ELb0EEEJSJ_NS5_IJSH_NSA_ILi32EEEEEESK_SL_SK_SL_NS1F_6fusion15FusionCallbacksIS1J_NS1M_13LinCombEltActINS1F_6thread7SigmoidESK_fSK_fLNS_15FloatRoundStyleE2EEESJ_S1L_JEEES11_NS12_INS13_ILi1ELi4ELi3EEES16_NSU_INS5_IJS17_S1K_EEENS5_IJS1K_SC_EEEEEEENS4_39AutoVectorizingCopyWithAssumedAlignmentILi128EEENS4_14SM90_TMA_STOREES1Y_S20_NS4_9Copy_AtomIJNS4_17SM90_U32x4_STSM_NENS_6half_tEEEEvEEEvvEEEEvNT_6ParamsE,@function
        .size           _ZN7cutlass13device_kernelINS_4gemm6kernel13GemmUniversalIN4cute5tupleIJiiiiEEENS1_10collective13CollectiveMmaINS1_37MainloopSm90TmaGmmaWarpSpecializedFP8ILi8ENS5_IJNS4_1CILi2EEENSA_ILi1EEESC_EEENS1_35KernelTmaWarpSpecializedCooperativeEEENS5_IJNSA_ILi256EEENSA_ILi128EEENSA_ILi64EEEEEENS_12float_e4m3_tENS5_IJlSC_lEEESK_SL_NS4_8TiledMMAINS4_8MMA_AtomIJNS4_4SM904GMMA31MMA_64x128x32_F32E4M3E4M3_SS_TNILNSP_7ScaleInE1ELSR_1EEEEEENS4_6LayoutISD_NS5_IJSC_NSA_ILi0EEESV_EEEEENS5_IJNS4_10UnderscoreESY_SY_EEEEENS4_13SM90_TMA_LOADENS4_14ComposedLayoutINS4_7SwizzleILi2ELi4ELi3EEENS4_18smem_ptr_flag_bitsILi8EEENSU_INS5_IJNSA_ILi8EEESI_EEENS5_IJSI_SC_EEEEEEEvNS4_8identityENS4_23SM90_TMA_LOAD_MULTICASTES1B_vS1C_EENS_8epilogue10collective18CollectiveEpilogueINS1F_22Sm90TmaWarpSpecializedILi4ELi2ELi16ELb0ELb0EEEJSJ_NS5_IJSH_NSA_ILi32EEEEEESK_SL_SK_SL_NS1F_6fusion15FusionCallbacksIS1J_NS1M_13LinCombEltActINS1F_6thread7SigmoidESK_fSK_fLNS_15FloatRoundStyleE2EEESJ_S1L_JEEES11_NS12_INS13_ILi1ELi4ELi3EEES16_NSU_INS5_IJS17_S1K_EEENS5_IJS1K_SC_EEEEEEENS4_39AutoVectorizingCopyWithAssumedAlignmentILi128EEENS4_14SM90_TMA_STOREES1Y_S20_NS4_9Copy_AtomIJNS4_17SM90_U32x4_STSM_NENS_6half_tEEEEvEEEvvEEEEvNT_6ParamsE,(.L_x_664 - _ZN7cutlass13device_kernelINS_4gemm6kernel13GemmUniversalIN4cute5tupleIJiiiiEEENS1_10collective13CollectiveMmaINS1_37MainloopSm90TmaGmmaWarpSpecializedFP8ILi8ENS5_IJNS4_1CILi2EEENSA_ILi1EEESC_EEENS1_35KernelTmaWarpSpecializedCooperativeEEENS5_IJNSA_ILi256EEENSA_ILi128EEENSA_ILi64EEEEEENS_12float_e4m3_tENS5_IJlSC_lEEESK_SL_NS4_8TiledMMAINS4_8MMA_AtomIJNS4_4SM904GMMA31MMA_64x128x32_F32E4M3E4M3_SS_TNILNSP_7ScaleInE1ELSR_1EEEEEENS4_6LayoutISD_NS5_IJSC_NSA_ILi0EEESV_EEEEENS5_IJNS4_10UnderscoreESY_SY_EEEEENS4_13SM90_TMA_LOADENS4_14ComposedLayoutINS4_7SwizzleILi2ELi4ELi3EEENS4_18smem_ptr_flag_bitsILi8EEENSU_INS5_IJNSA_ILi8EEESI_EEENS5_IJSI_SC_EEEEEEEvNS4_8identityENS4_23SM90_TMA_LOAD_MULTICASTES1B_vS1C_EENS_8epilogue10collective18CollectiveEpilogueINS1F_22Sm90TmaWarpSpecializedILi4ELi2ELi16ELb0ELb0EEEJSJ_NS5_IJSH_NSA_ILi32EEEEEESK_SL_SK_SL_NS1F_6fusion15FusionCallbacksIS1J_NS1M_13LinCombEltActINS1F_6thread7SigmoidESK_fSK_fLNS_15FloatRoundStyleE2EEESJ_S1L_JEEES11_NS12_INS13_ILi1ELi4ELi3EEES16_NSU_INS5_IJS17_S1K_EEENS5_IJS1K_SC_EEEEEEENS4_39AutoVectorizingCopyWithAssumedAlignmentILi128EEENS4_14SM90_TMA_STOREES1Y_S20_NS4_9Copy_AtomIJNS4_17SM90_U32x4_STSM_NENS_6half_tEEEEvEEEvvEEEEvNT_6ParamsE)
        .other          _ZN7cutlass13device_kernelINS_4gemm6kernel13GemmUniversalIN4cute5tupleIJiiiiEEENS1_10collective13CollectiveMmaINS1_37MainloopSm90TmaGmmaWarpSpecializedFP8ILi8ENS5_IJNS4_1CILi2EEENSA_ILi1EEESC_EEENS1_35KernelTmaWarpSpecializedCooperativeEEENS5_IJNSA_ILi256EEENSA_ILi128EEENSA_ILi64EEEEEENS_12float_e4m3_tENS5_IJlSC_lEEESK_SL_NS4_8TiledMMAINS4_8MMA_AtomIJNS4_4SM904GMMA31MMA_64x128x32_F32E4M3E4M3_SS_TNILNSP_7ScaleInE1ELSR_1EEEEEENS4_6LayoutISD_NS5_IJSC_NSA_ILi0EEESV_EEEEENS5_IJNS4_10UnderscoreESY_SY_EEEEENS4_13SM90_TMA_LOADENS4_14ComposedLayoutINS4_7SwizzleILi2ELi4ELi3EEENS4_18smem_ptr_flag_bitsILi8EEENSU_INS5_IJNSA_ILi8EEESI_EEENS5_IJSI_SC_EEEEEEEvNS4_8identityENS4_23SM90_TMA_LOAD_MULTICASTES1B_vS1C_EENS_8epilogue10collective18CollectiveEpilogueINS1F_22Sm90TmaWarpSpecializedILi4ELi2ELi16ELb0ELb0EEEJSJ_NS5_IJSH_NSA_ILi32EEEEEESK_SL_SK_SL_NS1F_6fusion15FusionCallbacksIS1J_NS1M_13LinCombEltActINS1F_6thread7SigmoidESK_fSK_fLNS_15FloatRoundStyleE2EEESJ_S1L_JEEES11_NS12_INS13_ILi1ELi4ELi3EEES16_NSU_INS5_IJS17_S1K_EEENS5_IJS1K_SC_EEEEEEENS4_39AutoVectorizingCopyWithAssumedAlignmentILi128EEENS4_14SM90_TMA_STOREES1Y_S20_NS4_9Copy_AtomIJNS4_17SM90_U32x4_STSM_NENS_6half_tEEEEvEEEvvEEEEvNT_6ParamsE,@"STO_CUDA_ENTRY STV_DEFAULT"
_ZN7cutlass13device_kernelINS_4gemm6kernel13GemmUniversalIN4cute5tupleIJiiiiEEENS1_10collective13CollectiveMmaINS1_37MainloopSm90TmaGmmaWarpSpecializedFP8ILi8ENS5_IJNS4_1CILi2EEENSA_ILi1EEESC_EEENS1_35KernelTmaWarpSpecializedCooperativeEEENS5_IJNSA_ILi256EEENSA_ILi128EEENSA_ILi64EEEEEENS_12float_e4m3_tENS5_IJlSC_lEEESK_SL_NS4_8TiledMMAINS4_8MMA_AtomIJNS4_4SM904GMMA31MMA_64x128x32_F32E4M3E4M3_SS_TNILNSP_7ScaleInE1ELSR_1EEEEEENS4_6LayoutISD_NS5_IJSC_NSA_ILi0EEESV_EEEEENS5_IJNS4_10UnderscoreESY_SY_EEEEENS4_13SM90_TMA_LOADENS4_14ComposedLayoutINS4_7SwizzleILi2ELi4ELi3EEENS4_18smem_ptr_flag_bitsILi8EEENSU_INS5_IJNSA_ILi8EEESI_EEENS5_IJSI_SC_EEEEEEEvNS4_8identityENS4_23SM90_TMA_LOAD_MULTICASTES1B_vS1C_EENS_8epilogue10collective18CollectiveEpilogueINS1F_22Sm90TmaWarpSpecializedILi4ELi2ELi16ELb0ELb0EEEJSJ_NS5_IJSH_NSA_ILi32EEEEEESK_SL_SK_SL_NS1F_6fusion15FusionCallbacksIS1J_NS1M_13LinCombEltActINS1F_6thread7SigmoidESK_fSK_fLNS_15FloatRoundStyleE2EEESJ_S1L_JEEES11_NS12_INS13_ILi1ELi4ELi3EEES16_NSU_INS5_IJS17_S1K_EEENS5_IJS1K_SC_EEEEEEENS4_39AutoVectorizingCopyWithAssumedAlignmentILi128EEENS4_14SM90_TMA_STOREES1Y_S20_NS4_9Copy_AtomIJNS4_17SM90_U32x4_STSM_NENS_6half_tEEEEvEEEvvEEEEvNT_6ParamsE:
[----:B------:R-:W1:Y:S02]  /*0000*/  LDC R1, c[0x0][0x28] ;  /* 0x00000a00ff017b82 */ /* 0x000e640000000800 */
[----:B-1----:R-:W-:Y:S01]  /*0010*/  IADD3 R1, R1, -0xe0, RZ ;  /* 0xffffff2001017810 */ /* 0x002fe20007ffe0ff */
[----:B------:R-:W1:Y:S01]  /*0020*/  S2R R8, SR_TID.X ;  /* 0x0000000000087919 */ /* 0x000e620000002100 */
[----:B------:R-:W-:Y:S01]  /*0030*/  ELECT P0, URZ, PT ;  /* 0x00000000003f782f */ /* 0x000fe20003800000 */
[----:B------:R-:W-:Y:S01]  /*0040*/  BSSY B0, `(.L_x_0) ;  /* 0x000001a000007945 */ /* 0x000fe20003800000 */
[----:B-1----:R-:W-:-:S05]  /*0050*/  SHF.R.U32.HI R4, RZ, 0x5, R8 ;  /* 0x00000005ff047819 */ /* 0x002fca0000011608 */
[----:B------:R-:W1:Y:S02]  /*0060*/  SHFL.IDX PT, R0, R4, RZ, 0x1f ;  /* 0x00001fff04007589 */ /* 0x000e6400000e0000 */
[----:B-1----:R-:W-:Y:S02]  /*0070*/  R2UR UR41, R0 ;  /* 0x00000000002972ca */ /* 0x002fe400000e0000 */
[----:B------:R-:W-:-:S06]  /*0080*/  SHF.R.U32.HI R0, RZ, 0x7, R8 ;  /* 0x00000007ff007819 */ /* 0x000fcc0000011608 */
[----:B------:R-:W1:Y:S05]  /*0090*/  SHFL.IDX PT, R0, R0, RZ, 0x1f ;  /* 0x00001fff00007589 */ /* 0x000e6a00000e0000 */
[----:B------:R-:W-:Y:S02]  /*00a0*/  USHF.R.S32.HI UR4, URZ, 0x1f, UR41 ;  /* 0x0000001f3f047899 */ /* 0x000fe40008011429 */
[----:B------:R-:W-:Y:S02]  /*00b0*/  ISETP.NE.OR P0, PT, RZ, UR41, !P0 ;  /* 0x00000029ff007c0c */ /* 0x000fe4000c705670 */
[----:B------:R-:W-:-:S04]  /*00c0*/  ULEA.HI UR4, UR4, UR41, URZ, 0x2 ;  /* 0x0000002904047291 */ /* 0x000fc8000f8f103f */
[----:B------:R-:W-:-:S04]  /*00d0*/  ULOP3.LUT UR4, UR4, 0xfffffffc, URZ, 0xc0, !UPT ;  /* 0xfffffffc04047892 */ /* 0x000fc8000f8ec03f */
[----:B------:R-:W-:-:S03]  /*00e0*/  UIADD3 UR41, UR41, -UR4, URZ ;  /* 0x8000000429297290 */ /* 0x000fc6000fffe03f */
[----:B------:R-:W-:Y:S09]  /*00f0*/  @P0 BRA `(.L_x_1) ;  /* 0x0000000000380947 */ /* 0x000ff20003800000 */
[----:B------:R-:W-:Y:S02]  /*0100*/  ULDC.64 UR4, c[0x0][0x198] ;  /* 0x0000660000047ab9 */ /* 0x000fe40000000a00 */
[----:B------:R-:W-:Y:S02]  /*0110*/  UIADD3 UR6, UP0, UR4, 0xf0, URZ ;  /* 0x000000f004067890 */ /* 0x000fe4000ff1e03f */
[----:B------:R-:W-:Y:S02]  /*0120*/  UIADD3 UR8, UP1, UR4, 0x1f0, URZ ;  /* 0x000001f004087890 */ /* 0x000fe4000ff3e03f */
[----:B------:R-:W-:Y:S02]  /*0130*/  UIADD3 UR10, UP2, UR4, 0x3f0, URZ ;  /* 0x000003f0040a7890 */ /* 0x000fe4000ff5e03f */
[----:B------:R-:W-:Y:S02]  /*0140*/  UIADD3 UR4, UP3, UR4, 0x4f0, URZ ;  /* 0x000004f004047890 */ /* 0x000fe4000ff7e03f */
[----:B------:R-:W-:-:S02]  /*0150*/  UIADD3.X UR7, URZ, UR5, URZ, UP0, !UPT ;  /* 0x000000053f077290 */ /* 0x000fc400087fe43f */
[----:B------:R-:W-:Y:S02]  /*0160*/  UIADD3.X UR9, URZ, UR5, URZ, UP1, !UPT ;  /* 0x000000053f097290 */ /* 0x000fe40008ffe43f */
[----:B------:R-:W-:Y:S02]  /*0170*/  UIADD3.X UR11, URZ, UR5, URZ, UP2, !UPT ;  /* 0x000000053f0b7290 */ /* 0x000fe400097fe43f */
[----:B------:R-:W-:-:S03]  /*0180*/  UIADD3.X UR5, URZ, UR5, URZ, UP3, !UPT ;  /* 0x000000053f057290 */ /* 0x000fc60009ffe43f */
[----:B------:R2:W-:Y:S02]  /*0190*/  UTMACCTL.PF [UR6] ;  /* 0x00000000060079b9 */ /* 0x0005e40008040000 */
[----:B------:R2:W-:Y:S02]  /*01a0*/  UTMACCTL.PF [UR8] ;  /* 0x00000000080079b9 */ /* 0x0005e40008040000 */
[----:B------:R2:W-:Y:S02]  /*01b0*/  UTMACCTL.PF [UR10] ;  /* 0x000000000a0079b9 */ /* 0x0005e40008040000 */
[----:B------:R2:W-:Y:S02]  /*01c0*/  UTMACCTL.PF [UR4] ;  /* 0x00000000040079b9 */ /* 0x0005e40008040000 */
[----:B--2---:R-:W-:Y:S01]  /*01d0*/  NOP ;  /* 0x0000000000007918 */ /* 0x004fe20000000000 */
.L_x_1:
[----:B------:R-:W-:Y:S05]  /*01e0*/  BSYNC B0 ;  /* 0x0000000000007941 */ /* 0x000fea0003800000 */
.L_x_0:
[----:B------:R-:W-:Y:S01]  /*01f0*/  ULDC.64 UR8, c[0x0][0x590] ;  /* 0x0001640000087ab9 */ /* 0x000fe20000000a00 */
[----:B------:R-:W-:Y:S01]  /*0200*/  ULDC.64 UR54, c[0x0][0x588] ;  /* 0x0001620000367ab9 */ /* 0x000fe20000000a00 */
[----:B------:R-:W-:Y:S01]  /*0210*/  ISETP.NE.U32.AND P2, PT, RZ, UR8, PT ;  /* 0x00000008ff007c0c */ /* 0x000fe2000bf45070 */
[----:B------:R-:W-:Y:S01]  /*0220*/  ULDC.64 UR58, c[0x0][0x208] ;  /* 0x00008200003a7ab9 */ /* 0x000fe20000000a00 */
[----:B-1----:R-:W-:Y:S01]  /*0230*/  R2UR UR6, R0 ;  /* 0x00000000000672ca */ /* 0x002fe200000e0000 */
[----:B------:R-:W-:Y:S01]  /*0240*/  UMOV UR4, UR54 ;  /* 0x0000003600047c82 */ /* 0x000fe20008000000 */
[----:B------:R-:W-:Y:S01]  /*0250*/  ISETP.NE.AND.EX P1, PT, RZ, UR9, PT, P2 ;  /* 0x00000009ff007c0c */ /* 0x000fe2000bf25320 */
[----:B------:R-:W-:Y:S01]  /*0260*/  UMOV UR5, UR55 ;  /* 0x0000003700057c82 */ /* 0x000fe20008000000 */
[----:B------:R-:W-:-:S11]  /*0270*/  PRMT R0, RZ, 0x7610, R0 ;  /* 0x00007610ff007816 */ /* 0x000fd60000000000 */
[----:B------:R-:W-:Y:S05]  /*0280*/  @P1 BRA `(.L_x_2) ;  /* 0x0000000000441947 */ /* 0x000fea0003800000 */
[----:B------:R-:W-:Y:S02]  /*0290*/  ULDC.64 UR10, c[0x0][0x588] ;  /* 0x00016200000a7ab9 */ /* 0x000fe40000000a00 */
[----:B------:R-:W-:-:S04]  /*02a0*/  ISETP.NE.U32.AND P0, PT, RZ, UR10, PT ;  /* 0x0000000aff007c0c */ /* 0x000fc8000bf05070 */
[----:B------:R-:W-:-:S13]  /*02b0*/  ISETP.NE.AND.EX P0, PT, RZ, UR11, PT, P0 ;  /* 0x0000000bff007c0c */ /* 0x000fda000bf05300 */
[----:B------:R-:W-:Y:S05]  /*02c0*/  @!P0 BRA `(.L_x_3) ;  /* 0x00000000001c8947 */ /* 0x000fea0003800000 */
[----:B------:R-:W-:Y:S02]  /*02d0*/  MOV R2, UR4 ;  /* 0x0000000400027c02 */ /* 0x000fe40008000f00 */
[----:B------:R-:W-:-:S05]  /*02e0*/  MOV R3, UR5 ;  /* 0x0000000500037c02 */ /* 0x000fca0008000f00 */
[----:B------:R-:W2:Y:S01]  /*02f0*/  LDG.E R2, desc[UR58][R2.64] ;  /* 0x0000003a02027981 */ /* 0x000ea2000c1e1900 */
[----:B------:R-:W-:Y:S02]  /*0300*/  MOV R0, 0x1 ;  /* 0x0000000100007802 */ /* 0x000fe40000000f00 */
[----:B--2---:R-:W-:-:S13]  /*0310*/  FSETP.NEU.AND P0, PT, R2, RZ, PT ;  /* 0x000000ff0200720b */ /* 0x004fda0003f0d000 */
[----:B------:R-:W-:Y:S01]  /*0320*/  VOTEU.ANY UP0, P0 ;  /* 0x00000000003f7886 */ /* 0x000fe20000000100 */
[----:B------:R-:W-:Y:S05]  /*0330*/  BRA `(.L_x_2) ;  /* 0x0000000000187947 */ /* 0x000fea0003800000 */
.L_x_3:
[----:B------:R-:W-:Y:S01]  /*0340*/  ULDC UR4, c[0x0][0x580] ;  /* 0x0001600000047ab9 */ /* 0x000fe20000000800 */
[----:B------:R-:W-:Y:S01]  /*0350*/  MOV R0, 0x1 ;  /* 0x0000000100007802 */ /* 0x000fe20000000f00 */
[----:B------:R-:W-:Y:S01]  /*0360*/  UMOV UR5, URZ ;  /* 0x0000003f00057c82 */ /* 0x000fe20008000000 */
[----:B------:R-:W-:Y:S01]  /*0370*/  FSETP.NEU.AND P0, PT, RZ, UR4, PT ;  /* 0x00000004ff007c0b */ /* 0x000fe2000bf0d000 */
[----:B------:R-:W-:-:S12]  /*0380*/  UMOV UR4, URZ ;  /* 0x0000003f00047c82 */ /* 0x000fd80008000000 */
[----:B------:R-:W-:-:S05]  /*0390*/  VOTEU.ANY UP0, P0 ;  /* 0x00000000003f7886 */ /* 0x000fca0000000100 */
.L_x_2:
[----:B------:R-:W-:Y:S01]  /*03a0*/  ISETP.NE.U32.AND P0, PT, RZ, UR4, PT ;  /* 0x00000004ff007c0c */ /* 0x000fe2000bf05070 */
[----:B------:R-:W-:Y:S01]  /*03b0*/  UPLOP3.LUT UP1, UPT, UPT, UPT, UPT, 0x40, 0x0 ;  /* 0x000000000000789c */ /* 0x000fe20003f2e870 */
[----:B------:R-:W-:Y:S02]  /*03c0*/  ISETP.NE.AND.EX P2, PT, RZ, UR9, PT, P2 ;  /* 0x00000009ff007c0c */ /* 0x000fe4000bf45320 */
[----:B------:R-:W-:Y:S01]  /*03d0*/  ISETP.NE.AND.EX P0, PT, RZ, UR5, PT, P0 ;  /* 0x00000005ff007c0c */ /* 0x000fe2000bf05300 */
[----:B------:R-:W-:-:S12]  /*03e0*/  UP2UR UR43, UPR, URZ, 0x2 ;  /* 0x000000023f2b7883 */ /* 0x000fd80008000000 */
[----:B------:R-:W-:Y:S05]  /*03f0*/  @P0 BRA P2, `(.L_x_4) ;  /* 0x0000000000400947 */ /* 0x000fea0001000000 */
[----:B------:R-:W-:-:S04]  /*0400*/  ISETP.NE.U32.AND P0, PT, RZ, UR8, PT ;  /* 0x00000008ff007c0c */ /* 0x000fc8000bf05070 */
[----:B------:R-:W-:-:S13]  /*0410*/  ISETP.NE.AND.EX P0, PT, RZ, UR9, PT, P0 ;  /* 0x00000009ff007c0c */ /* 0x000fda000bf05300 */
[----:B------:R-:W-:Y:S05]  /*0420*/  @!P0 BRA `(.L_x_5) ;  /* 0x00000000002c8947 */ /* 0x000fea0003800000 */
[----:B------:R-:W-:Y:S01]  /*0430*/  PRMT R0, R0, 0x9910, RZ ;  /* 0x0000991000007816 */ /* 0x000fe200000000ff */
[----:B------:R-:W-:Y:S02]  /*0440*/  UISETP.NE.U32.AND UP1, UPT, UR4, URZ, UPT ;  /* 0x0000003f0400728c */ /* 0x000fe4000bf25070 */
[----:B------:R-:W-:Y:S01]  /*0450*/  USEL UR4, URZ, 0xffffffff, UP0 ;  /* 0xffffffff3f047887 */ /* 0x000fe20008000000 */
[----:B------:R-:W-:Y:S01]  /*0460*/  R2UR UR7, R0 ;  /* 0x00000000000772ca */ /* 0x000fe200000e0000 */
[----:B------:R-:W-:-:S12]  /*0470*/  UISETP.NE.AND.EX UP0, UPT, UR5, URZ, UPT, UP1 ;  /* 0x0000003f0500728c */ /* 0x000fd8000bf05310 */
[----:B------:R-:W-:-:S11]  /*0480*/  UISETP.NE.AND UP2, UPT, UR7, URZ, UPT ;  /* 0x0000003f0700728c */ /* 0x000fd6000bf45270 */
[----:B------:R-:W-:-:S04]  /*0490*/  @!UP2 USEL UR4, URZ, 0xffffffff, UP0 ;  /* 0xffffffff3f04a887 */ /* 0x000fc80008000000 */
[----:B------:R-:W-:-:S04]  /*04a0*/  ULOP3.LUT UR4, UR4, 0x1, URZ, 0xc0, !UPT ;  /* 0x0000000104047892 */ /* 0x000fc8000f8ec03f */
[----:B------:R-:W-:-:S04]  /*04b0*/  UISETP.EQ.U32.AND UP0, UPT, UR4, 0x1, UPT ;  /* 0x000000010400788c */ /* 0x000fc8000bf02070 */
[----:B------:R-:W-:Y:S01]  /*04c0*/  UP2UR UR43, UPR, URZ, 0x1 ;  /* 0x000000013f2b7883 */ /* 0x000fe20008000000 */
[----:B------:R-:W-:Y:S11]  /*04d0*/  BRA `(.L_x_4) ;  /* 0x0000000000087947 */ /* 0x000ff60003800000 */
.L_x_5:
[----:B------:R-:W-:-:S04]  /*04e0*/  UPLOP3.LUT UP0, UPT, UPT, UPT, UP0, 0x40, 0x0 ;  /* 0x000000000000789c */ /* 0x000fc80003f0e800 */
[----:B------:R-:W-:-:S12]  /*04f0*/  UP2UR UR43, UPR, URZ, 0x1 ;  /* 0x000000013f2b7883 */ /* 0x000fd80008000000 */
.L_x_4:
[----:B------:R-:W1:Y:S01]  /*0500*/  SHFL.IDX PT, R3, R4, RZ, 0x1f ;  /* 0x00001fff04037589 */ /* 0x000e6200000e0000 */
[----:B------:R-:W-:Y:S02]  /*0510*/  UISETP.NE.AND UP0, UPT, UR41, URZ, UPT ;  /* 0x0000003f2900728c */ /* 0x000fe4000bf05270 */
[----:B------:R-:W-:Y:S02]  /*0520*/  UIADD3 UR9, UR6, -0x1, URZ ;  /* 0xffffffff06097890 */ /* 0x000fe4000fffe03f */
[----:B------:R-:W-:Y:S02]  /*0530*/  UP2UR UR42, UPR, URZ, 0x1 ;  /* 0x000000013f2a7883 */ /* 0x000fe40008000000 */
[----:B------:R-:W-:Y:S02]  /*0540*/  UISETP.EQ.OR UP0, UPT, UR41, 0x3, !UP0 ;  /* 0x000000032900788c */ /* 0x000fe4000c702670 */
[----:B------:R-:W-:Y:S02]  /*0550*/  UISETP.GE.U32.AND UP1, UPT, UR9, 0x2, UPT ;  /* 0x000000020900788c */ /* 0x000fe4000bf26070 */
[----:B------:R-:W-:-:S04]  /*0560*/  UISETP.EQ.AND UP0, UPT, UR6, URZ, UP0 ;  /* 0x0000003f0600728c */ /* 0x000fc80008702270 */
[----:B------:R-:W-:Y:S02]  /*0570*/  USEL UR40, URZ, 0x1, !UP0 ;  /* 0x000000013f287887 */ /* 0x000fe4000c000000 */
[----:B------:R-:W-:Y:S02]  /*0580*/  UISETP.NE.AND UP0, UPT, UR6, URZ, UPT ;  /* 0x0000003f0600728c */ /* 0x000fe4000bf05270 */
[----:B------:R-:W-:Y:S01]  /*0590*/  USEL UR40, UR40, 0x2, UP1 ;  /* 0x0000000228287887 */ /* 0x000fe20008800000 */
[----:B-1----:R-:W-:-:S13]  /*05a0*/  ISETP.NE.AND P0, PT, R3, RZ, PT ;  /* 0x000000ff0300720c */ /* 0x002fda0003f05270 */
[----:B------:R-:W-:Y:S05]  /*05b0*/  @P0 BRA `(.L_x_6) ;  /* 0x0000000000840947 */ /* 0x000fea0003800000 */
[----:B------:R-:W-:Y:S01]  /*05c0*/  ELECT P0, URZ, PT ;  /* 0x00000000003f782f */ /* 0x000fe20003800000 */
[----:B------:R-:W-:-:S12]  /*05d0*/  BSSY B0, `(.L_x_6) ;  /* 0x000001f000007945 */ /* 0x000fd80003800000 */
[----:B------:R-:W-:Y:S05]  /*05e0*/  @!P0 BRA `(.L_x_7) ;  /* 0x0000000000748947 */ /* 0x000fea0003800000 */
[----:B------:R-:W1:Y:S01]  /*05f0*/  S2UR UR8, SR_CgaCtaId ;  /* 0x00000000000879c3 */ /* 0x000e620000008800 */
[----:B------:R-:W-:Y:S01]  /*0600*/  UMOV UR4, 0x400 ;  /* 0x0000040000047882 */ /* 0x000fe20000000000 */
[----:B------:R-:W-:Y:S01]  /*0610*/  UMOV UR5, 0x1 ;  /* 0x0000000100057882 */ /* 0x000fe20000000000 */
[----:B------:R-:W-:Y:S02]  /*0620*/  UMOV UR6, 0x4 ;  /* 0x0000000400067882 */ /* 0x000fe40000000000 */
[----:B------:R-:W-:-:S04]  /*0630*/  UIADD3 UR6, -UR6, 0x100000, URZ ;  /* 0x0010000006067890 */ /* 0x000fc8000fffe13f */
[----:B------:R-:W-:Y:S02]  /*0640*/  USHF.L.U32 UR7, UR6, 0xb, URZ ;  /* 0x0000000b06077899 */ /* 0x000fe4000800063f */
[----:B------:R-:W-:Y:S02]  /*0650*/  USHF.L.U32 UR6, UR6, 0x1, URZ ;  /* 0x0000000106067899 */ /* 0x000fe4000800063f */
[----:B-1----:R-:W-:Y:S02]  /*0660*/  ULEA UR8, UR8, UR4, 0x18 ;  /* 0x0000000408087291 */ /* 0x002fe4000f8ec03f */
[----:B------:R-:W-:-:S04]  /*0670*/  UIADD3 UR4, -UR5, 0x100000, URZ ;  /* 0x0010000005047890 */ /* 0x000fc8000fffe13f */
[----:B------:R-:W-:Y:S02]  /*0680*/  USHF.L.U32 UR5, UR4, 0xb, URZ ;  /* 0x0000000b04057899 */ /* 0x000fe4000800063f */
[----:B------:R-:W-:Y:S01]  /*0690*/  USHF.L.U32 UR4, UR4, 0x1, URZ ;  /* 0x0000000104047899 */ /* 0x000fe2000800063f */
[----:B------:R-:W1:Y:S11]  /*06a0*/  FENCE.VIEW.ASYNC.S ;  /* 0x00000000000073c6 */ /* 0x000e760000000000 */
[----:B-1----:R1:W2:Y:S01]  /*06b0*/  SYNCS.EXCH.64 URZ, [UR8], UR4 ;  /* 0x00000004083f75b2 */ /* 0x0022a20008000100 */
[----:B------:R1:W3:Y:S01]  /*06c0*/  SYNCS.EXCH.64 URZ, [UR8+0x40], UR6 ;  /* 0x00004006083f75b2 */ /* 0x0002e20008000100 */
[----:B------:R1:W4:Y:S01]  /*06d0*/  SYNCS.EXCH.64 URZ, [UR8+0x8], UR4 ;  /* 0x00000804083f75b2 */ /* 0x0003220008000100 */
[----:B------:R1:W1:Y:S01]  /*06e0*/  SYNCS.EXCH.64 URZ, [UR8+0x48], UR6 ;  /* 0x00004806083f75b2 */ /* 0x0002620008000100 */
        /* <DEDUP_REMOVED lines=12> */
[----:B------:R-:W-:Y:S01]  /*07b0*/  NOP ;  /* 0x0000000000007918 */ /* 0x000fe20000000000 */
.L_x_7:
[----:B-1----:R-:W-:Y:S05]  /*07c0*/  BSYNC B0 ;  /* 0x0000000000007941 */ /* 0x002fea0003800000 */
.L_x_6:
[----:B------:R-:W1:Y:S01]  /*07d0*/  S2UR UR10, SR_CTAID.X ;  /* 0x00000000000a79c3 */ /* 0x000e620000002500 */
[----:B------:R-:W5:Y:S01]  /*07e0*/  S2R R2, SR_CTAID.Y ;  /* 0x0000000000027919 */ /* 0x000f620000002600 */
[----:B------:R-:W-:Y:S01]  /*07f0*/  ULDC UR4, c[0x0][0x150] ;  /* 0x0000540000047ab9 */ /* 0x000fe20000000800 */
[----:B------:R-:W-:Y:S01]  /*0800*/  UISETP.EQ.AND UP2, UPT, UR41, 0x2, !UP0 ;  /* 0x000000022900788c */ /* 0x000fe2000c742270 */
[----:B------:R-:W-:Y:S01]  /*0810*/  NOP ;  /* 0x0000000000007918 */ /* 0x000fe20000000000 */
[----:B------:R-:W2:Y:S02]  /*0820*/  SHFL.IDX PT, R7, R4, RZ, 0x1f ;  /* 0x00001fff04077589 */ /* 0x000ea400000e0000 */
[----:B------:R-:W-:Y:S01]  /*0830*/  USEL UR39, URZ, 0x1, !UP2 ;  /* 0x000000013f277887 */ /* 0x000fe2000d000000 */
[----:B------:R-:W3:Y:S03]  /*0840*/  LDC R6, c[0x0][0x144] ;  /* 0x00005100ff067b82 */ /* 0x000ee60000000800 */
[----:B------:R-:W-:Y:S01]  /*0850*/  USEL UR39, UR39, 0x2, UP1 ;  /* 0x0000000227277887 */ /* 0x000fe20008800000 */
[----:B-1----:R-:W-:-:S05]  /*0860*/  I2FP.F32.U32 R0, UR10 ;  /* 0x0000000a00007c45 */ /* 0x002fca0008201000 */
[----:B------:R-:W-:Y:S01]  /*0870*/  FMUL R5, R0, UR4 ;  /* 0x0000000400057c20 */ /* 0x000fe20008400000 */
[----:B--2---:R-:W-:Y:S01]  /*0880*/  ISETP.NE.AND P0, PT, R7, RZ, PT ;  /* 0x000000ff0700720c */ /* 0x004fe20003f05270 */
[----:B------:R-:W-:Y:S01]  /*0890*/  ULDC UR4, c[0x0][0x154] ;  /* 0x0000550000047ab9 */ /* 0x000fe20000000800 */
[----:B-----5:R-:W-:-:S03]  /*08a0*/  I2FP.F32.U32 R7, R2 ;  /* 0x0000000200077245 */ /* 0x020fc60000201000 */
[----:B------:R-:W1:Y:S02]  /*08b0*/  F2I.U32.TRUNC.NTZ R5, R5 ;  /* 0x0000000500057305 */ /* 0x000e64000020f000 */
[----:B------:R-:W-:Y:S01]  /*08c0*/  FMUL R10, R7, UR4 ;  /* 0x00000004070a7c20 */ /* 0x000fe20008400000 */
[----:B-1----:R-:W-:-:S05]  /*08d0*/  IADD3 R9, -R5, RZ, RZ ;  /* 0x000000ff05097210 */ /* 0x002fca0007ffe1ff */
[----:B---3--:R-:W-:Y:S01]  /*08e0*/  IMAD R0, R6, R9, UR10 ;  /* 0x0000000a06007e24 */ /* 0x008fe2000f8e0209 */
[----:B------:R-:W-:Y:S06]  /*08f0*/  @P0 BRA `(.L_x_8) ;  /* 0x0000000000580947 */ /* 0x000fec0003800000 */
[----:B------:R-:W1:Y:S01]  /*0900*/  S2UR UR5, SR_CgaCtaId ;  /* 0x00000000000579c3 */ /* 0x000e620000008800 */
[----:B------:R-:W-:Y:S01]  /*0910*/  UMOV UR4, 0x400 ;  /* 0x0000040000047882 */ /* 0x000fe20000000000 */
[----:B------:R-:W-:Y:S01]  /*0920*/  UMOV UR6, 0x20 ;  /* 0x0000002000067882 */ /* 0x000fe20000000000 */
[----:B------:R-:W-:Y:S01]  /*0930*/  UMOV UR7, 0x100 ;  /* 0x0000010000077882 */ /* 0x000fe20000000000 */
[----:B------:R-:W-:Y:S01]  /*0940*/  ELECT P0, URZ, PT ;  /* 0x00000000003f782f */ /* 0x000fe20003800000 */
[----:B-1----:R-:W-:Y:S02]  /*0950*/  ULEA UR8, UR5, UR4, 0x18 ;  /* 0x0000000405087291 */ /* 0x002fe4000f8ec03f */
[----:B------:R-:W-:-:S04]  /*0960*/  UIADD3 UR4, -UR6, 0x100000, URZ ;  /* 0x0010000006047890 */ /* 0x000fc8000fffe13f */
[----:B------:R-:W-:Y:S02]  /*0970*/  USHF.L.U32 UR5, UR4, 0xb, URZ ;  /* 0x0000000b04057899 */ /* 0x000fe4000800063f */
[----:B------:R-:W-:Y:S02]  /*0980*/  USHF.L.U32 UR4, UR4, 0x1, URZ ;  /* 0x0000000104047899 */ /* 0x000fe4000800063f */
[----:B------:R-:W-:-:S04]  /*0990*/  UIADD3 UR6, -UR7, 0x100000, URZ ;  /* 0x0010000007067890 */ /* 0x000fc8000fffe13f */
[----:B------:R-:W-:Y:S02]  /*09a0*/  USHF.L.U32 UR7, UR6, 0xb, URZ ;  /* 0x0000000b06077899 */ /* 0x000fe4000800063f */
[----:B------:R-:W-:Y:S01]  /*09b0*/  USHF.L.U32 UR6, UR6, 0x1, URZ ;  /* 0x0000000106067899 */ /* 0x000fe2000800063f */
[----:B------:R-:W1:Y:S03]  /*09c0*/  FENCE.VIEW.ASYNC.S ;  /* 0x00000000000073c6 */ /* 0x000e660000000000 */
[----:B-1----:R1:W2:Y:S08]  /*09d0*/  SYNCS.EXCH.64 URZ, [UR8+0x80], UR4 ;  /* 0x00008004083f75b2 */ /* 0x0022b00008000100 */
[----:B------:R1:W3:Y:S01]  /*09e0*/  SYNCS.EXCH.64 URZ, [UR8+0xa0], UR6 ;  /* 0x0000a006083f75b2 */ /* 0x0002e20008000100 */
[----:B------:R1:W1:Y:S01]  /*09f0*/  SYNCS.EXCH.64 URZ, [UR8+0x88], UR4 ;  /* 0x00008804083f75b2 */ /* 0x0002620008000100 */
[----:B------:R1:W1:Y:S01]  /*0a00*/  SYNCS.EXCH.64 URZ, [UR8+0xa8], UR6 ;  /* 0x0000a806083f75b2 */ /* 0x0002620008000100 */
[----:B------:R1:W1:Y:S01]  /*0a10*/  SYNCS.EXCH.64 URZ, [UR8+0x90], UR4 ;  /* 0x00009004083f75b2 */ /* 0x0002620008000100 */
[----:B------:R1:W1:Y:S01]  /*0a20*/  SYNCS.EXCH.64 URZ, [UR8+0xb0], UR6 ;  /* 0x0000b006083f75b2 */ /* 0x0002620008000100 */
[----:B------:R1:W1:Y:S01]  /*0a30*/  SYNCS.EXCH.64 URZ, [UR8+0x98], UR4 ;  /* 0x00009804083f75b2 */ /* 0x0002620008000100 */
[----:B------:R1:W1:Y:S01]  /*0a40*/  SYNCS.EXCH.64 URZ, [UR8+0xb8], UR6 ;  /* 0x0000b806083f75b2 */ /* 0x0002620008000100 */
[----:B------:R-:W-:Y:S01]  /*0a50*/  NOP ;  /* 0x0000000000007918 */ /* 0x000fe20000000000 */
.L_x_8:
[----:B------:R-:W-:Y:S01]  /*0a60*/  SHF.R.S32.HI R5, RZ, 0x1f, R8 ;  /* 0x0000001fff057819 */ /* 0x000fe20000011408 */
[----:B------:R-:W5:Y:S01]  /*0a70*/  SHFL.IDX PT, R4, R4, RZ, 0x1f ;  /* 0x00001fff04047589 */ /* 0x000f6200000e0000 */
[----:B------:R-:W-:Y:S01]  /*0a80*/  ELECT P0, URZ, PT ;  /* 0x00000000003f782f */ /* 0x000fe20003800000 */
[----:B------:R-:W4:Y:S01]  /*0a90*/  LDC R11, c[0x0][0x148] ;  /* 0x00005200ff0b7b82 */ /* 0x000f220000000800 */
[----:B------:R-:W-:Y:S01]  /*0aa0*/  LEA.HI R5, R5, R8, RZ, 0x7 ;  /* 0x0000000805057211 */ /* 0x000fe200078f38ff */
[----:B------:R-:W2:Y:S01]  /*0ab0*/  F2I.U32.TRUNC.NTZ R10, R10 ;  /* 0x0000000a000a7305 */ /* 0x000ea2000020f000 */
[----:B-1----:R-:W-:Y:S01]  /*0ac0*/  UMOV UR4, 0x20 ;  /* 0x0000002000047882 */ /* 0x002fe20000000000 */
[----:B------:R-:W-:Y:S01]  /*0ad0*/  NOP ;  /* 0x0000000000007918 */ /* 0x000fe20000000000 */
[----:B------:R-:W-:-:S04]  /*0ae0*/  LOP3.LUT R5, R5, 0xffffff80, RZ, 0xc0, !PT ;  /* 0xffffff8005057812 */ /* 0x000fc800078ec0ff */
[----:B------:R-:W-:Y:S02]  /*0af0*/  IADD3 R5, -R5, R8, RZ ;  /* 0x0000000805057210 */ /* 0x000fe40007ffe1ff */
[----:B------:R-:W-:Y:S02]  /*0b00*/  SHF.R.S32.HI R8, RZ, 0x1f, R3 ;  /* 0x0000001fff087819 */ /* 0x000fe40000011403 */
[----:B------:R-:W-:Y:S02]  /*0b10*/  SHF.R.S32.HI R6, RZ, 0x1f, R5 ;  /* 0x0000001fff067819 */ /* 0x000fe40000011405 */
[----:B------:R-:W-:Y:S02]  /*0b20*/  LEA.HI R8, R8, R3, RZ, 0x2 ;  /* 0x0000000308087211 */ /* 0x000fe400078f10ff */
[----:B------:R-:W-:Y:S02]  /*0b30*/  LEA.HI R6, R6, R5, RZ, 0x3 ;  /* 0x0000000506067211 */ /* 0x000fe400078f18ff */
[----:B------:R-:W-:-:S02]  /*0b40*/  LOP3.LUT R8, R8, 0x3ffffffc, RZ, 0xc0, !PT ;  /* 0x3ffffffc08087812 */ /* 0x000fc400078ec0ff */
[--C-:B------:R-:W-:Y:S02]  /*0b50*/  SHF.R.S32.HI R7, RZ, 0x3, R6.reuse ;  /* 0x00000003ff077819 */ /* 0x100fe40000011406 */
[----:B------:R-:W-:Y:S02]  /*0b60*/  SHF.R.S32.HI R6, RZ, 0x1f, R6 ;  /* 0x0000001fff067819 */ /* 0x000fe40000011406 */
[----:B-----5:R-:W-:Y:S02]  /*0b70*/  ISETP.NE.OR P0, PT, R4, RZ, !P0 ;  /* 0x000000ff0400720c */ /* 0x020fe40004705670 */
[----:B------:R-:W-:Y:S02]  /*0b80*/  LEA.HI R6, R6, R7, RZ, 0x2 ;  /* 0x0000000706067211 */ /* 0x000fe400078f10ff */
[----:B------:R-:W-:Y:S02]  /*0b90*/  IADD3 R9, R3, -R8, RZ ;  /* 0x8000000803097210 */ /* 0x000fe40007ffe0ff */
[----:B------:R-:W-:Y:S01]  /*0ba0*/  LOP3.LUT R6, R6, 0xfffffffc, RZ, 0xc0, !PT ;  /* 0xfffffffc06067812 */ /* 0x000fe200078ec0ff */
[----:B------:R-:W1:Y:S01]  /*0bb0*/  LDC R8, c[0x0][0x140] ;  /* 0x00005000ff087b82 */ /* 0x000e620000000800 */
[----:B--2---:R-:W-:-:S02]  /*0bc0*/  IADD3 R12, -R10, RZ, RZ ;  /* 0x000000ff0a0c7210 */ /* 0x004fc40007ffe1ff */
[----:B------:R-:W-:-:S03]  /*0bd0*/  IADD3 R6, R7, -R6, RZ ;  /* 0x8000000607067210 */ /* 0x000fc60007ffe0ff */
[----:B------:R-:W-:Y:S01]  /*0be0*/  VOTEU.ALL UP1, P0 ;  /* 0x00000000003f7886 */ /* 0x000fe20000020000 */
[----:B------:R-:W-:Y:S01]  /*0bf0*/  LEA R6, R9, R6, 0x2 ;  /* 0x0000000609067211 */ /* 0x000fe200078e10ff */
[----:B------:R-:W-:-:S03]  /*0c00*/  VOTEU.ALL UP2, P0 ;  /* 0x00000000003f7886 */ /* 0x000fc60000040000 */
[----:B------:R-:W-:Y:S01]  /*0c10*/  LEA.HI R4, R6, R6, RZ, 0x1 ;  /* 0x0000000606047211 */ /* 0x000fe200078f08ff */
[----:B------:R-:W2:Y:S01]  /*0c20*/  @!UP1 S2UR UR7, SR_CgaCtaId ;  /* 0x00000000000799c3 */ /* 0x000ea20000008800 */
[----:B------:R-:W-:Y:S01]  /*0c30*/  @!UP1 UMOV UR6, 0x400 ;  /* 0x0000040000069882 */ /* 0x000fe20000000000 */
[----:B------:R-:W-:-:S04]  /*0c40*/  @!UP1 UIADD3 UR4, -UR4, 0x100000, URZ ;  /* 0x0010000004049890 */ /* 0x000fc8000fffe13f */
[----:B------:R-:W-:Y:S02]  /*0c50*/  @!UP1 USHF.L.U32 UR5, UR4, 0xb, URZ ;  /* 0x0000000b04059899 */ /* 0x000fe4000800063f */
[----:B------:R-:W-:Y:S01]  /*0c60*/  @!UP1 USHF.L.U32 UR4, UR4, 0x1, URZ ;  /* 0x0000000104049899 */ /* 0x000fe2000800063f */
[----:B------:R-:W-:-:S04]  /*0c70*/  LOP3.LUT R7, R4, 0xfffffffe, RZ, 0xc0, !PT ;  /* 0xfffffffe04077812 */ /* 0x000fc800078ec0ff */
[----:B------:R-:W-:-:S04]  /*0c80*/  IADD3 R7, R6, -R7, RZ ;  /* 0x8000000706077210 */ /* 0x000fc80007ffe0ff */
[----:B------:R-:W-:Y:S02]  /*0c90*/  ISETP.NE.AND P2, PT, R7, R0, PT ;  /* 0x000000000700720c */ /* 0x000fe40003f45270 */
[----:B------:R-:W-:Y:S02]  /*0ca0*/  SHF.L.U32 R7, R6, 0x2, RZ ;  /* 0x0000000206077819 */ /* 0x000fe400000006ff */
[----:B-1----:R-:W-:Y:S02]  /*0cb0*/  ISETP.EQ.U32.AND P4, PT, R8, 0x1, PT ;  /* 0x000000010800780c */ /* 0x002fe40003f82070 */
[----:B------:R-:W-:Y:S01]  /*0cc0*/  LOP3.LUT R13, R6, 0xc, R7, 0x78, !PT ;  /* 0x0000000c060d7812 */ /* 0x000fe200078e7807 */
[----:B----4-:R-:W-:-:S04]  /*0cd0*/  IMAD R7, R11, R12, R2 ;  /* 0x0000000c0b077224 */ /* 0x010fc800078e0202 */
[----:B------:R1:W-:Y:S02]  /*0ce0*/  STL [R1+0xc0], R13 ;  /* 0x0000c00d01007387 */ /* 0x0003e40000100800 */
[----:B------:R-:W-:Y:S01]  /*0cf0*/  @P2 LEA.HI R4, R13, R13, RZ, 0x1 ;  /* 0x0000000d0d042211 */ /* 0x000fe200078f08ff */
[----:B--2---:R-:W-:Y:S01]  /*0d00*/  @!UP1 ULEA UR6, UR7, UR6, 0x18 ;  /* 0x0000000607069291 */ /* 0x004fe2000f8ec03f */
[----:B------:R-:W-:Y:S02]  /*0d10*/  VOTEU.ALL UP1, P0 ;  /* 0x00000000003f7886 */ /* 0x000fe40000020000 */
[----:B------:R-:W-:Y:S02]  /*0d20*/  @P2 SHF.R.S32.HI R4, RZ, 0x1, R4 ;  /* 0x00000001ff042819 */ /* 0x000fe40000011404 */
[----:B------:R-:W-:Y:S02]  /*0d30*/  LOP3.LUT P0, RZ, R5, 0x7, RZ, 0xc0, !PT ;  /* 0x0000000705ff7812 */ /* 0x000fe4000780c0ff */
[----:B------:R-:W-:-:S02]  /*0d40*/  @P2 ISETP.NE.AND P3, PT, R4, R7, PT ;  /* 0x000000070400220c */ /* 0x000fc40003f65270 */
[----:B------:R-:W-:Y:S02]  /*0d50*/  ISETP.LT.U32.AND P0, PT, R13, 0x2, !P0 ;  /* 0x000000020d00780c */ /* 0x000fe40004701070 */
[----:B------:R-:W-:Y:S01]  /*0d60*/  MOV R4, 0x1 ;  /* 0x0000000100047802 */ /* 0x000fe20000000f00 */
[----:B------:R-:W2:Y:S02]  /*0d70*/  FENCE.VIEW.ASYNC.S ;  /* 0x00000000000073c6 */ /* 0x000ea40000000000 */
[----:B--2---:R1:W2:Y:S01]  /*0d80*/  @!UP1 SYNCS.EXCH.64 URZ, [UR6+0xc0], UR4 ;  /* 0x0000c004063f95b2 */ /* 0x0042a20008000100 */
[----:B------:R-:W-:Y:S02]  /*0d90*/  SEL R5, RZ, 0x1, !P0 ;  /* 0x00000001ff057807 */ /* 0x000fe40004000000 */
[----:B------:R-:W-:-:S04]  /*0da0*/  @P2 SEL R4, RZ, 0x1, P3 ;  /* 0x00000001ff042807 */ /* 0x000fc80001800000 */
[----:B------:R-:W-:-:S05]  /*0db0*/  LOP3.LUT R4, R4, R5, RZ, 0xc0, !PT ;  /* 0x0000000504047212 */ /* 0x000fca00078ec0ff */
[----:B------:R1:W-:Y:S01]  /*0dc0*/  STL [R1+0xbc], R4 ;  /* 0x0000bc0401007387 */ /* 0x0003e20000100800 */
[----:B------:R1:W4:Y:S01]  /*0dd0*/  @!UP2 SYNCS.EXCH.64 URZ, [UR6+0xc8], UR4 ;  /* 0x0000c804063fa5b2 */ /* 0x0003220008000100 */
[----:B------:R-:W-:Y:S01]  /*0de0*/  NOP ;  /* 0x0000000000007918 */ /* 0x000fe20000000000 */
[----:B------:R-:W-:Y:S05]  /*0df0*/  @!P4 BRA `(.L_x_9) ;  /* 0x000000000008c947 */ /* 0x000fea0003800000 */
[----:B--234-:R-:W-:Y:S01]  /*0e00*/  UCGABAR_ARV ;  /* 0x00000000000079c7 */ /* 0x01cfe20008000000 */
[----:B------:R-:W-:Y:S05]  /*0e10*/  BRA `(.L_x_10) ;  /* 0x0000000000047947 */ /* 0x000fea0003800000 */
.L_x_9:
[----:B--234-:R-:W-:Y:S01]  /*0e20*/  NOP ;  /* 0x0000000000007918 */ /* 0x01cfe20000000000 */
.L_x_10:
[----:B-1----:R-:W1:Y:S01]  /*0e30*/  LDC R4, c[0x0][0x904] ;  /* 0x00024100ff047b82 */ /* 0x002e620000000800 */
[----:B------:R-:W-:Y:S02]  /*0e40*/  MOV R5, RZ ;  /* 0x000000ff00057202 */ /* 0x000fe40000000f00 */
[----:B-1----:R-:W-:Y:S02]  /*0e50*/  ISETP.NE.AND P2, PT, R4, 0x1, PT ;  /* 0x000000010400780c */ /* 0x002fe40003f45270 */
[----:B------:R-:W-:-:S11]  /*0e60*/  MOV R4, UR10 ;  /* 0x0000000a00047c02 */ /* 0x000fd60008000f00 */
[----:B------:R-:W1:Y:S01]  /*0e70*/  @P2 LDC R7, c[0x0][0x10] ;  /* 0x00000400ff072b82 */ /* 0x000e620000000800 */
[----:B------:R-:W-:Y:S02]  /*0e80*/  @P2 MOV R3, RZ ;  /* 0x000000ff00032202 */ /* 0x000fe40000000f00 */
[----:B------:R-:W-:-:S05]  /*0e90*/  @P2 MOV R13, RZ ;  /* 0x000000ff000d2202 */ /* 0x000fca0000000f00 */
[----:B------:R-:W2:Y:S01]  /*0ea0*/  @!P2 LDC R9, c[0x0][0xc] ;  /* 0x00000300ff09ab82 */ /* 0x000ea20000000800 */
[----:B------:R-:W-:Y:S01]  /*0eb0*/  ULDC UR4, c[0x0][0xc] ;  /* 0x0000030000047ab9 */ /* 0x000fe20000000800 */
[----:B------:R-:W-:Y:S01]  /*0ec0*/  ULDC UR5, c[0x0][0x10] ;  /* 0x0000040000057ab9 */ /* 0x000fe20000000800 */
[----:B------:R-:W-:Y:S01]  /*0ed0*/  ULDC UR6, c[0x0][0x14] ;  /* 0x0000050000067ab9 */ /* 0x000fe20000000800 */
[----:B------:R-:W-:-:S04]  /*0ee0*/  UIMAD.WIDE.U32 UR4, UR4, UR5, URZ ;  /* 0x00000005040472a5 */ /* 0x000fc8000f8e003f */
[----:B------:R-:W-:Y:S02]  /*0ef0*/  UIMAD.WIDE.U32 UR56, UR4, UR6, URZ ;  /* 0x00000006043872a5 */ /* 0x000fe4000f8e003f */
[----:B------:R-:W-:-:S04]  /*0f00*/  UIMAD UR38, UR5, UR6, URZ ;  /* 0x00000006052672a4 */ /* 0x000fc8000f8e023f */
[----:B------:R-:W-:Y:S01]  /*0f10*/  UIADD3 UR38, UR57, UR38, URZ ;  /* 0x0000002639267290 */ /* 0x000fe2000fffe03f */
[----:B-1----:R-:W-:-:S03]  /*0f20*/  @P2 IMAD.WIDE.U32 R6, R7, UR10, R2 ;  /* 0x0000000a07062c25 */ /* 0x002fc6000f8e0002 */
[----:B------:R-:W-:Y:S02]  /*0f30*/  @P2 MOV R19, R6 ;  /* 0x0000000600132202 */ /* 0x000fe40000000f00 */
[----:B------:R-:W-:Y:S01]  /*0f40*/  @P2 IADD3 R23, R7, R13, RZ ;  /* 0x0000000d07172210 */ /* 0x000fe20007ffe0ff */
[----:B--2---:R-:W-:-:S03]  /*0f50*/  @!P2 IMAD.WIDE.U32 R4, R2, R9, R4 ;  /* 0x000000090204a225 */ /* 0x004fc600078e0004 */
[----:B------:R-:W-:Y:S02]  /*0f60*/  @!P2 MOV R19, R4 ;  /* 0x000000040013a202 */ /* 0x000fe40000000f00 */
[----:B------:R-:W-:-:S03]  /*0f70*/  @!P2 MOV R23, R5 ;  /* 0x000000050017a202 */ /* 0x000fc60000000f00 */
[----:B------:R1:W-:Y:S04]  /*0f80*/  STL [R1+0xc4], R19 ;  /* 0x0000c41301007387 */ /* 0x0003e80000100800 */
[----:B------:R1:W-:Y:S01]  /*0f90*/  STL [R1+0xc8], R23 ;  /* 0x0000c81701007387 */ /* 0x0003e20000100800 */
[----:B------:R-:W-:Y:S05]  /*0fa0*/  @!P4 BRA `(.L_x_11) ;  /* 0x00000000000cc947 */ /* 0x000fea0003800000 */
[----:B------:R-:W-:Y:S01]  /*0fb0*/  UCGABAR_WAIT ;  /* 0x0000000000007dc7 */ /* 0x000fe20008000000 */
[----:B------:R-:W-:Y:S01]  /*0fc0*/  CCTL.IVALL ;  /* 0x00000000ff00798f */ /* 0x000fe20002000000 */
[----:B------:R-:W-:Y:S05]  /*0fd0*/  BRA `(.L_x_12) ;  /* 0x0000000000047947 */ /* 0x000fea0003800000 */
.L_x_11:
[----:B------:R-:W-:Y:S06]  /*0fe0*/  BAR.SYNC.DEFER_BLOCKING 0x0 ;  /* 0x0000000000007b1d */ /* 0x000fec0000010000 */
.L_x_12:
[----:B------:R-:W-:Y:S01]  /*0ff0*/  PLOP3.LUT P0, PT, PT, PT, UP0, 0x80, 0x0 ;  /* 0x000000000000781c */ /* 0x000fe20003f0f008 */
[----:B------:R-:W2:-:S12]  /*1000*/  S2UR UR37, SR_CgaCtaId ;  /* 0x00000000002579c3 */ /* 0x000e980000008800 */
[----:B------:R-:W-:Y:S05]  /*1010*/  @!P0 BRA `(.L_x_13) ;  /* 0x0000016000988947 */ /* 0x000fea0003800000 */
[----:B------:R-:W-:-:S06]  /*1020*/  UISETP.GT.U32.AND UP0, UPT, UR9, 0x1, UPT ;  /* 0x000000010900788c */ /* 0x000fcc000bf04070 */
[----:B------:R-:W-:-:S13]  /*1030*/  PLOP3.LUT P0, PT, PT, PT, UP0, 0x80, 0x0 ;  /* 0x000000000000781c */ /* 0x000fda0003f0f008 */
[----:B--2---:R-:W-:Y:S05]  /*1040*/  @P0 EXIT ;  /* 0x000000000000094d */ /* 0x004fea0003800000 */
[----:B------:R-:W-:Y:S01]  /*1050*/  PRMT R6, RZ, 0x7610, R6 ;  /* 0x00007610ff067816 */ /* 0x000fe20000000006 */
[----:B------:R-:W-:Y:S01]  /*1060*/  ULDC.64 UR4, c[0x0][0x8f8] ;  /* 0x00023e0000047ab9 */ /* 0x000fe20000000a00 */
[----:B------:R-:W-:Y:S01]  /*1070*/  UMOV UR45, 0xffffffff ;  /* 0xffffffff002d7882 */ /* 0x000fe20000000000 */
[----:B------:R-:W-:Y:S01]  /*1080*/  ISETP.GE.U32.AND P0, PT, R19, UR4, PT ;  /* 0x0000000413007c0c */ /* 0x000fe2000bf06070 */
[----:B------:R-:W-:Y:S01]  /*1090*/  UMOV UR47, 0xffffffff ;  /* 0xffffffff002f7882 */ /* 0x000fe20000000000 */
[----:B------:R2:W-:Y:S01]  /*10a0*/  STL.S16 [R1+0xcc], R6 ;  /* 0x0000cc0601007387 */ /* 0x0005e20000100600 */
[----:B------:R-:W-:Y:S02]  /*10b0*/  MOV R5, 0xffffffff ;  /* 0xffffffff00057802 */ /* 0x000fe40000000f00 */
[----:B------:R-:W-:Y:S02]  /*10c0*/  ISETP.GE.U32.AND.EX P0, PT, R23, UR5, PT, P0 ;  /* 0x0000000517007c0c */ /* 0x000fe4000bf06100 */
[----:B------:R-:W-:-:S11]  /*10d0*/  PRMT R4, RZ, 0x7610, R4 ;  /* 0x00007610ff047816 */ /* 0x000fd60000000004 */
[----:B--2---:R-:W-:Y:S05]  /*10e0*/  @P0 BRA `(.L_x_14) ;  /* 0x0000000400340947 */ /* 0x004fea0003800000 */
[----:B------:R-:W2:Y:S01]  /*10f0*/  LDC.64 R14, c[0x0][0x8d0] ;  /* 0x00023400ff0e7b82 */ /* 0x000ea20000000a00 */
[----:B------:R-:W-:Y:S02]  /*1100*/  MOV R4, R19 ;  /* 0x0000001300047202 */ /* 0x000fe40000000f00 */
[----:B------:R-:W-:-:S05]  /*1110*/  MOV R5, R23 ;  /* 0x0000001700057202 */ /* 0x000fca0000000f00 */
[----:B------:R-:W3:Y:S08]  /*1120*/  LDC R10, c[0x0][0x8d8] ;  /* 0x00023600ff0a7b82 */ /* 0x000ef00000000800 */
[----:B------:R-:W4:Y:S01]  /*1130*/  LDC.64 R16, c[0x0][0x8c8] ;  /* 0x00023200ff107b82 */ /* 0x000f220000000a00 */
[----:B--2---:R-:W-:-:S04]  /*1140*/  ISETP.NE.U32.AND P0, PT, R14, RZ, PT ;  /* 0x000000ff0e00720c */ /* 0x004fc80003f05070 */
[----:B------:R-:W-:-:S13]  /*1150*/  ISETP.NE.AND.EX P0, PT, R15, RZ, PT, P0 ;  /* 0x000000ff0f00720c */ /* 0x000fda0003f05300 */
[----:B---34-:R-:W-:Y:S05]  /*1160*/  @!P0 BRA `(.L_x_15) ;  /* 0x0000000000288947 */ /* 0x018fea0003800000 */
[----:B------:R-:W2:Y:S02]  /*1170*/  LDC R9, c[0x0][0x8dc] ;  /* 0x00023700ff097b82 */ /* 0x000ea40000000800 */
[----:B--2---:R-:W-:-:S04]  /*1180*/  IADD3 R9, P0, R19, R9, RZ ;  /* 0x0000000913097210 */ /* 0x004fc80007f1e0ff */
[----:B------:R-:W-:-:S05]  /*1190*/  IADD3.X R13, RZ, R23, RZ, P0, !PT ;  /* 0x00000017ff0d7210 */ /* 0x000fca00007fe4ff */
[----:B------:R-:W-:-:S04]  /*11a0*/  IMAD.WIDE.U32 R4, R13, R14, RZ ;  /* 0x0000000e0d047225 */ /* 0x000fc800078e00ff */
[----:B------:R-:W-:-:S04]  /*11b0*/  IMAD.WIDE.U32 R6, P0, R9, R15, R4 ;  /* 0x0000000f09067225 */ /* 0x000fc80007800004 */
[----:B------:R-:W-:Y:S01]  /*11c0*/  IMAD.WIDE.U32 R4, R9, R14, RZ ;  /* 0x0000000e09047225 */ /* 0x000fe200078e00ff */
[----:B------:R-:W-:Y:S02]  /*11d0*/  IADD3.X R9, RZ, RZ, RZ, P0, !PT ;  /* 0x000000ffff097210 */ /* 0x000fe400007fe4ff */
[----:B------:R-:W-:Y:S02]  /*11e0*/  MOV R8, R7 ;  /* 0x0000000700087202 */ /* 0x000fe40000000f00 */
[----:B------:R-:W-:-:S05]  /*11f0*/  IADD3 RZ, P0, R5, R6, RZ ;  /* 0x0000000605ff7210 */ /* 0x000fca0007f1e0ff */
[----:B------:R-:W-:-:S08]  /*1200*/  IMAD.WIDE.U32.X R4, R13, R15, R8, P0 ;  /* 0x0000000f0d047225 */ /* 0x000fd000000e0408 */
.L_x_15:
[----:B------:R-:W2:Y:S01]  /*1210*/  LDC.64 R20, c[0x0][0x8e8] ;  /* 0x00023a00ff147b82 */ /* 0x000ea20000000a00 */
[--C-:B------:R-:W-:Y:S01]  /*1220*/  SHF.R.U64 R22, R4, R10, R5.reuse ;  /* 0x0000000a04167219 */ /* 0x100fe20000001205 */
[----:B------:R-:W-:Y:S01]  /*1230*/  IMAD R11, R11, R12, R2 ;  /* 0x0000000c0b0b7224 */ /* 0x000fe200078e0202 */
[----:B------:R-:W-:Y:S02]  /*1240*/  SHF.R.U32.HI R3, RZ, R10, R5 ;  /* 0x0000000aff037219 */ /* 0x000fe40000011605 */
[----:B------:R-:W-:Y:S02]  /*1250*/  IADD3 R7, P0, RZ, -R22, RZ ;  /* 0x80000016ff077210 */ /* 0x000fe40007f1e0ff */
[----:B------:R-:W-:Y:S01]  /*1260*/  MOV R4, R19 ;  /* 0x0000001300047202 */ /* 0x000fe20000000f00 */
[----:B------:R-:W3:Y:S01]  /*1270*/  LDC R8, c[0x0][0x8c0] ;  /* 0x00023000ff087b82 */ /* 0x000ee20000000800 */
[----:B------:R-:W-:Y:S02]  /*1280*/  IADD3.X R3, RZ, ~R3, RZ, P0, !PT ;  /* 0x80000003ff037210 */ /* 0x000fe400007fe4ff */
[----:B------:R-:W-:-:S02]  /*1290*/  MOV R5, R23 ;  /* 0x0000001700057202 */ /* 0x000fc40000000f00 */
[----:B-1----:R-:W-:Y:S01]  /*12a0*/  MOV R23, 0x1 ;  /* 0x0000000100177802 */ /* 0x002fe20000000f00 */
[-C--:B------:R-:W-:Y:S02]  /*12b0*/  IMAD R6, R3, R16.reuse, RZ ;  /* 0x0000001003067224 */ /* 0x080fe400078e02ff */
[----:B------:R-:W1:Y:S01]  /*12c0*/  LDC R14, c[0x0][0x8b0] ;  /* 0x00022c00ff0e7b82 */ /* 0x000e620000000800 */
[----:B------:R-:W-:-:S04]  /*12d0*/  IMAD.WIDE.U32 R4, R7, R16, R4 ;  /* 0x0000001007047225 */ /* 0x000fc800078e0004 */
[----:B------:R-:W-:-:S03]  /*12e0*/  IMAD R3, R7, R17, R6 ;  /* 0x0000001107037224 */ /* 0x000fc600078e0206 */
[----:B------:R-:W4:Y:S01]  /*12f0*/  LDC R18, c[0x0][0x900] ;  /* 0x00024000ff127b82 */ /* 0x000f220000000800 */
[----:B--2---:R-:W-:Y:S02]  /*1300*/  ISETP.NE.U32.AND P0, PT, R20, RZ, PT ;  /* 0x000000ff1400720c */ /* 0x004fe40003f05070 */
[----:B------:R-:W-:Y:S02]  /*1310*/  IADD3 R3, R5, R3, RZ ;  /* 0x0000000305037210 */ /* 0x000fe40007ffe0ff */
[----:B------:R-:W-:Y:S02]  /*1320*/  ISETP.NE.AND.EX P0, PT, R21, RZ, PT, P0 ;  /* 0x000000ff1500720c */ /* 0x000fe40003f05300 */
[----:B------:R-:W-:Y:S01]  /*1330*/  MOV R5, 0xffffffff ;  /* 0xffffffff00057802 */ /* 0x000fe20000000f00 */
[----:B------:R-:W2:Y:S01]  /*1340*/  LDC R13, c[0x0][0x8a8] ;  /* 0x00022a00ff0d7b82 */ /* 0x000ea20000000800 */
[-CC-:B---3--:R-:W-:Y:S02]  /*1350*/  SHF.R.U64 R10, R4, R8.reuse, R3.reuse ;  /* 0x00000008040a7219 */ /* 0x188fe40000001203 */
[----:B------:R-:W-:-:S05]  /*1360*/  SHF.R.U32.HI R3, RZ, R8, R3 ;  /* 0x00000008ff037219 */ /* 0x000fca0000011603 */
[----:B------:R-:W3:Y:S01]  /*1370*/  LDC R15, c[0x0][0x8f0] ;  /* 0x00023c00ff0f7b82 */ /* 0x000ee20000000800 */
[-CC-:B-1----:R-:W-:Y:S02]  /*1380*/  SHF.R.U64 R19, R10, R14.reuse, R3.reuse ;  /* 0x0000000e0a137219 */ /* 0x182fe40000001203 */
[----:B------:R-:W-:-:S05]  /*1390*/  SHF.R.U32.HI R3, RZ, R14, R3 ;  /* 0x0000000eff037219 */ /* 0x000fca0000011603 */
[----:B------:R-:W1:Y:S01]  /*13a0*/  LDC R17, c[0x0][0x8e0] ;  /* 0x00023800ff117b82 */ /* 0x000e620000000800 */
[-C--:B----4-:R-:W-:Y:S02]  /*13b0*/  SHF.L.U32 R2, R5, R18.reuse, RZ ;  /* 0x0000001205027219 */ /* 0x090fe400000006ff */
[--C-:B------:R-:W-:Y:S02]  /*13c0*/  SHF.R.U64 R12, R19, R18, R3.reuse ;  /* 0x00000012130c7219 */ /* 0x100fe40000001203 */
[----:B------:R-:W-:Y:S02]  /*13d0*/  LOP3.LUT R8, RZ, R2, RZ, 0x33, !PT ;  /* 0x00000002ff087212 */ /* 0x000fe400078e33ff */
[----:B------:R-:W-:Y:S01]  /*13e0*/  SHF.R.U32.HI R3, RZ, R18, R3 ;  /* 0x00000012ff037219 */ /* 0x000fe20000011603 */
[----:B------:R-:W4:Y:S01]  /*13f0*/  LDC R16, c[0x0][0x8b8] ;  /* 0x00022e00ff107b82 */ /* 0x000f220000000800 */
[----:B------:R-:W-:Y:S01]  /*1400*/  MOV R2, R12 ;  /* 0x0000000c00027202 */ /* 0x000fe20000000f00 */
[----:B------:R-:W-:Y:S06]  /*1410*/  @!P0 BRA `(.L_x_16) ;  /* 0x0000000000288947 */ /* 0x000fec0003800000 */
[----:B------:R-:W5:Y:S02]  /*1420*/  LDC R7, c[0x0][0x8f4] ;  /* 0x00023d00ff077b82 */ /* 0x000f640000000800 */
[----:B-----5:R-:W-:-:S04]  /*1430*/  IADD3 R7, P0, R12, R7, RZ ;  /* 0x000000070c077210 */ /* 0x020fc80007f1e0ff */
        /* <DEDUP_REMOVED lines=8> */
.L_x_16:
[----:B---3--:R-:W-:Y:S02]  /*14c0*/  SHF.R.U64 R4, R2, R15, R3 ;  /* 0x0000000f02047219 */ /* 0x008fe40000001203 */
[----:B------:R-:W-:Y:S02]  /*14d0*/  SHF.L.U32 R2, R23, R18, RZ ;  /* 0x0000001217027219 */ /* 0x000fe400000006ff */
[----:B------:R-:W-:Y:S02]  /*14e0*/  LOP3.LUT R3, R19, R8, RZ, 0xc0, !PT ;  /* 0x0000000813037212 */ /* 0x000fe400078ec0ff */
[----:B--2---:R-:W-:Y:S02]  /*14f0*/  IADD3 R5, R13, -0x1, RZ ;  /* 0xffffffff0d057810 */ /* 0x004fe40007ffe0ff */
[----:B------:R-:W-:Y:S01]  /*1500*/  IADD3 R6, -R4, RZ, RZ ;  /* 0x000000ff04067210 */ /* 0x000fe20007ffe1ff */
[----:B------:R-:W-:Y:S01]  /*1510*/  IMAD R3, R2, R4, R3 ;  /* 0x0000000402037224 */ /* 0x000fe200078e0203 */
[----:B------:R-:W-:-:S02]  /*1520*/  SEL R0, R0, R11, !P2 ;  /* 0x0000000b00007207 */ /* 0x000fc40005000000 */
[----:B------:R-:W-:Y:S01]  /*1530*/  LOP3.LUT R5, R10, R5, RZ, 0xc0, !PT ;  /* 0x000000050a057212 */ /* 0x000fe200078ec0ff */
[----:B-1----:R-:W-:Y:S01]  /*1540*/  IMAD R2, R6, R17, R12 ;  /* 0x0000001106027224 */ /* 0x002fe200078e020c */
[----:B------:R-:W-:Y:S01]  /*1550*/  R2UR UR47, R22 ;  /* 0x00000000162f72ca */ /* 0x000fe200000e0000 */
[----:B----4-:R-:W-:Y:S01]  /*1560*/  IMAD R0, R3, R16, R0 ;  /* 0x0000001003007224 */ /* 0x010fe200078e0200 */
[----:B------:R-:W-:Y:S01]  /*1570*/  MOV R4, 0x1 ;  /* 0x0000000100047802 */ /* 0x000fe20000000f00 */
[----:B------:R-:W-:-:S05]  /*1580*/  IMAD R5, R2, R13, R5 ;  /* 0x0000000d02057224 */ /* 0x000fca00078e0205 */
[----:B------:R-:W-:Y:S02]  /*1590*/  SEL R2, R5, R0, !P2 ;  /* 0x0000000005027207 */ /* 0x000fe40005000000 */
[----:B------:R-:W-:Y:S02]  /*15a0*/  SEL R5, R0, R5, !P2 ;  /* 0x0000000500057207 */ /* 0x000fe40005000000 */
[----:B------:R-:W-:-:S15]  /*15b0*/  R2UR UR45, R2 ;  /* 0x00000000022d72ca */ /* 0x000fde00000e0000 */
.L_x_14:
[----:B------:R-:W-:-:S08]  /*15c0*/  NOP ;  /* 0x0000000000007918 */ /* 0x000fd00000000000 */
[----:B------:R-:W2:Y:S02]  /*15d0*/  USETMAXREG.TRY_ALLOC.CTAPOOL UP0, 0xe8 ;  /* 0x000000e8000079c8 */ /* 0x000ea40008000600 */
[----:B--2---:R-:W-:-:S13]  /*15e0*/  PLOP3.LUT P0, PT, PT, PT, UP0, 0x80, 0x0 ;  /* 0x000000000000781c */ /* 0x004fda0003f0f008 */
[----:B------:R-:W-:Y:S05]  /*15f0*/  @!P0 BRA `(.L_x_14) ;  /* 0xfffffffc00f08947 */ /* 0x000fea000383ffff */
[----:B------:R-:W-:Y:S02]  /*1600*/  ULDC.64 UR4, c[0x0][0x590] ;  /* 0x0001640000047ab9 */ /* 0x000fe40000000a00 */
[----:B------:R-:W-:-:S04]  /*1610*/  ISETP.NE.U32.AND P0, PT, RZ, UR4, PT ;  /* 0x00000004ff007c0c */ /* 0x000fc8000bf05070 */
[----:B------:R-:W-:-:S13]  /*1620*/  ISETP.NE.AND.EX P0, PT, RZ, UR5, PT, P0 ;  /* 0x00000005ff007c0c */ /* 0x000fda000bf05300 */
[----:B------:R-:W-:Y:S05]  /*1630*/  @P0 BRA `(.L_x_17) ;  /* 0x0000000000340947 */ /* 0x000fea0003800000 */
[----:B------:R-:W-:Y:S02]  /*1640*/  ULDC.64 UR4, c[0x0][0x588] ;  /* 0x0001620000047ab9 */ /* 0x000fe40000000a00 */
[----:B------:R-:W-:-:S04]  /*1650*/  ISETP.NE.U32.AND P0, PT, RZ, UR4, PT ;  /* 0x00000004ff007c0c */ /* 0x000fc8000bf05070 */
[----:B------:R-:W-:-:S13]  /*1660*/  ISETP.NE.AND.EX P0, PT, RZ, UR5, PT, P0 ;  /* 0x00000005ff007c0c */ /* 0x000fda000bf05300 */
[----:B------:R-:W-:Y:S05]  /*1670*/  @!P0 BRA `(.L_x_18) ;  /* 0x0000000000148947 */ /* 0x000fea0003800000 */
[----:B------:R-:W2:Y:S02]  /*1680*/  LDC.64 R16, c[0x0][0x588] ;  /* 0x00016200ff107b82 */ /* 0x000ea40000000a00 */
[----:B--2---:R2:W5:Y:S01]  /*1690*/  LDG.E R16, desc[UR58][R16.64] ;  /* 0x0000003a10107981 */ /* 0x004562000c1e1900 */
[----:B------:R-:W-:-:S05]  /*16a0*/  MOV R0, 0x1 ;  /* 0x0000000100007802 */ /* 0x000fca0000000f00 */
[----:B------:R2:W-:Y:S01]  /*16b0*/  STL.S16 [R1+0xcc], R0 ;  /* 0x0000cc0001007387 */ /* 0x0005e20000100600 */
[----:B------:R-:W-:Y:S05]  /*16c0*/  BRA `(.L_x_17) ;  /* 0x0000000000107947 */ /* 0x000fea0003800000 */
.L_x_18:
[----:B------:R-:W-:Y:S01]  /*16d0*/  MOV R0, 0x1 ;  /* 0x0000000100007802 */ /* 0x000fe20000000f00 */
[----:B------:R-:W-:Y:S02]  /*16e0*/  ULDC UR4, c[0x0][0x580] ;  /* 0x0001600000047ab9 */ /* 0x000fe40000000800 */
[----:B------:R-:W-:Y:S02]  /*16f0*/  MOV R16, UR4 ;  /* 0x0000000400107c02 */ /* 0x000fe40008000f00 */
[----:B------:R3:W-:Y:S05]  /*1700*/  STL.S16 [R1+0xcc], R0 ;  /* 0x0000cc0001007387 */ /* 0x0007ea0000100600 */
.L_x_17:
        /* <DEDUP_REMOVED lines=8> */
[----:B------:R-:W4:Y:S02]  /*1790*/  LDC.64 R2, c[0x0][0x5a8] ;  /* 0x00016a00ff027b82 */ /* 0x000f240000000a00 */
[----:B----4-:R4:W5:Y:S01]  /*17a0*/  LDG.E R2, desc[UR58][R2.64] ;  /* 0x0000003a02027981 */ /* 0x010962000c1e1900 */
[----:B------:R-:W-:Y:S05]  /*17b0*/  BRA `(.L_x_19) ;  /* 0x0000000000087947 */ /* 0x000fea0003800000 */
.L_x_20:
[----:B------:R-:W-:Y:S02]  /*17c0*/  ULDC UR4, c[0x0][0x5a0] ;  /* 0x0001680000047ab9 */ /* 0x000fe40000000800 */
[----:B------:R-:W-:-:S07]  /*17d0*/  MOV R2, UR4 ;  /* 0x0000000400027c02 */ /* 0x000fce0008000f00 */
.L_x_19:
[----:B------:R-:W-:-:S13]  /*17e0*/  LOP3.LUT P0, RZ, R4, 0xff, RZ, 0xc0, !PT ;  /* 0x000000ff04ff7812 */ /* 0x000fda000780c0ff */
[----:B------:R-:W-:Y:S05]  /*17f0*/  @!P0 EXIT ;  /* 0x000000000000894d */ /* 0x000fea0003800000 */
[----:B------:R1:W-:Y:S01]  /*1800*/  STL [R1+0xb8], RZ ;  /* 0x0000b8ff01007387 */ /* 0x0003e20000100800 */
[----:B------:R-:W-:Y:S01]  /*1810*/  ULDC UR4, c[0x0][0x28c] ;  /* 0x0000a30000047ab9 */ /* 0x000fe20000000800 */
[----:B------:R-:W-:Y:S02]  /*1820*/  ULOP3.LUT UR49, UR40, 0x1, URZ, 0xfc, !UPT ;  /* 0x0000000128317892 */ /* 0x000fe4000f8efc3f */
[----:B------:R1:W-:Y:S01]  /*1830*/  STL [R1+0xb4], RZ ;  /* 0x0000b4ff01007387 */ /* 0x0003e20000100800 */
[----:B------:R-:W-:Y:S02]  /*1840*/  UIADD3 UR4, UR4, 0x3f, URZ ;  /* 0x0000003f04047890 */ /* 0x000fe4000fffe03f */
[----:B------:R-:W-:Y:S02]  /*1850*/  ULOP3.LUT UR50, UR39, 0x1, URZ, 0xfc, !UPT ;  /* 0x0000000127327892 */ /* 0x000fe4000f8efc3f */
[----:B------:R-:W-:Y:S01]  /*1860*/  USHF.R.S32.HI UR5, URZ, 0x1f, UR4 ;  /* 0x0000001f3f057899 */ /* 0x000fe20008011404 */
[----:B------:R-:W-:Y:S01]  /*1870*/  ULDC.64 UR60, c[0x0][0x198] ;  /* 0x00006600003c7ab9 */ /* 0x000fe20000000a00 */
[----:B------:R-:W-:-:S02]  /*1880*/  UMOV UR36, URZ ;  /* 0x0000003f00247c82 */ /* 0x000fc40008000000 */
[----:B------:R-:W-:Y:S01]  /*1890*/  ULEA.HI UR5, UR5, UR4, URZ, 0x6 ;  /* 0x0000000405057291 */ /* 0x000fe2000f8f303f */
[----:B------:R-:W-:-:S03]  /*18a0*/  UMOV UR48, URZ ;  /* 0x0000003f00307c82 */ /* 0x000fc60008000000 */
[----:B-1----:R-:W-:-:S12]  /*18b0*/  USHF.R.S32.HI UR52, URZ, 0x6, UR5 ;  /* 0x000000063f347899 */ /* 0x002fd80008011405 */
.L_x_526:
[----:B-123--:R-:W1:Y:S01]  /*18c0*/  S2R R0, SR_TID.X ;  /* 0x0000000000007919 */ /* 0x00ee620000002100 */
[----:B------:R-:W2:Y:S01]  /*18d0*/  S2UR UR9, SR_CgaCtaId ;  /* 0x00000000000979c3 */ /* 0x000ea20000008800 */
[----:B------:R-:W-:Y:S01]  /*18e0*/  UMOV UR51, 0x400 ;  /* 0x0000040000337882 */ /* 0x000fe20000000000 */
[----:B------:R-:W-:Y:S01]  /*18f0*/  UMOV UR4, URZ ;  /* 0x0000003f00047c82 */ /* 0x000fe20008000000 */
[----:B------:R-:W-:Y:S01]  /*1900*/  STL [R1+0xb0], RZ ;  /* 0x0000b0ff01007387 */ /* 0x000fe20000100800 */
[----:B------:R-:W-:Y:S01]  /*1910*/  UMOV UR8, URZ ;  /* 0x0000003f00087c82 */ /* 0x000fe20008000000 */
[----:B------:R-:W-:Y:S01]  /*1920*/  UMOV UR5, URZ ;  /* 0x0000003f00057c82 */ /* 0x000fe20008000000 */
[----:B------:R-:W-:Y:S01]  /*1930*/  UMOV UR10, UR48 ;  /* 0x00000030000a7c82 */ /* 0x000fe20008000000 */
[----:B------:R-:W-:Y:S01]  /*1940*/  STL [R1+0xac], RZ ;  /* 0x0000acff01007387 */ /* 0x000fe20000100800 */
[----:B----4-:R-:W3:Y:S01]  /*1950*/  LDC R3, c[0x0][0x28c] ;  /* 0x0000a300ff037b82 */ /* 0x010ee20000000800 */
[----:B------:R-:W-:-:S02]  /*1960*/  CS2R R228, SRZ ;  /* 0x0000000000e47805 */ /* 0x000fc4000001ff00 */
[----:B------:R-:W-:Y:S01]  /*1970*/  MOV R17, RZ ;  /* 0x000000ff00117202 */ /* 0x000fe20000000f00 */
[----:B------:R-:W-:Y:S01]  /*1980*/  STL [R1+0xa8], RZ ;  /* 0x0000a8ff01007387 */ /* 0x000fe20000100800 */
[----:B------:R-:W-:Y:S02]  /*1990*/  CS2R R18, SRZ ;  /* 0x0000000000127805 */ /* 0x000fe4000001ff00 */
[----:B------:R-:W-:Y:S02]  /*19a0*/  CS2R R22, SRZ ;  /* 0x0000000000167805 */ /* 0x000fe4000001ff00 */
[----:B------:R-:W-:Y:S01]  /*19b0*/  CS2R R152, SRZ ;  /* 0x0000000000987805 */ /* 0x000fe2000001ff00 */
[----:B------:R-:W-:Y:S01]  /*19c0*/  STL [R1+0xa4], RZ ;  /* 0x0000a4ff01007387 */ /* 0x000fe20000100800 */
[----:B------:R-:W-:Y:S02]  /*19d0*/  CS2R R154, SRZ ;  /* 0x00000000009a7805 */ /* 0x000fe4000001ff00 */
[----:B------:R-:W-:-:S02]  /*19e0*/  CS2R R156, SRZ ;  /* 0x00000000009c7805 */ /* 0x000fc4000001ff00 */
[----:B------:R-:W-:Y:S01]  /*19f0*/  CS2R R158, SRZ ;  /* 0x00000000009e7805 */ /* 0x000fe2000001ff00 */
[----:B------:R-:W-:Y:S01]  /*1a00*/  STL [R1+0xa0], RZ ;  /* 0x0000a0ff01007387 */ /* 0x000fe20000100800 */
[----:B------:R-:W-:Y:S02]  /*1a10*/  CS2R R160, SRZ ;  /* 0x0000000000a07805 */ /* 0x000fe4000001ff00 */
[----:B------:R-:W-:Y:S02]  /*1a20*/  CS2R R162, SRZ ;  /* 0x0000000000a27805 */ /* 0x000fe4000001ff00 */
[----:B------:R-:W-:Y:S01]  /*1a30*/  CS2R R164, SRZ ;  /* 0x0000000000a47805 */ /* 0x000fe2000001ff00 */
[----:B------:R-:W-:Y:S01]  /*1a40*/  STL [R1+0x9c], RZ ;  /* 0x00009cff01007387 */ /* 0x000fe20000100800 */
[----:B--2---:R-:W-:Y:S01]  /*1a50*/  ULEA UR51, UR9, UR51, 0x18 ;  /* 0x0000003309337291 */ /* 0x004fe2000f8ec03f */
[----:B------:R-:W-:Y:S02]  /*1a60*/  CS2R R166, SRZ ;  /* 0x0000000000a67805 */ /* 0x000fe4000001ff00 */
[----:B------:R-:W-:Y:S01]  /*1a70*/  CS2R R168, SRZ ;  /* 0x0000000000a87805 */ /* 0x000fe2000001ff00 */
[----:B------:R-:W-:Y:S01]  /*1a80*/  STL [R1+0x98], RZ ;  /* 0x000098ff01007387 */ /* 0x000fe20000100800 */
[----:B------:R-:W-:-:S02]  /*1a90*/  CS2R R170, SRZ ;  /* 0x0000000000aa7805 */ /* 0x000fc4000001ff00 */
[----:B------:R-:W-:Y:S02]  /*1aa0*/  CS2R R172, SRZ ;  /* 0x0000000000ac7805 */ /* 0x000fe4000001ff00 */
[----:B------:R-:W-:Y:S02]  /*1ab0*/  CS2R R174, SRZ ;  /* 0x0000000000ae7805 */ /* 0x000fe4000001ff00 */
[----:B-1----:R-:W-:Y:S01]  /*1ac0*/  LOP3.LUT R0, R0, 0x80, RZ, 0xc0, !PT ;  /* 0x0000008000007812 */ /* 0x002fe200078ec0ff */
[----:B------:R-:W-:Y:S01]  /*1ad0*/  STL [R1+0x94], RZ ;  /* 0x000094ff01007387 */ /* 0x000fe20000100800 */
[----:B---3--:R-:W-:Y:S02]  /*1ae0*/  ISETP.GE.AND P0, PT, R3, 0x1, PT ;  /* 0x000000010300780c */ /* 0x008fe40003f06270 */
[----:B------:R-:W-:Y:S02]  /*1af0*/  CS2R R176, SRZ ;  /* 0x0000000000b07805 */ /* 0x000fe4000001ff00 */
[----:B------:R-:W-:Y:S01]  /*1b00*/  SHF.R.U32.HI R0, RZ, 0x7, R0 ;  /* 0x00000007ff007819 */ /* 0x000fe20000011600 */
[----:B------:R-:W-:Y:S01]  /*1b10*/  STL [R1+0x90], RZ ;  /* 0x000090ff01007387 */ /* 0x000fe20000100800 */
[----:B------:R-:W-:-:S02]  /*1b20*/  CS2R R178, SRZ ;  /* 0x0000000000b27805 */ /* 0x000fc4000001ff00 */
[----:B------:R-:W-:Y:S02]  /*1b30*/  CS2R R180, SRZ ;  /* 0x0000000000b47805 */ /* 0x000fe4000001ff00 */
[----:B------:R-:W-:Y:S01]  /*1b40*/  CS2R R182, SRZ ;  /* 0x0000000000b67805 */ /* 0x000fe2000001ff00 */
[----:B------:R-:W-:Y:S01]  /*1b50*/  STL [R1+0x8c], RZ ;  /* 0x00008cff01007387 */ /* 0x000fe20000100800 */
[----:B------:R-:W-:Y:S02]  /*1b60*/  CS2R R184, SRZ ;  /* 0x0000000000b87805 */ /* 0x000fe4000001ff00 */
[----:B------:R-:W-:Y:S02]  /*1b70*/  CS2R R186, SRZ ;  /* 0x0000000000ba7805 */ /* 0x000fe4000001ff00 */
[----:B------:R-:W-:Y:S01]  /*1b80*/  CS2R R188, SRZ ;  /* 0x0000000000bc7805 */ /* 0x000fe2000001ff00 */
[----:B------:R-:W1:Y:S01]  /*1b90*/  SHFL.IDX PT, R0, R0, RZ, 0x1f ;  /* 0x00001fff00007589 */ /* 0x000e6200000e0000 */
[----:B------:R-:W-:-:S02]  /*1ba0*/  CS2R R190, SRZ ;  /* 0x0000000000be7805 */ /* 0x000fc4000001ff00 */
[----:B------:R-:W-:Y:S02]  /*1bb0*/  CS2R R192, SRZ ;  /* 0x0000000000c07805 */ /* 0x000fe4000001ff00 */
[----:B------:R-:W-:Y:S01]  /*1bc0*/  CS2R R194, SRZ ;  /* 0x0000000000c27805 */ /* 0x000fe2000001ff00 */
[----:B------:R2:W-:Y:S01]  /*1bd0*/  STL [R1+0x88], RZ ;  /* 0x000088ff01007387 */ /* 0x0005e20000100800 */
[----:B------:R-:W-:Y:S02]  /*1be0*/  CS2R R196, SRZ ;  /* 0x0000000000c47805 */ /* 0x000fe4000001ff00 */
[----:B------:R-:W-:Y:S02]  /*1bf0*/  CS2R R198, SRZ ;  /* 0x0000000000c67805 */ /* 0x000fe4000001ff00 */
[----:B------:R-:W-:Y:S01]  /*1c00*/  CS2R R200, SRZ ;  /* 0x0000000000c87805 */ /* 0x000fe2000001ff00 */
[----:B------:R2:W-:Y:S01]  /*1c10*/  STL [R1+0x84], RZ ;  /* 0x000084ff01007387 */ /* 0x0005e20000100800 */
        /* <DEDUP_REMOVED lines=16> */
[----:B-1----:R-:W-:-:S02]  /*1d20*/  R2UR UR6, R0 ;  /* 0x00000000000672ca */ /* 0x002fc400000e0000 */
[----:B------:R-:W-:Y:S02]  /*1d30*/  CS2R R226, SRZ ;  /* 0x0000000000e27805 */ /* 0x000fe4000001ff00 */
[----:B------:R-:W-:Y:S01]  /*1d40*/  MOV R0, UR36 ;  /* 0x0000002400007c02 */ /* 0x000fe20008000f00 */
        /* <DEDUP_REMOVED lines=9> */
[----:B------:R-:W-:Y:S01]  /*1de0*/  CS2R R100, SRZ ;  /* 0x0000000000647805 */ /* 0x000fe2000001ff00 */
[----:B------:R-:W-:Y:S01]  /*1df0*/  ULEA.HI UR7, UR6, UR6, URZ, 0x1 ;  /* 0x0000000606077291 */ /* 0x000fe2000f8f083f */
[----:B------:R-:W-:Y:S01]  /*1e00*/  CS2R R102, SRZ ;  /* 0x0000000000667805 */ /* 0x000fe2000001ff00 */
[----:B------:R2:W-:Y:S01]  /*1e10*/  STL [R1+0x64], RZ ;  /* 0x000064ff01007387 */ /* 0x0005e20000100800 */
[----:B------:R-:W-:Y:S01]  /*1e20*/  CS2R R104, SRZ ;  /* 0x0000000000687805 */ /* 0x000fe2000001ff00 */
[----:B------:R-:W-:Y:S01]  /*1e30*/  ULOP3.LUT UR7, UR7, 0xffffe, URZ, 0xc0, !UPT ;  /* 0x000ffffe07077892 */ /* 0x000fe2000f8ec03f */
[----:B------:R-:W-:Y:S01]  /*1e40*/  CS2R R106, SRZ ;  /* 0x00000000006a7805 */ /* 0x000fe2000001ff00 */
[----:B------:R2:W-:Y:S01]  /*1e50*/  STL [R1+0x60], RZ ;  /* 0x000060ff01007387 */ /* 0x0005e20000100800 */
[----:B------:R-:W-:Y:S01]  /*1e60*/  CS2R R108, SRZ ;  /* 0x00000000006c7805 */ /* 0x000fe2000001ff00 */
[----:B------:R-:W-:Y:S01]  /*1e70*/  UIADD3 UR7, UR6, -UR7, URZ ;  /* 0x8000000706077290 */ /* 0x000fe2000fffe03f */
[----:B------:R-:W-:Y:S01]  /*1e80*/  CS2R R110, SRZ ;  /* 0x00000000006e7805 */ /* 0x000fe2000001ff00 */
[----:B------:R2:W-:Y:S01]  /*1e90*/  STL [R1+0x5c], RZ ;  /* 0x00005cff01007387 */ /* 0x0005e20000100800 */
[----:B------:R-:W-:Y:S01]  /*1ea0*/  CS2R R112, SRZ ;  /* 0x0000000000707805 */ /* 0x000fe2000001ff00 */
[----:B------:R-:W-:Y:S01]  /*1eb0*/  ULEA UR7, UR7, UR51, 0xc ;  /* 0x0000003307077291 */ /* 0x000fe2000f8e603f */
[----:B------:R-:W-:Y:S01]  /*1ec0*/  CS2R R114, SRZ ;  /* 0x0000000000727805 */ /* 0x000fe2000001ff00 */
[----:B------:R2:W-:Y:S01]  /*1ed0*/  STL [R1+0x58], RZ ;  /* 0x000058ff01007387 */ /* 0x0005e20000100800 */
[----:B------:R-:W-:Y:S01]  /*1ee0*/  CS2R R116, SRZ ;  /* 0x0000000000747805 */ /* 0x000fe2000001ff00 */
[----:B------:R-:W-:Y:S01]  /*1ef0*/  UIADD3 UR7, UR7, 0x6200, URZ ;  /* 0x0000620007077890 */ /* 0x000fe2000fffe03f */
[----:B------:R-:W-:Y:S01]  /*1f00*/  CS2R R118, SRZ ;  /* 0x0000000000767805 */ /* 0x000fe2000001ff00 */
[----:B------:R2:W-:Y:S01]  /*1f10*/  STL [R1+0x54], RZ ;  /* 0x000054ff01007387 */ /* 0x0005e20000100800 */
[----:B------:R-:W-:Y:S01]  /*1f20*/  CS2R R120, SRZ ;  /* 0x0000000000787805 */ /* 0x000fe2000001ff00 */
[----:B------:R-:W-:Y:S01]  /*1f30*/  USHF.R.U32.HI UR7, URZ, 0x4, UR7 ;  /* 0x000000043f077899 */ /* 0x000fe20008011607 */
[----:B------:R-:W-:Y:S01]  /*1f40*/  CS2R R122, SRZ ;  /* 0x00000000007a7805 */ /* 0x000fe2000001ff00 */
[----:B------:R2:W-:Y:S01]  /*1f50*/  STL [R1+0x50], RZ ;  /* 0x000050ff01007387 */ /* 0x0005e20000100800 */
[----:B------:R-:W-:Y:S01]  /*1f60*/  CS2R R124, SRZ ;  /* 0x00000000007c7805 */ /* 0x000fe2000001ff00 */
[----:B------:R-:W-:Y:S01]  /*1f70*/  ULOP3.LUT UR9, UR7, 0x3fff, URZ, 0xc0, !UPT ;  /* 0x00003fff07097892 */ /* 0x000fe2000f8ec03f */
        /* <DEDUP_REMOVED lines=59> */
[----:B------:R-:W-:Y:S01]  /*2330*/  CS2R R86, SRZ ;  /* 0x0000000000567805 */ /* 0x000fe2000001ff00 */
[----:B------:R2:W-:Y:S04]  /*2340*/  STL [R1+0x10], RZ ;  /* 0x000010ff01007387 */ /* 0x0005e80000100800 */
[----:B------:R2:W-:Y:S04]  /*2350*/  STL [R1+0xc], RZ ;  /* 0x00000cff01007387 */ /* 0x0005e80000100800 */
[----:B------:R2:W-:Y:S04]  /*2360*/  STL [R1+0x8], RZ ;  /* 0x000008ff01007387 */ /* 0x0005e80000100800 */
[----:B------:R2:W-:Y:S04]  /*2370*/  STL [R1+0x4], RZ ;  /* 0x000004ff01007387 */ /* 0x0005e80000100800 */
[----:B------:R2:W-:Y:S01]  /*2380*/  STL [R1], RZ ;  /* 0x000000ff01007387 */ /* 0x0005e20000100800 */
[----:B------:R-:W-:Y:S05]  /*2390*/  @!P0 BRA `(.L_x_21) ;  /* 0x0000001000f88947 */ /* 0x000fea0003800000 */
[----:B------:R-:W-:-:S06]  /*23a0*/  UISETP.NE.AND UP0, UPT, UR49, 0x3, UPT ;  /* 0x000000033100788c */ /* 0x000fcc000bf05270 */
[----:B------:R-:W-:-:S13]  /*23b0*/  PLOP3.LUT P1, PT, PT, PT, UP0, 0x80, 0x0 ;  /* 0x000000000000781c */ /* 0x000fda0003f2f008 */
[----:B------:R-:W-:Y:S05]  /*23c0*/  @!P1 BRA `(.L_x_22) ;  /* 0x0000000000049947 */ /* 0x000fea0003800000 */
[----:B------:R-:W-:Y:S01]  /*23d0*/  BPT.TRAP 0x1 ;  /* 0x000000040000795c */ /* 0x000fe20000300000 */
.L_x_22:
[----:B------:R-:W-:Y:S01]  /*23e0*/  ULEA UR4, UR48, UR51, 0x3 ;  /* 0x0000003330047291 */ /* 0x000fe2000f8e183f */
[----:B------:R-:W-:-:S04]  /*23f0*/  MOV R0, UR36 ;  /* 0x0000002400007c02 */ /* 0x000fc80008000f00 */
[----:B------:R-:W-:-:S04]  /*2400*/  SHF.L.U32 R0, R0, 0x1f, RZ ;  /* 0x0000001f00007819 */ /* 0x000fc800000006ff */
[----:B------:R1:W3:Y:S01]  /*2410*/  SYNCS.PHASECHK.TRANS64.TRYWAIT P0, [UR4], R0 ;  /* 0x00000000ff0075a7 */ /* 0x0002e20008000144 */
[----:B------:R-:W-:Y:S05]  /*2420*/  @!P1 BRA `(.L_x_23) ;  /* 0x0000000000049947 */ /* 0x000fea0003800000 */
[----:B------:R-:W-:Y:S01]  /*2430*/  BPT.TRAP 0x1 ;  /* 0x000000040000795c */ /* 0x000fe20000300000 */
.L_x_23:
[----:B---3--:R-:W-:Y:S05]  /*2440*/  @P0 BRA `(.L_x_24) ;  /* 0x0000000000080947 */ /* 0x008fea0003800000 */
[----:B------:R-:W3:Y:S02]  /*2450*/  SYNCS.PHASECHK.TRANS64.TRYWAIT P0, [UR4], R0 ;  /* 0x00000000ff0075a7 */ /* 0x000ee40008000144 */
[----:B---3--:R-:W-:Y:S05]  /*2460*/  @!P0 BRA `(.L_x_25) ;  /* 0x0000017c00f88947 */ /* 0x008fea0003800000 */
.L_x_24:
[----:B------:R-:W-:Y:S01]  /*2470*/  UIADD3 UR4, UR51, 0x26200, URZ ;  /* 0x0002620033047890 */ /* 0x000fe2000fffe03f */
[----:B------:R-:W-:Y:S01]  /*2480*/  WARPGROUP.ARRIVE ;  /* 0x00000000000079c5 */ /* 0x000fe20000000000 */
[----:B------:R-:W-:Y:S01]  /*2490*/  ULOP3.LUT UR10, UR9, 0x10000, URZ, 0xfc, !UPT ;  /* 0x00010000090a7892 */ /* 0x000fe2000f8efc3f */
[----:B------:R4:W-:Y:S01]  /*24a0*/  STL [R1+0xb0], RZ ;  /* 0x0000b0ff01007387 */ /* 0x0009e20000100800 */
[----:B------:R-:W-:Y:S01]  /*24b0*/  USHF.R.U32.HI UR4, URZ, 0x4, UR4 ;  /* 0x000000043f047899 */ /* 0x000fe20008011604 */
[----:B------:R-:W-:Y:S01]  /*24c0*/  CS2R R228, SRZ ;  /* 0x0000000000e47805 */ /* 0x000fe2000001ff00 */
[----:B------:R-:W-:Y:S01]  /*24d0*/  ULEA UR10, UR48, UR10, 0xa ;  /* 0x0000000a300a7291 */ /* 0x000fe2000f8e503f */
[----:B------:R4:W-:Y:S01]  /*24e0*/  STL [R1+0xac], RZ ;  /* 0x0000acff01007387 */ /* 0x0009e20000100800 */
[----:B------:R-:W-:Y:S01]  /*24f0*/  ULOP3.LUT UR4, UR4, 0x3fff, URZ, 0xc0, !UPT ;  /* 0x00003fff04047892 */ /* 0x000fe2000f8ec03f */
[----:B------:R-:W-:Y:S01]  /*2500*/  MOV R17, RZ ;  /* 0x000000ff00117202 */ /* 0x000fe20000000f00 */
[----:B------:R-:W-:Y:S01]  /*2510*/  UMOV UR5, 0x80000020 ;  /* 0x8000002000057882 */ /* 0x000fe20000000000 */
[----:B------:R-:W-:Y:S01]  /*2520*/  UMOV UR7, 0x80000020 ;  /* 0x8000002000077882 */ /* 0x000fe20000000000 */
[----:B------:R-:W-:Y:S01]  /*2530*/  ULOP3.LUT UR4, UR4, 0x10000, URZ, 0xfc, !UPT ;  /* 0x0001000004047892 */ /* 0x000fe2000f8efc3f */
[----:B------:R4:W-:Y:S01]  /*2540*/  STL [R1+0xa8], RZ ;  /* 0x0000a8ff01007387 */ /* 0x0009e20000100800 */
[----:B------:R-:W-:Y:S01]  /*2550*/  UMOV UR8, 0x2 ;  /* 0x0000000200087882 */ /* 0x000fe20000000000 */
[----:B------:R-:W-:Y:S01]  /*2560*/  CS2R R18, SRZ ;  /* 0x0000000000127805 */ /* 0x000fe2000001ff00 */
[----:B------:R-:W-:Y:S01]  /*2570*/  ULEA UR11, UR48, UR4, 0x9 ;  /* 0x00000004300b7291 */ /* 0x000fe2000f8e483f */
[----:B------:R4:W-:Y:S01]  /*2580*/  STL [R1+0xa4], RZ ;  /* 0x0000a4ff01007387 */ /* 0x0009e20000100800 */
[----:B------:R-:W-:Y:S01]  /*2590*/  CS2R R22, SRZ ;  /* 0x0000000000167805 */ /* 0x000fe2000001ff00 */
[----:B------:R-:W-:Y:S01]  /*25a0*/  UMOV UR4, UR10 ;  /* 0x0000000a00047c82 */ /* 0x000fe20008000000 */
[----:B------:R-:W-:Y:S01]  /*25b0*/  CS2R R152, SRZ ;  /* 0x0000000000987805 */ /* 0x000fe2000001ff00 */
[----:B------:R4:W-:Y:S01]  /*25c0*/  STL [R1+0xa0], RZ ;  /* 0x0000a0ff01007387 */ /* 0x0009e20000100800 */
[----:B------:R-:W-:Y:S01]  /*25d0*/  CS2R R154, SRZ ;  /* 0x00000000009a7805 */ /* 0x000fe2000001ff00 */
[----:B------:R-:W-:Y:S01]  /*25e0*/  UMOV UR6, UR11 ;  /* 0x0000000b00067c82 */ /* 0x000fe20008000000 */
[----:B------:R-:W-:Y:S01]  /*25f0*/  CS2R R156, SRZ ;  /* 0x00000000009c7805 */ /* 0x000fe2000001ff00 */
[----:B------:R-:W-:Y:S01]  /*2600*/  QGMMA.64x128x32.F32.E4M3.E4M3 R88, gdesc[UR4], RZ, !UPT, gsb0 ;  /* 0x01e00000045879f3 */ /* 0x000fe2000c0008ff */
[----:B------:R-:W-:Y:S01]  /*2610*/  UIADD3 UR4, UR10, 0x200, URZ ;  /* 0x000002000a047890 */ /* 0x000fe2000fffe03f */
[----:B------:R4:W-:Y:S01]  /*2620*/  STL [R1+0x9c], RZ ;  /* 0x00009cff01007387 */ /* 0x0009e20000100800 */
[----:B------:R-:W-:Y:S01]  /*2630*/  UMOV UR5, 0x80000020 ;  /* 0x8000002000057882 */ /* 0x000fe20000000000 */
[----:B------:R-:W-:-:S02]  /*2640*/  CS2R R158, SRZ ;  /* 0x00000000009e7805 */ /* 0x000fc4000001ff00 */
[----:B------:R-:W-:Y:S01]  /*2650*/  CS2R R160, SRZ ;  /* 0x0000000000a07805 */ /* 0x000fe2000001ff00 */
[----:B------:R4:W-:Y:S01]  /*2660*/  STL [R1+0x98], RZ ;  /* 0x000098ff01007387 */ /* 0x0009e20000100800 */
[----:B------:R-:W-:Y:S02]  /*2670*/  CS2R R162, SRZ ;  /* 0x0000000000a27805 */ /* 0x000fe4000001ff00 */
[----:B------:R-:W-:Y:S02]  /*2680*/  CS2R R164, SRZ ;  /* 0x0000000000a47805 */ /* 0x000fe4000001ff00 */
[----:B------:R-:W-:Y:S01]  /*2690*/  CS2R R166, SRZ ;  /* 0x0000000000a67805 */ /* 0x000fe2000001ff00 */
[----:B------:R4:W-:Y:S01]  /*26a0*/  STL [R1+0x94], RZ ;  /* 0x000094ff01007387 */ /* 0x0009e20000100800 */
[----:B------:R-:W-:Y:S02]  /*26b0*/  CS2R R168, SRZ ;  /* 0x0000000000a87805 */ /* 0x000fe4000001ff00 */
        /* <DEDUP_REMOVED lines=38> */
[----:B------:R4:W-:Y:S04]  /*2920*/  STL [R1+0x6c], RZ ;  /* 0x00006cff01007387 */ /* 0x0009e80000100800 */
        /* <DEDUP_REMOVED lines=19> */
[----:B------:R4:W-:Y:S01]  /*2a60*/  STL [R1+0x1c], RZ ;  /* 0x00001cff01007387 */ /* 0x0009e20000100800 */
[----:B------:R-:W-:-:S02]  /*2a70*/  WARPGROUP.DEPBAR.LE gsb0, 0x0 ;  /* 0x00008000000079c5 */ /* 0x000fc40000010000 */
[----:B------:R-:W-:Y:S01]  /*2a80*/  WARPGROUP.ARRIVE ;  /* 0x00000000000079c5 */ /* 0x000fe20000000000 */
[----:B------:R4:W-:Y:S04]  /*2a90*/  STL [R1+0x18], RZ ;  /* 0x000018ff01007387 */ /* 0x0009e80000100800 */
[----:B------:R4:W-:Y:S01]  /*2aa0*/  STL [R1+0x14], RZ ;  /* 0x000014ff01007387 */ /* 0x0009e20000100800 */
[----:B------:R-:W-:Y:S01]  /*2ab0*/  QGMMA.64x128x32.F32.E4M3.E4M3 R24, gdesc[UR4], RZ, !UPT, gsb0 ;  /* 0x01e00000041879f3 */ /* 0x000fe2000c0008ff */
[----:B------:R-:W-:Y:S02]  /*2ac0*/  UIADD3 UR4, UR10, 0x2, URZ ;  /* 0x000000020a047890 */ /* 0x000fe4000fffe03f */
[----:B------:R-:W-:Y:S01]  /*2ad0*/  UIADD3 UR6, UR11, 0x2, URZ ;  /* 0x000000020b067890 */ /* 0x000fe2000fffe03f */
[----:B------:R4:W-:Y:S01]  /*2ae0*/  STL [R1+0x10], RZ ;  /* 0x000010ff01007387 */ /* 0x0009e20000100800 */
[----:B------:R-:W-:Y:S01]  /*2af0*/  UMOV UR5, 0x80000020 ;  /* 0x8000002000057882 */ /* 0x000fe20000000000 */
[----:B------:R-:W-:-:S02]  /*2b00*/  UMOV UR7, 0x80000020 ;  /* 0x8000002000077882 */ /* 0x000fc40000000000 */
[----:B------:R4:W-:Y:S04]  /*2b10*/  STL [R1+0xc], RZ ;  /* 0x00000cff01007387 */ /* 0x0009e80000100800 */
[----:B------:R4:W-:Y:S04]  /*2b20*/  STL [R1+0x8], RZ ;  /* 0x000008ff01007387 */ /* 0x0009e80000100800 */
[----:B------:R4:W-:Y:S04]  /*2b30*/  STL [R1+0x4], RZ ;  /* 0x000004ff01007387 */ /* 0x0009e80000100800 */
[----:B------:R4:W-:Y:S01]  /*2b40*/  STL [R1], RZ ;  /* 0x000000ff01007387 */ /* 0x0009e20000100800 */
[----:B------:R-:W-:-:S02]  /*2b50*/  WARPGROUP.DEPBAR.LE gsb0, 0x0 ;  /* 0x00008000000079c5 */ /* 0x000fc40000010000 */
[----:B------:R-:W-:-:S06]  /*2b60*/  WARPGROUP.ARRIVE ;  /* 0x00000000000079c5 */ /* 0x000fcc0000000000 */
[----:B------:R-:W-:Y:S01]  /*2b70*/  QGMMA.64x128x32.F32.E4M3.E4M3 R88, gdesc[UR4], R88, gsb0 ;  /* 0x01e00000045879f3 */ /* 0x000fe20008000858 */
[----:B------:R-:W-:Y:S01]  /*2b80*/  UIADD3 UR4, UR10, 0x202, URZ ;  /* 0x000002020a047890 */ /* 0x000fe2000fffe03f */
[----:B------:R-:W-:Y:S01]  /*2b90*/  UMOV UR5, 0x80000020 ;  /* 0x8000002000057882 */ /* 0x000fe20000000000 */
[----:B------:R-:W-:Y:S02]  /*2ba0*/  WARPGROUP.DEPBAR.LE gsb0, 0x0 ;  /* 0x00008000000079c5 */ /* 0x000fe40000010000 */
[----:B------:R-:W-:-:S07]  /*2bb0*/  WARPGROUP.ARRIVE ;  /* 0x00000000000079c5 */ /* 0x000fce0000000000 */
[----:B------:R-:W-:Y:S01]  /*2bc0*/  QGMMA.64x128x32.F32.E4M3.E4M3 R24, gdesc[UR4], R24, gsb0 ;  /* 0x01e00000041879f3 */ /* 0x000fe20008000818 */
[----:B------:R-:W-:Y:S02]  /*2bd0*/  ULDC UR4, c[0x0][0x50c] ;  /* 0x0001430000047ab9 */ /* 0x000fe40000000800 */
[----:B------:R-:W-:-:S04]  /*2be0*/  UISETP.NE.AND UP0, UPT, UR4, 0x2, UPT ;  /* 0x000000020400788c */ /* 0x000fc8000bf05270 */
[----:B------:R-:W-:-:S06]  /*2bf0*/  USEL UR4, URZ, 0x1, UP0 ;  /* 0x000000013f047887 */ /* 0x000fcc0008000000 */
[----:B------:R-:W-:Y:S01]  /*2c00*/  ISETP.NE.AND P0, PT, RZ, UR4, PT ;  /* 0x00000004ff007c0c */ /* 0x000fe2000bf05270 */
[----:B------:R-:W-:-:S12]  /*2c10*/  WARPGROUP.DEPBAR.LE gsb0, 0x0 ;  /* 0x00008000000079c5 */ /* 0x000fd80000010000 */
[----:B----4-:R-:W-:Y:S05]  /*2c20*/  @!P0 BRA `(.L_x_26) ;  /* 0x0000000800b88947 */ /* 0x010fea0003800000 */
[----:B------:R-:W-:Y:S01]  /*2c30*/  FADD R4, RZ, R43 ;  /* 0x0000002bff047221 */ /* 0x000fe20000000000 */
[----:B---3--:R-:W-:-:S01]  /*2c40*/  FADD R3, RZ, R44 ;  /* 0x0000002cff037221 */ /* 0x008fc20000000000 */
[----:B-1----:R-:W-:Y:S01]  /*2c50*/  FADD R0, RZ, R45 ;  /* 0x0000002dff007221 */ /* 0x002fe20000000000 */
[----:B------:R-:W-:-:S01]  /*2c60*/  FADD R227, RZ, R88 ;  /* 0x00000058ffe37221 */ /* 0x000fc20000000000 */
[----:B------:R-:W-:Y:S01]  /*2c70*/  FADD R226, RZ, R89 ;  /* 0x00000059ffe27221 */ /* 0x000fe20000000000 */
[----:B------:R1:W-:Y:S01]  /*2c80*/  STL [R1], R4 ;  /* 0x0000000401007387 */ /* 0x0003e20000100800 */
[----:B------:R-:W-:-:S01]  /*2c90*/  FADD R225, RZ, R90 ;  /* 0x0000005affe17221 */ /* 0x000fc20000000000 */
[----:B------:R-:W-:Y:S01]  /*2ca0*/  FADD R224, RZ, R91 ;  /* 0x0000005bffe07221 */ /* 0x000fe20000000000 */
[----:B------:R-:W-:-:S01]  /*2cb0*/  FADD R223, RZ, R92 ;  /* 0x0000005cffdf7221 */ /* 0x000fc20000000000 */
[----:B------:R3:W-:Y:S01]  /*2cc0*/  STL [R1+0x4], R3 ;  /* 0x0000040301007387 */ /* 0x0007e20000100800 */
[----:B------:R-:W-:-:S01]  /*2cd0*/  FADD R222, RZ, R93 ;  /* 0x0000005dffde7221 */ /* 0x000fc20000000000 */
[----:B------:R-:W-:Y:S01]  /*2ce0*/  FADD R221, RZ, R94 ;  /* 0x0000005effdd7221 */ /* 0x000fe20000000000 */
[----:B------:R-:W-:-:S01]  /*2cf0*/  FADD R220, RZ, R95 ;  /* 0x0000005fffdc7221 */ /* 0x000fc20000000000 */
[----:B------:R4:W-:Y:S01]  /*2d00*/  STL [R1+0x8], R0 ;  /* 0x0000080001007387 */ /* 0x0009e20000100800 */
[----:B------:R-:W-:-:S01]  /*2d10*/  FADD R219, RZ, R96 ;  /* 0x00000060ffdb7221 */ /* 0x000fc20000000000 */
[----:B-1----:R-:W-:Y:S01]  /*2d20*/  FADD R4, RZ, R46 ;  /* 0x0000002eff047221 */ /* 0x002fe20000000000 */
[----:B------:R-:W-:-:S01]  /*2d30*/  FADD R218, RZ, R97 ;  /* 0x00000061ffda7221 */ /* 0x000fc20000000000 */
[----:B------:R-:W-:Y:S01]  /*2d40*/  FADD R217, RZ, R98 ;  /* 0x00000062ffd97221 */ /* 0x000fe20000000000 */
[----:B------:R-:W-:-:S01]  /*2d50*/  FADD R216, RZ, R99 ;  /* 0x00000063ffd87221 */ /* 0x000fc20000000000 */
[----:B---3--:R-:W-:Y:S01]  /*2d60*/  FADD R3, RZ, R47 ;  /* 0x0000002fff037221 */ /* 0x008fe20000000000 */
[----:B------:R1:W-:Y:S01]  /*2d70*/  STL [R1+0xc], R4 ;  /* 0x00000c0401007387 */ /* 0x0003e20000100800 */
[----:B------:R-:W-:-:S01]  /*2d80*/  FADD R215, RZ, R100 ;  /* 0x00000064ffd77221 */ /* 0x000fc20000000000 */
[----:B------:R-:W-:Y:S01]  /*2d90*/  FADD R214, RZ, R101 ;  /* 0x00000065ffd67221 */ /* 0x000fe20000000000 */
[----:B----4-:R-:W-:-:S01]  /*2da0*/  FADD R0, RZ, R48 ;  /* 0x00000030ff007221 */ /* 0x010fc20000000000 */
        /* <DEDUP_REMOVED lines=90> */
[----:B------:R-:W-:Y:S01]  /*3350*/  FADD R159, RZ, R28 ;  /* 0x0000001cff9f7221 */ /* 0x000fe20000000000 */
[----:B------:R-:W-:-:S01]  /*3360*/  FADD R158, RZ, R29 ;  /* 0x0000001dff9e7221 */ /* 0x000fc20000000000 */
[----:B------:R-:W-:Y:S01]  /*3370*/  FADD R157, RZ, R30 ;  /* 0x0000001eff9d7221 */ /* 0x000fe20000000000 */
[----:B------:R-:W-:-:S01]  /*3380*/  FADD R156, RZ, R31 ;  /* 0x0000001fff9c7221 */ /* 0x000fc20000000000 */
[----:B------:R3:W-:Y:S01]  /*3390*/  STL [R1+0x5c], R0 ;  /* 0x00005c0001007387 */ /* 0x0007e20000100800 */
[----:B------:R-:W-:-:S01]  /*33a0*/  FADD R155, RZ, R32 ;  /* 0x00000020ff9b7221 */ /* 0x000fc20000000000 */
[----:B-1----:R-:W-:Y:S01]  /*33b0*/  FADD R4, RZ, R67 ;  /* 0x00000043ff047221 */ /* 0x002fe20000000000 */
[----:B------:R-:W-:-:S01]  /*33c0*/  FADD R154, RZ, R33 ;  /* 0x00000021ff9a7221 */ /* 0x000fc20000000000 */
[----:B------:R1:W-:Y:S01]  /*33d0*/  STL [R1+0x58], R3 ;  /* 0x0000580301007387 */ /* 0x0003e20000100800 */
[----:B------:R-:W-:-:S01]  /*33e0*/  FADD R153, RZ, R34 ;  /* 0x00000022ff997221 */ /* 0x000fc20000000000 */
[----:B------:R-:W-:Y:S01]  /*33f0*/  FADD R152, RZ, R35 ;  /* 0x00000023ff987221 */ /* 0x000fe20000000000 */
[----:B------:R-:W-:-:S01]  /*3400*/  FADD R23, RZ, R36 ;  /* 0x00000024ff177221 */ /* 0x000fc20000000000 */
[----:B------:R4:W-:Y:S01]  /*3410*/  STL [R1+0x60], R4 ;  /* 0x0000600401007387 */ /* 0x0009e20000100800 */
[----:B------:R-:W-:-:S01]  /*3420*/  FADD R22, RZ, R37 ;  /* 0x00000025ff167221 */ /* 0x000fc20000000000 */
[----:B---3--:R-:W-:Y:S01]  /*3430*/  FADD R0, RZ, R69 ;  /* 0x00000045ff007221 */ /* 0x008fe20000000000 */
[----:B------:R-:W-:-:S01]  /*3440*/  FADD R19, RZ, R38 ;  /* 0x00000026ff137221 */ /* 0x000fc20000000000 */
[----:B------:R-:W-:Y:S01]  /*3450*/  FADD R18, RZ, R39 ;  /* 0x00000027ff127221 */ /* 0x000fe20000000000 */
[----:B------:R-:W-:-:S01]  /*3460*/  FADD R17, RZ, R40 ;  /* 0x00000028ff117221 */ /* 0x000fc20000000000 */
[----:B-1----:R-:W-:Y:S01]  /*3470*/  FADD R3, RZ, R68 ;  /* 0x00000044ff037221 */ /* 0x002fe20000000000 */
[----:B------:R-:W-:-:S01]  /*3480*/  FADD R228, RZ, R41 ;  /* 0x00000029ffe47221 */ /* 0x000fc20000000000 */
[----:B------:R-:W-:Y:S01]  /*3490*/  FADD R229, RZ, R42 ;  /* 0x0000002affe57221 */ /* 0x000fe20000000000 */
[----:B------:R-:W-:Y:S01]  /*34a0*/  UMOV UR8, URZ ;  /* 0x0000003f00087c82 */ /* 0x000fe20008000000 */
[----:B----4-:R-:W-:Y:S01]  /*34b0*/  FADD R4, RZ, R70 ;  /* 0x00000046ff047221 */ /* 0x010fe20000000000 */
[----:B------:R1:W-:Y:S04]  /*34c0*/  STL [R1+0x64], R3 ;  /* 0x0000640301007387 */ /* 0x0003e80000100800 */
[----:B------:R3:W-:Y:S04]  /*34d0*/  STL [R1+0x68], R0 ;  /* 0x0000680001007387 */ /* 0x0007e80000100800 */
[----:B------:R4:W-:Y:S01]  /*34e0*/  STL [R1+0x6c], R4 ;  /* 0x00006c0401007387 */ /* 0x0009e20000100800 */
[----:B-1----:R-:W-:-:S01]  /*34f0*/  FADD R3, RZ, R71 ;  /* 0x00000047ff037221 */ /* 0x002fc20000000000 */
[----:B---3--:R-:W-:-:S04]  /*3500*/  FADD R0, RZ, R72 ;  /* 0x00000048ff007221 */ /* 0x008fc80000000000 */
[----:B------:R1:W-:Y:S01]  /*3510*/  STL [R1+0x70], R3 ;  /* 0x0000700301007387 */ /* 0x0003e20000100800 */
[----:B----4-:R-:W-:-:S03]  /*3520*/  FADD R4, RZ, R73 ;  /* 0x00000049ff047221 */ /* 0x010fc60000000000 */
        /* <DEDUP_REMOVED lines=28> */
[----:B------:R4:W-:Y:S04]  /*36f0*/  STL [R1+0xac], R3 ;  /* 0x0000ac0301007387 */ /* 0x0009e80000100800 */
[----:B------:R4:W-:Y:S02]  /*3700*/  STL [R1+0xb0], R0 ;  /* 0x0000b00001007387 */ /* 0x0009e40000100800 */
.L_x_26:
[----:B------:R-:W-:-:S04]  /*3710*/  UIADD3 UR10, UR48, 0x1, URZ ;  /* 0x00000001300a7890 */ /* 0x000fc8000fffe03f */
[----:B------:R-:W-:-:S04]  /*3720*/  UISETP.NE.AND UP0, UPT, UR10, 0x8, UPT ;  /* 0x000000080a00788c */ /* 0x000fc8000bf05270 */
[----:B------:R-:W-:Y:S02]  /*3730*/  USEL UR5, URZ, 0x1, UP0 ;  /* 0x000000013f057887 */ /* 0x000fe40008000000 */
[----:B------:R-:W-:Y:S02]  /*3740*/  USEL UR10, UR10, URZ, UP0 ;  /* 0x0000003f0a0a7287 */ /* 0x000fe40008000000 */
[----:B------:R-:W-:-:S06]  /*3750*/  ULOP3.LUT UR5, UR36, UR5, URZ, 0x3c, !UPT ;  /* 0x0000000524057292 */ /* 0x000fcc000f8e3c3f */
[----:B-1-34-:R-:W-:Y:S01]  /*3760*/  MOV R0, UR5 ;  /* 0x0000000500007c02 */ /* 0x01afe20008000f00 */
[----:B------:R-:W-:-:S06]  /*3770*/  UMOV UR5, 0x1 ;  /* 0x0000000100057882 */ /* 0x000fcc0000000000 */
.L_x_21:
[----:B------:R-:W-:-:S04]  /*3780*/  UISETP.LT.AND UP0, UPT, UR52, 0x1, UPT ;  /* 0x000000013400788c */ /* 0x000fc8000bf01270 */
[----:B------:R-:W-:-:S04]  /*3790*/  USEL UR6, UR52, 0x1, UP0 ;  /* 0x0000000134067887 */ /* 0x000fc80008000000 */
[----:B------:R-:W-:-:S04]  /*37a0*/  UIADD3 UR6, UR52, -UR6, URZ ;  /* 0x8000000634067290 */ /* 0x000fc8000fffe03f */
[----:B------:R-:W-:-:S06]  /*37b0*/  UISETP.GE.AND UP0, UPT, UR6, 0x1, UPT ;  /* 0x000000010600788c */ /* 0x000fcc000bf06270 */
[----:B------:R-:W-:-:S13]  /*37c0*/  PLOP3.LUT P0, PT, PT, PT, UP0, 0x80, 0x0 ;  /* 0x000000000000781c */ /* 0x000fda0003f0f008 */
[----:B------:R-:W-:Y:S05]  /*37d0*/  @!P0 BRA `(.L_x_27) ;  /* 0x0000001000d08947 */ /* 0x000fea0003800000 */
[----:B------:R-:W-:Y:S01]  /*37e0*/  MOV R3, UR6 ;  /* 0x0000000600037c02 */ /* 0x000fe20008000f00 */
[----:B------:R-:W-:Y:S01]  /*37f0*/  UMOV UR11, UR48 ;  /* 0x00000030000b7c82 */ /* 0x000fe20008000000 */
[----:B------:R-:W-:-:S05]  /*3800*/  ULDC UR14, c[0x0][0x50c] ;  /* 0x00014300000e7ab9 */ /* 0x000fca0000000800 */
.L_x_35:
[----:B------:R-:W-:-:S06]  /*3810*/  UISETP.NE.AND UP0, UPT, UR49, 0x3, UPT ;  /* 0x000000033100788c */ /* 0x000fcc000bf05270 */
[----:B------:R-:W-:-:S13]  /*3820*/  PLOP3.LUT P1, PT, PT, PT, UP0, 0x80, 0x0 ;  /* 0x000000000000781c */ /* 0x000fda0003f2f008 */
[----:B------:R-:W-:Y:S05]  /*3830*/  @!P1 BRA `(.L_x_28) ;  /* 0x0000000000049947 */ /* 0x000fea0003800000 */
[----:B------:R-:W-:Y:S01]  /*3840*/  BPT.TRAP 0x1 ;  /* 0x000000040000795c */ /* 0x000fe20000300000 */
.L_x_28:
[----:B------:R-:W-:Y:S01]  /*3850*/  ULEA UR6, UR10, UR51, 0x3 ;  /* 0x000000330a067291 */ /* 0x000fe2000f8e183f */
[----:B------:R-:W-:-:S08]  /*3860*/  SHF.L.U32 R4, R0, 0x1f, RZ ;  /* 0x0000001f00047819 */ /* 0x000fd000000006ff */
[----:B------:R1:W3:Y:S01]  /*3870*/  SYNCS.PHASECHK.TRANS64.TRYWAIT P0, [UR6], R4 ;  /* 0x00000004ff0075a7 */ /* 0x0002e20008000146 */
[----:B------:R-:W-:Y:S05]  /*3880*/  @!P1 BRA `(.L_x_29) ;  /* 0x0000000000049947 */ /* 0x000fea0003800000 */
[----:B------:R-:W-:Y:S01]  /*3890*/  BPT.TRAP 0x1 ;  /* 0x000000040000795c */ /* 0x000fe20000300000 */
.L_x_29:
[----:B---3--:R-:W-:Y:S05]  /*38a0*/  @P0 BRA `(.L_x_30) ;  /* 0x0000000000080947 */ /* 0x008fea0003800000 */
[----:B------:R-:W3:Y:S02]  /*38b0*/  SYNCS.PHASECHK.TRANS64.TRYWAIT P0, [UR6], R4 ;  /* 0x00000004ff0075a7 */ /* 0x000ee40008000146 */
[----:B---3--:R-:W-:Y:S05]  /*38c0*/  @!P0 BRA `(.L_x_31) ;  /* 0x0000016800f88947 */ /* 0x008fea0003800000 */
.L_x_30:
[----:B------:R-:W-:Y:S01]  /*38d0*/  UIADD3 UR6, UR51, 0x26200, URZ ;  /* 0x0002620033067890 */ /* 0x000fe2000fffe03f */
[----:B------:R-:W-:Y:S01]  /*38e0*/  WARPGROUP.ARRIVE ;  /* 0x00000000000079c5 */ /* 0x000fe20000000000 */
[----:B------:R-:W-:Y:S02]  /*38f0*/  UISETP.NE.AND UP0, UPT, UR4, URZ, UPT ;  /* 0x0000003f0400728c */ /* 0x000fe4000bf05270 */
[----:B------:R-:W-:Y:S02]  /*3900*/  USHF.R.U32.HI UR6, URZ, 0x4, UR6 ;  /* 0x000000043f067899 */ /* 0x000fe40008011606 */
[----:B------:R-:W-:Y:S02]  /*3910*/  USEL UR5, UR5, URZ, !UP0 ;  /* 0x0000003f05057287 */ /* 0x000fe4000c000000 */
[----:B------:R-:W-:Y:S02]  /*3920*/  ULOP3.LUT UR6, UR6, 0x3fff, URZ, 0xc0, !UPT ;  /* 0x00003fff06067892 */ /* 0x000fe4000f8ec03f */
[----:B------:R-:W-:-:S02]  /*3930*/  ULOP3.LUT UR12, UR9, 0x10000, URZ, 0xfc, !UPT ;  /* 0x00010000090c7892 */ /* 0x000fc4000f8efc3f */
[----:B------:R-:W-:Y:S02]  /*3940*/  ULOP3.LUT UR6, UR6, 0x10000, URZ, 0xfc, !UPT ;  /* 0x0001000006067892 */ /* 0x000fe4000f8efc3f */
[----:B------:R-:W-:Y:S02]  /*3950*/  UISETP.NE.U32.AND UP0, UPT, UR5, URZ, UPT ;  /* 0x0000003f0500728c */ /* 0x000fe4000bf05070 */
[----:B------:R-:W-:Y:S02]  /*3960*/  ULEA UR12, UR10, UR12, 0xa ;  /* 0x0000000c0a0c7291 */ /* 0x000fe4000f8e503f */
[----:B------:R-:W-:Y:S01]  /*3970*/  ULEA UR13, UR10, UR6, 0x9 ;  /* 0x000000060a0d7291 */ /* 0x000fe2000f8e483f */
[----:B------:R-:W-:Y:S01]  /*3980*/  UMOV UR5, 0x80000020 ;  /* 0x8000002000057882 */ /* 0x000fe20000000000 */
[----:B------:R-:W-:Y:S01]  /*3990*/  UMOV UR7, 0x80000020 ;  /* 0x8000002000077882 */ /* 0x000fe20000000000 */
[----:B------:R-:W-:Y:S02]  /*39a0*/  UIADD3 UR8, UR8, 0x2, URZ ;  /* 0x0000000208087890 */ /* 0x000fe4000fffe03f */
[----:B------:R-:W-:-:S02]  /*39b0*/  UMOV UR4, UR12 ;  /* 0x0000000c00047c82 */ /* 0x000fc40008000000 */
[----:B------:R-:W-:Y:S02]  /*39c0*/  UMOV UR6, UR13 ;  /* 0x0000000d00067c82 */ /* 0x000fe40008000000 */
[----:B------:R-:W-:Y:S01]  /*39d0*/  QGMMA.64x128x32.F32.E4M3.E4M3 R88, gdesc[UR4], R88, UP0, gsb0 ;  /* 0x01e00000045879f3 */ /* 0x000fe2000b800858 */
[----:B------:R-:W-:Y:S01]  /*39e0*/  UIADD3 UR4, UR12, 0x200, URZ ;  /* 0x000002000c047890 */ /* 0x000fe2000fffe03f */
[----:B------:R-:W-:Y:S01]  /*39f0*/  UMOV UR5, 0x80000020 ;  /* 0x8000002000057882 */ /* 0x000fe20000000000 */
[----:B------:R-:W-:Y:S02]  /*3a00*/  WARPGROUP.DEPBAR.LE gsb0, 0x0 ;  /* 0x00008000000079c5 */ /* 0x000fe40000010000 */
[----:B------:R-:W-:-:S07]  /*3a10*/  WARPGROUP.ARRIVE ;  /* 0x00000000000079c5 */ /* 0x000fce0000000000 */
[----:B------:R-:W-:Y:S01]  /*3a20*/  QGMMA.64x128x32.F32.E4M3.E4M3 R24, gdesc[UR4], R24, UP0, gsb0 ;  /* 0x01e00000041879f3 */ /* 0x000fe2000b800818 */
[----:B------:R-:W-:Y:S02]  /*3a30*/  UIADD3 UR4, UR12, 0x2, URZ ;  /* 0x000000020c047890 */ /* 0x000fe4000fffe03f */
[----:B------:R-:W-:Y:S01]  /*3a40*/  UIADD3 UR6, UR13, 0x2, URZ ;  /* 0x000000020d067890 */ /* 0x000fe2000fffe03f */
[----:B------:R-:W-:Y:S01]  /*3a50*/  UMOV UR5, 0x80000020 ;  /* 0x8000002000057882 */ /* 0x000fe20000000000 */
[----:B------:R-:W-:Y:S01]  /*3a60*/  UMOV UR7, 0x80000020 ;  /* 0x8000002000077882 */ /* 0x000fe20000000000 */
[----:B------:R-:W-:Y:S01]  /*3a70*/  UISETP.NE.AND UP0, UPT, UR8, UR14, UPT ;  /* 0x0000000e0800728c */ /* 0x000fe2000bf05270 */
[----:B------:R-:W-:Y:S02]  /*3a80*/  WARPGROUP.DEPBAR.LE gsb0, 0x0 ;  /* 0x00008000000079c5 */ /* 0x000fe40000010000 */
[----:B------:R-:W-:-:S06]  /*3a90*/  WARPGROUP.ARRIVE ;  /* 0x00000000000079c5 */ /* 0x000fcc0000000000 */
[----:B------:R-:W-:Y:S01]  /*3aa0*/  QGMMA.64x128x32.F32.E4M3.E4M3 R88, gdesc[UR4], R88, gsb0 ;  /* 0x01e00000045879f3 */ /* 0x000fe20008000858 */
[----:B------:R-:W-:Y:S01]  /*3ab0*/  UIADD3 UR4, UR12, 0x202, URZ ;  /* 0x000002020c047890 */ /* 0x000fe2000fffe03f */
[----:B------:R-:W-:Y:S01]  /*3ac0*/  UMOV UR5, 0x80000020 ;  /* 0x8000002000057882 */ /* 0x000fe20000000000 */
[----:B------:R-:W-:Y:S02]  /*3ad0*/  WARPGROUP.DEPBAR.LE gsb0, 0x0 ;  /* 0x00008000000079c5 */ /* 0x000fe40000010000 */
[----:B------:R-:W-:-:S07]  /*3ae0*/  WARPGROUP.ARRIVE ;  /* 0x00000000000079c5 */ /* 0x000fce0000000000 */
[----:B------:R-:W-:Y:S01]  /*3af0*/  QGMMA.64x128x32.F32.E4M3.E4M3 R24, gdesc[UR4], R24, gsb0 ;  /* 0x01e00000041879f3 */ /* 0x000fe20008000818 */
[----:B------:R-:W-:-:S06]  /*3b00*/  USEL UR4, URZ, 0x1, UP0 ;  /* 0x000000013f047887 */ /* 0x000fcc0008000000 */
[----:B------:R-:W-:Y:S01]  /*3b10*/  ISETP.NE.AND P0, PT, RZ, UR4, PT ;  /* 0x00000004ff007c0c */ /* 0x000fe2000bf05270 */
[----:B------:R-:W-:-:S12]  /*3b20*/  WARPGROUP.DEPBAR.LE gsb0, 0x0 ;  /* 0x00008000000079c5 */ /* 0x000fd80000010000 */
[----:B------:R-:W-:Y:S05]  /*3b30*/  @!P0 BRA `(.L_x_32) ;  /* 0x0000000c008c8947 */ /* 0x000fea0003800000 */
[----:B------:R-:W4:Y:S04]  /*3b40*/  LDL.LU R20, [R1] ;  /* 0x0000000001147983 */ /* 0x000f280000300800 */
[----:B------:R-:W2:Y:S04]  /*3b50*/  LDL.LU R15, [R1+0x4] ;  /* 0x00000400010f7983 */ /* 0x000ea80000300800 */
        /* <DEDUP_REMOVED lines=8> */
[----:B---3--:R-:W3:Y:S01]  /*3be0*/  LDL.LU R6, [R1+0x28] ;  /* 0x0000280001067983 */ /* 0x008ee20000300800 */
[----:B------:R-:W-:-:S01]  /*3bf0*/  FADD R227, R88, R227 ;  /* 0x000000e358e37221 */ /* 0x000fc20000000000 */
[----:B------:R-:W-:Y:S01]  /*3c00*/  FADD R226, R89, R226 ;  /* 0x000000e259e27221 */ /* 0x000fe20000000000 */
[----:B------:R-:W-:-:S01]  /*3c10*/  FADD R225, R90, R225 ;  /* 0x000000e15ae17221 */ /* 0x000fc20000000000 */
[----:B------:R-:W-:Y:S01]  /*3c20*/  STL [R1+0xdc], R5 ;  /* 0x0000dc0501007387 */ /* 0x000fe20000100800 */
[----:B------:R-:W-:-:S01]  /*3c30*/  FADD R224, R91, R224 ;  /* 0x000000e05be07221 */ /* 0x000fc20000000000 */
[----:B------:R-:W-:Y:S01]  /*3c40*/  FADD R223, R92, R223 ;  /* 0x000000df5cdf7221 */ /* 0x000fe20000000000 */
[----:B------:R-:W-:-:S01]  /*3c50*/  FADD R222, R93, R222 ;  /* 0x000000de5dde7221 */ /* 0x000fc20000000000 */
[----:B------:R-:W-:Y:S01]  /*3c60*/  STL [R1+0xd8], R3 ;  /* 0x0000d80301007387 */ /* 0x000fe20000100800 */
[----:B------:R-:W-:-:S01]  /*3c70*/  FADD R221, R94, R221 ;  /* 0x000000dd5edd7221 */ /* 0x000fc20000000000 */
[----:B------:R-:W-:Y:S01]  /*3c80*/  FADD R220, R95, R220 ;  /* 0x000000dc5fdc7221 */ /* 0x000fe20000000000 */
[----:B------:R-:W-:-:S01]  /*3c90*/  FADD R219, R96, R219 ;  /* 0x000000db60db7221 */ /* 0x000fc20000000000 */
[----:B-----5:R-:W-:Y:S01]  /*3ca0*/  STL [R1+0xd4], R2 ;  /* 0x0000d40201007387 */ /* 0x020fe20000100800 */
[----:B------:R-:W-:-:S01]  /*3cb0*/  FADD R218, R97, R218 ;  /* 0x000000da61da7221 */ /* 0x000fc20000000000 */
[----:B------:R-:W-:Y:S01]  /*3cc0*/  FADD R217, R98, R217 ;  /* 0x000000d962d97221 */ /* 0x000fe20000000000 */
[----:B------:R-:W-:-:S01]  /*3cd0*/  FADD R216, R99, R216 ;  /* 0x000000d863d87221 */ /* 0x000fc20000000000 */
[----:B------:R-:W-:Y:S01]  /*3ce0*/  STL [R1+0xd0], R0 ;  /* 0x0000d00001007387 */ /* 0x000fe20000100800 */
[----:B------:R-:W-:-:S01]  /*3cf0*/  FADD R215, R100, R215 ;  /* 0x000000d764d77221 */ /* 0x000fc20000000000 */
[----:B------:R-:W-:Y:S01]  /*3d00*/  FADD R214, R101, R214 ;  /* 0x000000d665d67221 */ /* 0x000fe20000000000 */
        /* <DEDUP_REMOVED lines=69> */
[----:B----4-:R-:W-:Y:S01]  /*4160*/  FADD R20, R43, R20 ;  /* 0x000000142b147221 */ /* 0x010fe20000000000 */
[----:B--2---:R-:W-:-:S04]  /*4170*/  FADD R15, R44, R15 ;  /* 0x0000000f2c0f7221 */ /* 0x004fc80000000000 */
[----:B------:R2:W-:Y:S01]  /*4180*/  STL [R1], R20 ;  /* 0x0000001401007387 */ /* 0x0005e20000100800 */
[----:B------:R-:W-:-:S03]  /*4190*/  FADD R14, R45, R14 ;  /* 0x0000000e2d0e7221 */ /* 0x000fc60000000000 */
[----:B------:R4:W-:Y:S01]  /*41a0*/  STL [R1+0x4], R15 ;  /* 0x0000040f01007387 */ /* 0x0009e20000100800 */
        /* <DEDUP_REMOVED lines=13> */
[----:B------:R-:W4:Y:S01]  /*4280*/  LDL.LU R21, [R1+0x2c] ;  /* 0x00002c0001157983 */ /* 0x000f220000300800 */
[----:B---3--:R-:W-:-:S03]  /*4290*/  FADD R6, R53, R6 ;  /* 0x0000000635067221 */ /* 0x008fc60000000000 */
[----:B------:R3:W-:Y:S04]  /*42a0*/  STL [R1+0x20], R8 ;  /* 0x0000200801007387 */ /* 0x0007e80000100800 */
[----:B--2---:R-:W2:Y:S04]  /*42b0*/  LDL.LU R20, [R1+0x30] ;  /* 0x0000300001147983 */ /* 0x004ea80000300800 */
[----:B------:R3:W-:Y:S04]  /*42c0*/  STL [R1+0x24], R7 ;  /* 0x0000240701007387 */ /* 0x0007e80000100800 */
[----:B----4-:R-:W4:Y:S04]  /*42d0*/  LDL.LU R15, [R1+0x34] ;  /* 0x00003400010f7983 */ /* 0x010f280000300800 */
[----:B------:R3:W-:Y:S04]  /*42e0*/  STL [R1+0x28], R6 ;  /* 0x0000280601007387 */ /* 0x0007e80000100800 */
[----:B-1----:R-:W4:Y:S04]  /*42f0*/  LDL.LU R14, [R1+0x38] ;  /* 0x00003800010e7983 */ /* 0x002f280000300800 */
[----:B------:R-:W4:Y:S04]  /*4300*/  LDL.LU R13, [R1+0x3c] ;  /* 0x00003c00010d7983 */ /* 0x000f280000300800 */
[----:B------:R-:W4:Y:S04]  /*4310*/  LDL.LU R12, [R1+0x40] ;  /* 0x00004000010c7983 */ /* 0x000f280000300800 */
[----:B------:R-:W4:Y:S04]  /*4320*/  LDL.LU R11, [R1+0x44] ;  /* 0x00004400010b7983 */ /* 0x000f280000300800 */
[----:B------:R-:W4:Y:S04]  /*4330*/  LDL.LU R10, [R1+0x48] ;  /* 0x00004800010a7983 */ /* 0x000f280000300800 */
[----:B------:R-:W4:Y:S04]  /*4340*/  LDL.LU R9, [R1+0x4c] ;  /* 0x00004c0001097983 */ /* 0x000f280000300800 */
[----:B---3--:R-:W3:Y:S04]  /*4350*/  LDL.LU R8, [R1+0x50] ;  /* 0x0000500001087983 */ /* 0x008ee80000300800 */
[----:B------:R-:W3:Y:S04]  /*4360*/  LDL.LU R7, [R1+0x54] ;  /* 0x0000540001077983 */ /* 0x000ee80000300800 */
[----:B------:R-:W3:Y:S04]  /*4370*/  LDL.LU R6, [R1+0x58] ;  /* 0x0000580001067983 */ /* 0x000ee80000300800 */
[----:B------:R-:W3:Y:S04]  /*4380*/  LDL.LU R5, [R1+0x5c] ;  /* 0x00005c0001057983 */ /* 0x000ee80000300800 */
[----:B------:R-:W3:Y:S04]  /*4390*/  LDL.LU R4, [R1+0x60] ;  /* 0x0000600001047983 */ /* 0x000ee80000300800 */
[----:B------:R-:W3:Y:S04]  /*43a0*/  LDL.LU R3, [R1+0x64] ;  /* 0x0000640001037983 */ /* 0x000ee80000300800 */
[----:B------:R-:W3:Y:S04]  /*43b0*/  LDL.LU R2, [R1+0x68] ;  /* 0x0000680001027983 */ /* 0x000ee80000300800 */
[----:B------:R-:W3:Y:S01]  /*43c0*/  LDL.LU R0, [R1+0x6c] ;  /* 0x00006c0001007983 */ /* 0x000ee20000300800 */
[----:B------:R-:W-:-:S01]  /*43d0*/  FADD R21, R54, R21 ;  /* 0x0000001536157221 */ /* 0x000fc20000000000 */
[----:B--2---:R-:W-:-:S04]  /*43e0*/  FADD R20, R55, R20 ;  /* 0x0000001437147221 */ /* 0x004fc80000000000 */
[----:B------:R-:W-:Y:S01]  /*43f0*/  STL [R1+0x2c], R21 ;  /* 0x00002c1501007387 */ /* 0x000fe20000100800 */
[----:B----4-:R-:W-:-:S03]  /*4400*/  FADD R15, R56, R15 ;  /* 0x0000000f380f7221 */ /* 0x010fc60000000000 */
[----:B------:R-:W-:Y:S01]  /*4410*/  STL [R1+0x30], R20 ;  /* 0x0000301401007387 */ /* 0x000fe20000100800 */
[----:B------:R-:W-:-:S03]  /*4420*/  FADD R14, R57, R14 ;  /* 0x0000000e390e7221 */ /* 0x000fc60000000000 */
        /* <DEDUP_REMOVED lines=11> */
[----:B---3--:R-:W-:-:S03]  /*44e0*/  FADD R8, R63, R8 ;  /* 0x000000083f087221 */ /* 0x008fc60000000000 */
        /* <DEDUP_REMOVED lines=8> */
[----:B------:R1:W-:Y:S01]  /*4570*/  STL [R1+0x5c], R5 ;  /* 0x00005c0501007387 */ /* 0x0003e20000100800 */
[----:B------:R-:W-:-:S03]  /*4580*/  FADD R3, R68, R3 ;  /* 0x0000000344037221 */ /* 0x000fc60000000000 */
[----:B------:R-:W-:Y:S01]  /*4590*/  STL [R1+0x60], R4 ;  /* 0x0000600401007387 */ /* 0x000fe20000100800 */
[----:B------:R-:W-:-:S03]  /*45a0*/  FADD R2, R69, R2 ;  /* 0x0000000245027221 */ /* 0x000fc60000000000 */
[----:B-1----:R-:W2:Y:S01]  /*45b0*/  LDL.LU R5, [R1+0x70] ;  /* 0x0000700001057983 */ /* 0x002ea20000300800 */
[----:B------:R-:W-:-:S03]  /*45c0*/  FADD R0, R70, R0 ;  /* 0x0000000046007221 */ /* 0x000fc60000000000 */
[----:B------:R1:W-:Y:S04]  /*45d0*/  STL [R1+0x64], R3 ;  /* 0x0000640301007387 */ /* 0x0003e80000100800 */
[----:B-1----:R-:W3:Y:S04]  /*45e0*/  LDL.LU R3, [R1+0x74] ;  /* 0x0000740001037983 */ /* 0x002ee80000300800 */
[----:B------:R1:W-:Y:S04]  /*45f0*/  STL [R1+0x68], R2 ;  /* 0x0000680201007387 */ /* 0x0003e80000100800 */
[----:B-1----:R-:W4:Y:S04]  /*4600*/  LDL.LU R2, [R1+0x78] ;  /* 0x0000780001027983 */ /* 0x002f280000300800 */
[----:B------:R1:W-:Y:S04]  /*4610*/  STL [R1+0x6c], R0 ;  /* 0x00006c0001007387 */ /* 0x0003e80000100800 */
[----:B-1----:R-:W4:Y:S04]  /*4620*/  LDL.LU R0, [R1+0x7c] ;  /* 0x00007c0001007983 */ /* 0x002f280000300800 */
[----:B------:R-:W4:Y:S04]  /*4630*/  LDL.LU R21, [R1+0x80] ;  /* 0x0000800001157983 */ /* 0x000f280000300800 */
        /* <DEDUP_REMOVED lines=11> */
[----:B------:R-:W4:Y:S01]  /*46f0*/  LDL.LU R4, [R1+0xb0] ;  /* 0x0000b00001047983 */ /* 0x000f220000300800 */
[----:B------:R-:W-:Y:S01]  /*4700*/  UMOV UR8, URZ ;  /* 0x0000003f00087c82 */ /* 0x000fe20008000000 */
[----:B--2---:R-:W-:-:S05]  /*4710*/  FADD R5, R71, R5 ;  /* 0x0000000547057221 */ /* 0x004fca0000000000 */
[----:B------:R1:W-:Y:S01]  /*4720*/  STL [R1+0x70], R5 ;  /* 0x0000700501007387 */ /* 0x0003e20000100800 */
[----:B---3--:R-:W-:-:S03]  /*4730*/  FADD R3, R72, R3 ;  /* 0x0000000348037221 */ /* 0x008fc60000000000 */
[----:B-1----:R1:W5:Y:S04]  /*4740*/  LDL.LU R5, [R1+0xdc] ;  /* 0x0000dc0001057983 */ /* 0x0023680000300800 */
[----:B------:R2:W-:Y:S01]  /*4750*/  STL [R1+0x74], R3 ;  /* 0x0000740301007387 */ /* 0x0005e20000100800 */
[----:B----4-:R-:W-:-:S03]  /*4760*/  FADD R2, R73, R2 ;  /* 0x0000000249027221 */ /* 0x010fc60000000000 */
[----:B--2---:R1:W5:Y:S04]  /*4770*/  LDL.LU R3, [R1+0xd8] ;  /* 0x0000d80001037983 */ /* 0x0043680000300800 */
[----:B------:R2:W-:Y:S01]  /*4780*/  STL [R1+0x78], R2 ;  /* 0x0000780201007387 */ /* 0x0005e20000100800 */
[----:B------:R-:W-:-:S03]  /*4790*/  FADD R0, R74, R0 ;  /* 0x000000004a007221 */ /* 0x000fc60000000000 */
[----:B--2---:R1:W5:Y:S01]  /*47a0*/  LDL.LU R2, [R1+0xd4] ;  /* 0x0000d40001027983 */ /* 0x0043620000300800 */
[----:B------:R-:W-:-:S03]  /*47b0*/  FADD R21, R75, R21 ;  /* 0x000000154b157221 */ /* 0x000fc60000000000 */
[----:B------:R2:W-:Y:S01]  /*47c0*/  STL [R1+0x7c], R0 ;  /* 0x00007c0001007387 */ /* 0x0005e20000100800 */
[----:B------:R-:W-:-:S01]  /*47d0*/  FADD R20, R76, R20 ;  /* 0x000000144c147221 */ /* 0x000fc20000000000 */
[----:B------:R-:W-:Y:S02]  /*47e0*/  FADD R15, R77, R15 ;  /* 0x0000000f4d0f7221 */ /* 0x000fe40000000000 */
[----:B--2---:R1:W5:Y:S01]  /*47f0*/  LDL.LU R0, [R1+0xd0] ;  /* 0x0000d00001007983 */ /* 0x0043620000300800 */
        /* <DEDUP_REMOVED lines=16> */
[----:B------:R-:W-:-:S01]  /*4900*/  FADD R6, R86, R6 ;  /* 0x0000000656067221 */ /* 0x000fc20000000000 */
[----:B------:R-:W-:Y:S02]  /*4910*/  FADD R4, R4, R87 ;  /* 0x0000005704047221 */ /* 0x000fe40000000000 */
[----:B------:R1:W-:Y:S04]  /*4920*/  STL [R1+0xa0], R9 ;  /* 0x0000a00901007387 */ /* 0x0003e80000100800 */
[----:B------:R1:W-:Y:S04]  /*4930*/  STL [R1+0xa4], R8 ;  /* 0x0000a40801007387 */ /* 0x0003e80000100800 */
[----:B------:R1:W-:Y:S04]  /*4940*/  STL [R1+0xa8], R7 ;  /* 0x0000a80701007387 */ /* 0x0003e80000100800 */
[----:B------:R1:W-:Y:S04]  /*4950*/  STL [R1+0xb0], R4 ;  /* 0x0000b00401007387 */ /* 0x0003e80000100800 */
[----:B------:R1:W-:Y:S02]  /*4960*/  STL [R1+0xac], R6 ;  /* 0x0000ac0601007387 */ /* 0x0003e40000100800 */
.L_x_32:
[----:B------:R-:W-:Y:S05]  /*4970*/  @!P1 BRA `(.L_x_33) ;  /* 0x0000000000049947 */ /* 0x000fea0003800000 */
[----:B------:R-:W-:Y:S01]  /*4980*/  BPT.TRAP 0x1 ;  /* 0x000000040000795c */ /* 0x000fe20000300000 */
.L_x_33:
[----:B-1-3--:R-:W3:Y:S04]  /*4990*/  LDL R4, [R1+0xbc] ;  /* 0x0000bc0001047983 */ /* 0x00aee80000100800 */
[----:B------:R-:W4:Y:S01]  /*49a0*/  LDL R6, [R1+0xc0] ;  /* 0x0000c00001067983 */ /* 0x000f220000100800 */
[----:B---3--:R-:W-:-:S13]  /*49b0*/  ISETP.NE.AND P0, PT, R4, RZ, PT ;  /* 0x000000ff0400720c */ /* 0x008fda0003f05270 */
[----:B------:R-:W-:-:S05]  /*49c0*/  VOTEU.ANY UP0, P0 ;  /* 0x00000000003f7886 */ /* 0x000fca0000000100 */
[----:B------:R-:W-:-:S04]  /*49d0*/  @UP0 ULEA UR5, UR11, UR51, 0x3 ;  /* 0x000000330b050291 */ /* 0x000fc8000f8e183f */
[----:B------:R-:W-:Y:S02]  /*49e0*/  @UP0 UIADD3 UR5, UR5, 0x40, URZ ;  /* 0x0000004005050890 */ /* 0x000fe4000fffe03f */
[----:B------:R-:W-:-:S04]  /*49f0*/  UISETP.GT.U32.AND UP0, UPT, UR40, 0x1, UPT ;  /* 0x000000012800788c */ /* 0x000fc8000bf04070 */
[----:B------:R-:W-:-:S04]  /*4a00*/  MOV R4, UR5 ;  /* 0x0000000500047c02 */ /* 0x000fc80008000f00 */
[----:B----4-:R-:W-:-:S04]  /*4a10*/  @P0 PRMT R4, R6, 0x654, R4 ;  /* 0x0000065406040816 */ /* 0x010fc80000000004 */
[----:B------:R1:W-:Y:S01]  /*4a20*/  @P0 SYNCS.ARRIVE.TRANS64.RED.A1T0 RZ, [R4+URZ], RZ ;  /* 0x000000ff04ff09a7 */ /* 0x0003e2000810043f */
[----:B------:R-:W-:-:S13]  /*4a30*/  PLOP3.LUT P0, PT, PT, PT, UP0, 0x80, 0x0 ;  /* 0x000000000000781c */ /* 0x000fda0003f0f008 */
[----:B-1----:R-:W-:Y:S05]  /*4a40*/  @P0 BRA `(.L_x_34) ;  /* 0x0000000000040947 */ /* 0x002fea0003800000 */
[----:B------:R-:W-:Y:S01]  /*4a50*/  BPT.TRAP 0x1 ;  /* 0x000000040000795c */ /* 0x000fe20000300000 */
.L_x_34:
[----:B------:R-:W-:Y:S01]  /*4a60*/  UIADD3 UR10, UR10, 0x1, URZ ;  /* 0x000000010a0a7890 */ /* 0x000fe2000fffe03f */
[C---:B-----5:R-:W-:Y:S01]  /*4a70*/  ISETP.GT.AND P0, PT, R3.reuse, 0x1, PT ;  /* 0x000000010300780c */ /* 0x060fe20003f04270 */
[----:B------:R-:W-:Y:S01]  /*4a80*/  UIADD3 UR11, UR11, 0x1, URZ ;  /* 0x000000010b0b7890 */ /* 0x000fe2000fffe03f */
[----:B------:R-:W-:Y:S01]  /*4a90*/  IADD3 R3, R3, -0x1, RZ ;  /* 0xffffffff03037810 */ /* 0x000fe20007ffe0ff */
[----:B------:R-:W-:Y:S02]  /*4aa0*/  UISETP.NE.AND UP0, UPT, UR10, 0x8, UPT ;  /* 0x000000080a00788c */ /* 0x000fe4000bf05270 */
[----:B------:R-:W-:Y:S02]  /*4ab0*/  UISETP.NE.AND UP1, UPT, UR11, 0x8, UPT ;  /* 0x000000080b00788c */ /* 0x000fe4000bf25270 */
[----:B------:R-:W-:Y:S02]  /*4ac0*/  USEL UR5, URZ, 0x1, UP0 ;  /* 0x000000013f057887 */ /* 0x000fe40008000000 */
[----:B------:R-:W-:-:S02]  /*4ad0*/  USEL UR10, UR10, URZ, UP0 ;  /* 0x0000003f0a0a7287 */ /* 0x000fc40008000000 */
[----:B------:R-:W-:Y:S02]  /*4ae0*/  USEL UR11, UR11, URZ, UP1 ;  /* 0x0000003f0b0b7287 */ /* 0x000fe40008800000 */
[----:B------:R-:W-:Y:S01]  /*4af0*/  LOP3.LUT R0, R0, UR5, RZ, 0x3c, !PT ;  /* 0x0000000500007c12 */ /* 0x000fe2000f8e3cff */
[----:B------:R-:W-:Y:S01]  /*4b00*/  UMOV UR5, 0x1 ;  /* 0x0000000100057882 */ /* 0x000fe20000000000 */
[----:B------:R-:W-:Y:S08]  /*4b10*/  @P0 BRA `(.L_x_35) ;  /* 0xffffffec003c0947 */ /* 0x000ff0000383ffff */
.L_x_27:
[----:B------:R-:W-:-:S04]  /*4b20*/  UISETP.NE.AND UP0, UPT, UR8, URZ, UPT ;  /* 0x0000003f0800728c */ /* 0x000fc8000bf05270 */
[----:B------:R-:W-:-:S06]  /*4b30*/  USEL UR4, URZ, 0x1, !UP0 ;  /* 0x000000013f047887 */ /* 0x000fcc000c000000 */
[----:B------:R-:W-:-:S13]  /*4b40*/  ISETP.NE.AND P0, PT, RZ, UR4, PT ;  /* 0x00000004ff007c0c */ /* 0x000fda000bf05270 */
[----:B------:R-:W-:Y:S05]  /*4b50*/  @!P0 BRA `(.L_x_36) ;  /* 0x0000000c00688947 */ /* 0x000fea0003800000 */
[----:B------:R-:W3:Y:S04]  /*4b60*/  LDL.LU R4, [R1+0xb0] ;  /* 0x0000b00001047983 */ /* 0x000ee80000300800 */
[----:B------:R-:W4:Y:S04]  /*4b70*/  LDL.LU R6, [R1+0xac] ;  /* 0x0000ac0001067983 */ /* 0x000f280000300800 */
[----:B------:R-:W2:Y:S04]  /*4b80*/  LDL.LU R7, [R1+0xa8] ;  /* 0x0000a80001077983 */ /* 0x000ea80000300800 */
[----:B------:R-:W3:Y:S04]  /*4b90*/  LDL.LU R8, [R1+0xa4] ;  /* 0x0000a40001087983 */ /* 0x000ee80000300800 */
[----:B------:R-:W4:Y:S04]  /*4ba0*/  LDL.LU R9, [R1+0xa0] ;  /* 0x0000a00001097983 */ /* 0x000f280000300800 */
[----:B------:R-:W2:Y:S04]  /*4bb0*/  LDL.LU R10, [R1+0x9c] ;  /* 0x00009c00010a7983 */ /* 0x000ea80000300800 */
[----:B------:R-:W3:Y:S04]  /*4bc0*/  LDL.LU R11, [R1+0x98] ;  /* 0x00009800010b7983 */ /* 0x000ee80000300800 */
[----:B------:R-:W4:Y:S04]  /*4bd0*/  LDL.LU R12, [R1+0x94] ;  /* 0x00009400010c7983 */ /* 0x000f280000300800 */
[----:B------:R-:W2:Y:S04]  /*4be0*/  LDL.LU R13, [R1+0x90] ;  /* 0x00009000010d7983 */ /* 0x000ea80000300800 */
[----:B------:R-:W3:Y:S04]  /*4bf0*/  LDL.LU R14, [R1+0x8c] ;  /* 0x00008c00010e7983 */ /* 0x000ee80000300800 */
[----:B------:R-:W4:Y:S01]  /*4c00*/  LDL.LU R0, [R1+0x24] ;  /* 0x0000240001007983 */ /* 0x000f220000300800 */
[----:B------:R-:W-:-:S03]  /*4c10*/  FADD R227, R88, R227 ;  /* 0x000000e358e37221 */ /* 0x000fc60000000000 */
[----:B------:R-:W2:Y:S01]  /*4c20*/  LDL.LU R3, [R1+0x28] ;  /* 0x0000280001037983 */ /* 0x000ea20000300800 */
[----:B------:R-:W-:-:S03]  /*4c30*/  FADD R226, R89, R226 ;  /* 0x000000e259e27221 */ /* 0x000fc60000000000 */
[----:B------:R-:W3:Y:S01]  /*4c40*/  LDL.LU R21, [R1+0x2c] ;  /* 0x00002c0001157983 */ /* 0x000ee20000300800 */
        /* <DEDUP_REMOVED lines=13> */
[----:B------:R-:W3:Y:S04]  /*4d20*/  LDL.LU R92, [R1+0x10] ;  /* 0x00001000015c7983 */ /* 0x000ee80000300800 */
[----:B------:R-:W3:Y:S04]  /*4d30*/  LDL.LU R93, [R1+0xc] ;  /* 0x00000c00015d7983 */ /* 0x000ee80000300800 */
[----:B------:R-:W3:Y:S04]  /*4d40*/  LDL.LU R94, [R1+0x8] ;  /* 0x00000800015e7983 */ /* 0x000ee80000300800 */
[----:B------:R-:W3:Y:S04]  /*4d50*/  LDL.LU R95, [R1+0x4] ;  /* 0x00000400015f7983 */ /* 0x000ee80000300800 */
[----:B------:R-:W3:Y:S01]  /*4d60*/  LDL.LU R96, [R1] ;  /* 0x0000000001607983 */ /* 0x000ee20000300800 */
[----:B------:R-:W-:Y:S01]  /*4d70*/  FADD R212, R103, R212 ;  /* 0x000000d467d47221 */ /* 0x000fe20000000000 */
        /* <DEDUP_REMOVED lines=73> */
[----:B----4-:R-:W-:Y:S01]  /*5210*/  FADD R0, R52, R0 ;  /* 0x0000000034007221 */ /* 0x010fe20000000000 */
[----:B--2---:R-:W-:Y:S01]  /*5220*/  FADD R3, R53, R3 ;  /* 0x0000000335037221 */ /* 0x004fe20000000000 */
[----:B---3--:R-:W-:Y:S01]  /*5230*/  FADD R21, R54, R21 ;  /* 0x0000001536157221 */ /* 0x008fe20000000000 */
        /* <DEDUP_REMOVED lines=10> */
[----:B------:R-:W-:-:S05]  /*52e0*/  FADD R96, R43, R96 ;  /* 0x000000602b607221 */ /* 0x000fca0000000000 */
[----:B------:R1:W-:Y:S04]  /*52f0*/  STL [R1], R96 ;  /* 0x0000006001007387 */ /* 0x0003e80000100800 */
[----:B------:R2:W-:Y:S04]  /*5300*/  STL [R1+0x4], R95 ;  /* 0x0000045f01007387 */ /* 0x0005e80000100800 */
        /* <DEDUP_REMOVED lines=12> */
[----:B------:R-:W4:Y:S04]  /*53d0*/  LDL.LU R103, [R1+0x38] ;  /* 0x0000380001677983 */ /* 0x000f280000300800 */
[----:B------:R-:W4:Y:S04]  /*53e0*/  LDL.LU R102, [R1+0x3c] ;  /* 0x00003c0001667983 */ /* 0x000f280000300800 */
[----:B------:R-:W4:Y:S04]  /*53f0*/  LDL.LU R101, [R1+0x40] ;  /* 0x0000400001657983 */ /* 0x000f280000300800 */
[----:B------:R-:W4:Y:S04]  /*5400*/  LDL.LU R100, [R1+0x44] ;  /* 0x0000440001647983 */ /* 0x000f280000300800 */
[----:B------:R-:W4:Y:S04]  /*5410*/  LDL.LU R99, [R1+0x48] ;  /* 0x0000480001637983 */ /* 0x000f280000300800 */
[----:B------:R-:W4:Y:S04]  /*5420*/  LDL.LU R98, [R1+0x4c] ;  /* 0x00004c0001627983 */ /* 0x000f280000300800 */
[----:B------:R-:W4:Y:S04]  /*5430*/  LDL.LU R97, [R1+0x50] ;  /* 0x0000500001617983 */ /* 0x000f280000300800 */
[----:B-1----:R-:W4:Y:S04]  /*5440*/  LDL.LU R96, [R1+0x54] ;  /* 0x0000540001607983 */ /* 0x002f280000300800 */
[----:B--2---:R-:W2:Y:S04]  /*5450*/  LDL.LU R95, [R1+0x58] ;  /* 0x00005800015f7983 */ /* 0x004ea80000300800 */
[----:B---3--:R-:W3:Y:S04]  /*5460*/  LDL.LU R94, [R1+0x5c] ;  /* 0x00005c00015e7983 */ /* 0x008ee80000300800 */
[----:B----4-:R-:W4:Y:S04]  /*5470*/  LDL.LU R93, [R1+0x60] ;  /* 0x00006000015d7983 */ /* 0x010f280000300800 */
        /* <DEDUP_REMOVED lines=21> */
[----:B------:R-:W-:-:S04]  /*55d0*/  FADD R102, R58, R102 ;  /* 0x000000663a667221 */ /* 0x000fc80000000000 */
        /* <DEDUP_REMOVED lines=13> */
[----:B--2---:R-:W-:-:S03]  /*56b0*/  FADD R95, R65, R95 ;  /* 0x0000005f415f7221 */ /* 0x004fc60000000000 */
[----:B------:R1:W-:Y:S01]  /*56c0*/  STL [R1+0x54], R96 ;  /* 0x0000546001007387 */ /* 0x0003e20000100800 */
[----:B---3--:R-:W-:-:S03]  /*56d0*/  FADD R94, R66, R94 ;  /* 0x0000005e425e7221 */ /* 0x008fc60000000000 */
[----:B------:R1:W-:Y:S01]  /*56e0*/  STL [R1+0x58], R95 ;  /* 0x0000585f01007387 */ /* 0x0003e20000100800 */
[----:B----4-:R-:W-:-:S03]  /*56f0*/  FADD R93, R67, R93 ;  /* 0x0000005d435d7221 */ /* 0x010fc60000000000 */
        /* <DEDUP_REMOVED lines=31> */
[----:B------:R1:W-:Y:S02]  /*58f0*/  STL [R1+0xac], R6 ;  /* 0x0000ac0601007387 */ /* 0x0003e40000100800 */
.L_x_36:
[----:B-1----:R-:W1:Y:S02]  /*5900*/  LDC R0, c[0x0][0x28c] ;  /* 0x0000a300ff007b82 */ /* 0x002e640000000800 */
[----:B-1----:R-:W-:-:S13]  /*5910*/  ISETP.GE.AND P0, PT, R0, 0x1, PT ;  /* 0x000000010000780c */ /* 0x002fda0003f06270 */
[----:B------:R-:W-:Y:S05]  /*5920*/  @!P0 BRA `(.L_x_37) ;  /* 0x00000000005c8947 */ /* 0x000fea0003800000 */
[----:B------:R-:W-:-:S06]  /*5930*/  UISETP.NE.AND UP0, UPT, UR49, 0x3, UPT ;  /* 0x000000033100788c */ /* 0x000fcc000bf05270 */
[----:B------:R-:W-:-:S13]  /*5940*/  PLOP3.LUT P0, PT, PT, PT, UP0, 0x80, 0x0 ;  /* 0x000000000000781c */ /* 0x000fda0003f0f008 */
[----:B------:R-:W-:Y:S05]  /*5950*/  @!P0 BRA `(.L_x_38) ;  /* 0x0000000000048947 */ /* 0x000fea0003800000 */
[----:B------:R-:W-:Y:S01]  /*5960*/  BPT.TRAP 0x1 ;  /* 0x000000040000795c */ /* 0x000fe20000300000 */
.L_x_38:
[----:B------:R-:W3:Y:S04]  /*5970*/  LDL R0, [R1+0xbc] ;  /* 0x0000bc0001007983 */ /* 0x000ee80000100800 */
[----:B------:R-:W4:Y:S01]  /*5980*/  LDL R3, [R1+0xc0] ;  /* 0x0000c00001037983 */ /* 0x000f220000100800 */
[----:B------:R-:W-:Y:S01]  /*5990*/  UISETP.LT.AND UP1, UPT, UR52, 0x1, UPT ;  /* 0x000000013400788c */ /* 0x000fe2000bf21270 */
[----:B---3--:R-:W-:-:S13]  /*59a0*/  ISETP.NE.AND P0, PT, R0, RZ, PT ;  /* 0x000000ff0000720c */ /* 0x008fda0003f05270 */
[----:B------:R-:W-:-:S05]  /*59b0*/  VOTEU.ANY UP0, P0 ;  /* 0x00000000003f7886 */ /* 0x000fca0000000100 */
[----:B------:R-:W-:-:S04]  /*59c0*/  @UP0 USEL UR4, UR52, 0x1, UP1 ;  /* 0x0000000134040887 */ /* 0x000fc80008800000 */
[----:B------:R-:W-:-:S06]  /*59d0*/  @UP0 UIADD3 UR4, UR48, UR52, -UR4 ;  /* 0x0000003430040290 */ /* 0x000fcc000fffe804 */
[----:B------:R-:W-:-:S04]  /*59e0*/  MOV R0, UR4 ;  /* 0x0000000400007c02 */ /* 0x000fc80008000f00 */
[----:B------:R-:W-:Y:S02]  /*59f0*/  @P0 SHF.L.U32 R0, R0, 0x3, RZ ;  /* 0x0000000300000819 */ /* 0x000fe400000006ff */
[----:B----4-:R-:W-:Y:S02]  /*5a00*/  MOV R4, R3 ;  /* 0x0000000300047202 */ /* 0x010fe40000000f00 */
[----:B------:R-:W-:Y:S02]  /*5a10*/  MOV R3, UR51 ;  /* 0x0000003300037c02 */ /* 0x000fe40008000f00 */
[----:B------:R-:W-:Y:S01]  /*5a20*/  @P0 LOP3.LUT R0, R0, 0x38, RZ, 0xc0, !PT ;  /* 0x0000003800000812 */ /* 0x000fe200078ec0ff */
[----:B------:R-:W-:-:S03]  /*5a30*/  UISETP.GT.U32.AND UP0, UPT, UR40, 0x1, UPT ;  /* 0x000000012800788c */ /* 0x000fc6000bf04070 */
[----:B------:R-:W-:-:S04]  /*5a40*/  @P0 IADD3 R0, R3, 0x40, R0 ;  /* 0x0000004003000810 */ /* 0x000fc80007ffe000 */
[----:B------:R-:W-:-:S04]  /*5a50*/  @P0 PRMT R0, R4, 0x654, R0 ;  /* 0x0000065404000816 */ /* 0x000fc80000000000 */
[----:B------:R1:W-:Y:S01]  /*5a60*/  @P0 SYNCS.ARRIVE.TRANS64.RED.A1T0 RZ, [R0+URZ], RZ ;  /* 0x000000ff00ff09a7 */ /* 0x0003e2000810043f */
[----:B------:R-:W-:-:S13]  /*5a70*/  PLOP3.LUT P0, PT, PT, PT, UP0, 0x80, 0x0 ;  /* 0x000000000000781c */ /* 0x000fda0003f0f008 */
[----:B-1----:R-:W-:Y:S05]  /*5a80*/  @P0 BRA `(.L_x_37) ;  /* 0x0000000000040947 */ /* 0x002fea0003800000 */
[----:B------:R-:W-:Y:S01]  /*5a90*/  BPT.TRAP 0x1 ;  /* 0x000000040000795c */ /* 0x000fe20000300000 */
.L_x_37:
[----:B------:R-:W-:Y:S01]  /*5aa0*/  UIADD3 UR4, UR51, 0x100, URZ ;  /* 0x0000010033047890 */ /* 0x000fe2000fffe03f */
[----:B------:R-:W-:Y:S01]  /*5ab0*/  R2UR UR46, R5 ;  /* 0x00000000052e72ca */ /* 0x000fe200000e0000 */
[----:B------:R-:W-:Y:S02]  /*5ac0*/  USHF.L.U32 UR45, UR45, 0x7, URZ ;  /* 0x000000072d2d7899 */ /* 0x000fe4000800063f */
[----:B------:R-:W-:-:S06]  /*5ad0*/  ULOP3.LUT UP0, URZ, UR4, 0x9f, URZ, 0xc0, !UPT ;  /* 0x0000009f043f7892 */ /* 0x000fcc000f80c03f */
[----:B------:R-:W-:-:S04]  /*5ae0*/  PLOP3.LUT P0, PT, PT, PT, UP0, 0x80, 0x0 ;  /* 0x000000000000781c */ /* 0x000fc80003f0f008 */
[----:B------:R-:W-:-:S09]  /*5af0*/  USHF.L.U32 UR46, UR46, 0x8, URZ ;  /* 0x000000082e2e7899 */ /* 0x000fd2000800063f */
[----:B------:R-:W-:Y:S05]  /*5b00*/  @!P0 BRA `(.L_x_39) ;  /* 0x0000000000408947 */ /* 0x000fea0003800000 */
[----:B------:R-:W-:Y:S01]  /*5b10*/  MOV R14, 0x0 ;  /* 0x00000000000e7802 */ /* 0x000fe20000000f00 */
[----:B------:R-:W-:Y:S01]  /*5b20*/  ULDC.64 UR4, c[0x4][0x70] ;  /* 0x01001c0000047ab9 */ /* 0x000fe20000000a00 */
[----:B------:R-:W-:Y:S01]  /*5b30*/  ULDC.64 UR6, c[0x4][0x8] ;  /* 0x0100020000067ab9 */ /* 0x000fe20000000a00 */
[----:B------:R-:W-:Y:S02]  /*5b40*/  MOV R4, UR4 ;  /* 0x0000000400047c02 */ /* 0x000fe40008000f00 */
[----:B------:R-:W-:Y:S01]  /*5b50*/  MOV R5, UR5 ;  /* 0x0000000500057c02 */ /* 0x000fe20008000f00 */
[----:B------:R-:W1:Y:S01]  /*5b60*/  LDC.64 R14, c[0x4][R14] ;  /* 0x010000000e0e7b82 */ /* 0x000e620000000a00 */
[----:B------:R-:W-:Y:S01]  /*5b70*/  ULDC.64 UR4, c[0x4][0x78] ;  /* 0x01001e0000047ab9 */ /* 0x000fe20000000a00 */
[----:B------:R-:W-:Y:S02]  /*5b80*/  MOV R10, UR6 ;  /* 0x00000006000a7c02 */ /* 0x000fe40008000f00 */
[----:B------:R-:W-:-:S02]  /*5b90*/  MOV R6, UR4 ;  /* 0x0000000400067c02 */ /* 0x000fc40008000f00 */
[----:B------:R-:W-:Y:S02]  /*5ba0*/  MOV R7, UR5 ;  /* 0x0000000500077c02 */ /* 0x000fe40008000f00 */
[----:B------:R-:W-:Y:S02]  /*5bb0*/  MOV R11, UR7 ;  /* 0x00000007000b7c02 */ /* 0x000fe40008000f00 */
[----:B------:R-:W-:Y:S02]  /*5bc0*/  MOV R8, 0x70 ;  /* 0x0000007000087802 */ /* 0x000fe40000000f00 */
[----:B------:R-:W-:Y:S02]  /*5bd0*/  MOV R12, 0x1 ;  /* 0x00000001000c7802 */ /* 0x000fe40000000f00 */
[----:B------:R-:W-:-:S07]  /*5be0*/  MOV R13, RZ ;  /* 0x000000ff000d7202 */ /* 0x000fce0000000f00 */
[----:B------:R-:W-:-:S07]  /*5bf0*/  LEPC R20, `(.L_x_39) ;  /* 0x000000001014794e */ /* 0x000fce0000000000 */
[----:B-12--5:R-:W-:Y:S05]  /*5c00*/  CALL.ABS.NOINC R14 ;  /* 0x000000000e007343 */ /* 0x026fea0003c00000 */
.L_x_39:
[----:B------:R-:W-:-:S04]  /*5c10*/  UIADD3 UR4, UR51, 0x4100, URZ ;  /* 0x0000410033047890 */ /* 0x000fc8000fffe03f */
[----:B------:R-:W-:-:S06]  /*5c20*/  ULOP3.LUT UP0, URZ, UR4, 0x9f, URZ, 0xc0, !UPT ;  /* 0x0000009f043f7892 */ /* 0x000fcc000f80c03f */
[----:B------:R-:W-:-:S13]  /*5c30*/  PLOP3.LUT P0, PT, PT, PT, UP0, 0x80, 0x0 ;  /* 0x000000000000781c */ /* 0x000fda0003f0f008 */
        /* <DEDUP_REMOVED lines=17> */
.L_x_40:
[----:B------:R-:W1:Y:S02]  /*5d50*/  LDC.64 R4, c[0x0][0x590] ;  /* 0x00016400ff047b82 */ /* 0x000e640000000a00 */
[----:B-1----:R-:W-:-:S04]  /*5d60*/  ISETP.NE.U32.AND P2, PT, R4, RZ, PT ;  /* 0x000000ff0400720c */ /* 0x002fc80003f45070 */
[----:B------:R-:W-:-:S13]  /*5d70*/  ISETP.NE.AND.EX P2, PT, R5, RZ, PT, P2 ;  /* 0x000000ff0500720c */ /* 0x000fda0003f45320 */
[----:B------:R-:W-:Y:S05]  /*5d80*/  @!P2 BRA `(.L_x_41) ;  /* 0x00000000003ca947 */ /* 0x000fea0003800000 */
[----:B------:R-:W-:Y:S02]  /*5d90*/  ULDC.64 UR4, c[0x0][0x588] ;  /* 0x0001620000047ab9 */ /* 0x000fe40000000a00 */
[----:B------:R-:W-:-:S04]  /*5da0*/  ISETP.NE.U32.AND P0, PT, RZ, UR4, PT ;  /* 0x00000004ff007c0c */ /* 0x000fc8000bf05070 */
[----:B------:R-:W-:-:S13]  /*5db0*/  ISETP.NE.AND.EX P0, PT, RZ, UR5, PT, P0 ;  /* 0x00000005ff007c0c */ /* 0x000fda000bf05300 */
[----:B------:R-:W-:Y:S05]  /*5dc0*/  @!P0 BRA `(.L_x_42) ;  /* 0x00000000001c8947 */ /* 0x000fea0003800000 */
[----:B------:R-:W1:Y:S01]  /*5dd0*/  LDC.64 R6, c[0x0][0x588] ;  /* 0x00016200ff067b82 */ /* 0x000e620000000a00 */
[----:B------:R-:W-:-:S04]  /*5de0*/  IMAD R3, R4, UR47, RZ ;  /* 0x0000002f04037c24 */ /* 0x000fc8000f8e02ff */
[----:B-1----:R-:W-:-:S05]  /*5df0*/  IMAD.WIDE R6, R3, 0x4, R6 ;  /* 0x0000000403067825 */ /* 0x002fca00078e0206 */
[----:B-----5:R1:W5:Y:S01]  /*5e00*/  LDG.E R16, desc[UR58][R6.64] ;  /* 0x0000003a06107981 */ /* 0x020362000c1e1900 */
[----:B------:R-:W-:-:S05]  /*5e10*/  MOV R0, 0x1 ;  /* 0x0000000100007802 */ /* 0x000fca0000000f00 */
[----:B------:R1:W-:Y:S01]  /*5e20*/  STL.S16 [R1+0xcc], R0 ;  /* 0x0000cc0001007387 */ /* 0x0003e20000100600 */
[----:B------:R-:W-:Y:S05]  /*5e30*/  BRA `(.L_x_41) ;  /* 0x0000000000107947 */ /* 0x000fea0003800000 */
.L_x_42:
[----:B------:R-:W-:Y:S01]  /*5e40*/  MOV R0, 0x1 ;  /* 0x0000000100007802 */ /* 0x000fe20000000f00 */
[----:B------:R-:W-:Y:S02]  /*5e50*/  ULDC UR4, c[0x0][0x580] ;  /* 0x0001600000047ab9 */ /* 0x000fe40000000800 */
[----:B-----5:R-:W-:Y:S02]  /*5e60*/  MOV R16, UR4 ;  /* 0x0000000400107c02 */ /* 0x020fe40008000f00 */
[----:B------:R3:W-:Y:S05]  /*5e70*/  STL.S16 [R1+0xcc], R0 ;  /* 0x0000cc0001007387 */ /* 0x0007ea0000100600 */
.L_x_41:
[----:B-1----:R-:W1:Y:S02]  /*5e80*/  LDC.64 R6, c[0x0][0x5b0] ;  /* 0x00016c00ff067b82 */ /* 0x002e640000000a00 */
[----:B-1----:R-:W-:-:S04]  /*5e90*/  ISETP.NE.U32.AND P0, PT, R6, RZ, PT ;  /* 0x000000ff0600720c */ /* 0x002fc80003f05070 */
[----:B------:R-:W-:-:S13]  /*5ea0*/  ISETP.NE.AND.EX P0, PT, R7, RZ, PT, P0 ;  /* 0x000000ff0700720c */ /* 0x000fda0003f05300 */
[----:B------:R-:W-:Y:S05]  /*5eb0*/  @!P0 BRA `(.L_x_43) ;  /* 0x00000000002c8947 */ /* 0x000fea0003800000 */
[----:B------:R-:W-:Y:S02]  /*5ec0*/  ULDC.64 UR4, c[0x0][0x5a8] ;  /* 0x00016a0000047ab9 */ /* 0x000fe40000000a00 */
[----:B------:R-:W-:-:S04]  /*5ed0*/  ISETP.NE.U32.AND P0, PT, RZ, UR4, PT ;  /* 0x00000004ff007c0c */ /* 0x000fc8000bf05070 */
[----:B------:R-:W-:-:S13]  /*5ee0*/  ISETP.NE.AND.EX P0, PT, RZ, UR5, PT, P0 ;  /* 0x00000005ff007c0c */ /* 0x000fda000bf05300 */
[----:B------:R-:W-:Y:S05]  /*5ef0*/  @!P0 BRA `(.L_x_44) ;  /* 0x0000000000148947 */ /* 0x000fea0003800000 */
[----:B-----5:R-:W1:Y:S01]  /*5f00*/  LDC.64 R2, c[0x0][0x5a8] ;  /* 0x00016a00ff027b82 */ /* 0x020e620000000a00 */
[----:B------:R-:W-:-:S04]  /*5f10*/  IMAD R7, R6, UR47, RZ ;  /* 0x0000002f06077c24 */ /* 0x000fc8000f8e02ff */
[----:B-1----:R-:W-:-:S06]  /*5f20*/  IMAD.WIDE R2, R7, 0x4, R2 ;  /* 0x0000000407027825 */ /* 0x002fcc00078e0202 */
[----:B------:R1:W5:Y:S01]  /*5f30*/  LDG.E R2, desc[UR58][R2.64] ;  /* 0x0000003a02027981 */ /* 0x000362000c1e1900 */
[----:B------:R-:W-:Y:S05]  /*5f40*/  BRA `(.L_x_43) ;  /* 0x0000000000087947 */ /* 0x000fea0003800000 */
.L_x_44:
[----:B------:R-:W-:Y:S02]  /*5f50*/  ULDC UR4, c[0x0][0x5a0] ;  /* 0x0001680000047ab9 */ /* 0x000fe40000000800 */
[----:B-----5:R-:W-:-:S07]  /*5f60*/  MOV R2, UR4 ;  /* 0x0000000400027c02 */ /* 0x020fce0008000f00 */
.L_x_43:
[----:B------:R-:W-:Y:S01]  /*5f70*/  ULDC.64 UR4, c[0x0][0x588] ;  /* 0x0001620000047ab9 */ /* 0x000fe20000000a00 */
[----:B------:R-:W-:Y:S01]  /*5f80*/  ISETP.NE.U32.AND P3, PT, R4, RZ, PT ;  /* 0x000000ff0400720c */ /* 0x000fe20003f65070 */
[----:B------:R-:W-:Y:S02]  /*5f90*/  UISETP.NE.U32.AND UP0, UPT, UR4, URZ, UPT ;  /* 0x0000003f0400728c */ /* 0x000fe4000bf05070 */
[----:B------:R-:W-:Y:S02]  /*5fa0*/  ISETP.NE.U32.AND P4, PT, RZ, UR4, PT ;  /* 0x00000004ff007c0c */ /* 0x000fe4000bf85070 */
[----:B------:R-:W-:Y:S01]  /*5fb0*/  ISETP.NE.AND.EX P3, PT, R5, RZ, PT, P3 ;  /* 0x000000ff0500720c */ /* 0x000fe20003f65330 */
[----:B------:R-:W-:Y:S02]  /*5fc0*/  UISETP.NE.AND.EX UP0, UPT, UR5, URZ, UPT, UP0 ;  /* 0x0000003f0500728c */ /* 0x000fe4000bf05300 */
[----:B------:R-:W-:Y:S02]  /*5fd0*/  ISETP.NE.AND.EX P4, PT, RZ, UR5, PT, P4 ;  /* 0x00000005ff007c0c */ /* 0x000fe4000bf85340 */
[----:B------:R-:W-:-:S02]  /*5fe0*/  PLOP3.LUT P0, PT, PT, PT, PT, 0x8, 0x0 ;  /* 0x000000000000781c */ /* 0x000fc40003f0e170 */
[----:B------:R-:W-:-:S04]  /*5ff0*/  PLOP3.LUT P1, PT, PT, PT, UP0, 0x80, 0x0 ;  /* 0x000000000000781c */ /* 0x000fc80003f2f008 */
[----:B------:R-:W-:-:S05]  /*6000*/  PLOP3.LUT P1, PT, P1, PT, PT, 0x8, 0x0 ;  /* 0x000000000000781c */ /* 0x000fca0000f2e170 */
[----:B------:R-:W-:Y:S08]  /*6010*/  @P4 BRA P3, `(.L_x_45) ;  /* 0x0000000000284947 */ /* 0x000ff00001800000 */
[----:B------:R-:W-:Y:S04]  /*6020*/  BSSY B0, `(.L_x_45) ;  /* 0x0000009000007945 */ /* 0x000fe80003800000 */
[----:B------:R-:W-:Y:S05]  /*6030*/  @!P2 BRA `(.L_x_46) ;  /* 0x000000000018a947 */ /* 0x000fea0003800000 */
[----:B---3--:R-:W3:Y:S01]  /*6040*/  LDL R0, [R1+0xcc] ;  /* 0x0000cc0001007983 */ /* 0x008ee20000100800 */
[----:B------:R-:W-:Y:S02]  /*6050*/  PLOP3.LUT P0, PT, P1, PT, PT, 0x80, 0x0 ;  /* 0x000000000000781c */ /* 0x000fe40000f0f070 */
[----:B---3--:R-:W-:-:S13]  /*6060*/  LOP3.LUT P3, RZ, R0, 0xff, RZ, 0xc0, !PT ;  /* 0x000000ff00ff7812 */ /* 0x008fda000786c0ff */
[----:B------:R-:W-:Y:S05]  /*6070*/  @!P3 BRA `(.L_x_47) ;  /* 0x00000000000cb947 */ /* 0x000fea0003800000 */
[----:B-----5:R-:W-:Y:S01]  /*6080*/  FSETP.EQ.AND P0, PT, R16, RZ, PT ;  /* 0x000000ff1000720b */ /* 0x020fe20003f02000 */
[----:B------:R-:W-:-:S12]  /*6090*/  BRA `(.L_x_47) ;  /* 0x0000000000047947 */ /* 0x000fd80003800000 */
.L_x_46:
[----:B-----5:R-:W-:-:S13]  /*60a0*/  FSETP.EQ.AND P0, PT, R16, RZ, PT ;  /* 0x000000ff1000720b */ /* 0x020fda0003f02000 */
.L_x_47:
[----:B------:R-:W-:Y:S05]  /*60b0*/  BSYNC B0 ;  /* 0x0000000000007941 */ /* 0x000fea0003800000 */
.L_x_45:
[----:B------:R-:W-:Y:S04]  /*60c0*/  BSSY B0, `(.L_x_48) ;  /* 0x0000008000007945 */ /* 0x000fe80003800000 */
[----:B------:R-:W-:Y:S05]  /*60d0*/  @!P2 BRA `(.L_x_49) ;  /* 0x000000000014a947 */ /* 0x000fea0003800000 */
[----:B---3--:R-:W3:Y:S02]  /*60e0*/  LDL R0, [R1+0xcc] ;  /* 0x0000cc0001007983 */ /* 0x008ee40000100800 */
[----:B---3--:R-:W-:-:S13]  /*60f0*/  LOP3.LUT P2, RZ, R0, 0xff, RZ, 0xc0, !PT ;  /* 0x000000ff00ff7812 */ /* 0x008fda000784c0ff */
[----:B------:R-:W-:Y:S05]  /*6100*/  @!P2 BRA `(.L_x_50) ;  /* 0x00000000000ca947 */ /* 0x000fea0003800000 */
[----:B-----5:R-:W-:Y:S01]  /*6110*/  FSETP.EQ.AND P1, PT, R16, RZ, PT ;  /* 0x000000ff1000720b */ /* 0x020fe20003f22000 */
[----:B------:R-:W-:-:S12]  /*6120*/  BRA `(.L_x_50) ;  /* 0x0000000000047947 */ /* 0x000fd80003800000 */
.L_x_49:
[----:B-----5:R-:W-:-:S13]  /*6130*/  FSETP.EQ.AND P1, PT, R16, RZ, PT ;  /* 0x000000ff1000720b */ /* 0x020fda0003f22000 */
.L_x_50:
[----:B------:R-:W-:Y:S05]  /*6140*/  BSYNC B0 ;  /* 0x0000000000007941 */ /* 0x000fea0003800000 */
.L_x_48:
[----:B------:R-:W-:Y:S01]  /*6150*/  BSSY B0, `(.L_x_51) ;  /* 0x0000047000007945 */ /* 0x000fe20003800000 */
[----:B------:R-:W-:Y:S02]  /*6160*/  CS2R R8, SRZ ;  /* 0x0000000000087805 */ /* 0x000fe4000001ff00 */
[----:B------:R-:W-:Y:S01]  /*6170*/  CS2R R6, SRZ ;  /* 0x0000000000067805 */ /* 0x000fe2000001ff00 */
[----:B------:R-:W-:Y:S06]  /*6180*/  @P0 BRA `(.L_x_52) ;  /* 0x00000004000c0947 */ /* 0x000fec0003800000 */
[----:B---3--:R-:W-:-:S04]  /*6190*/  MOV R0, UR50 ;  /* 0x0000003200007c02 */ /* 0x008fc80008000f00 */
[----:B------:R-:W-:-:S13]  /*61a0*/  ISETP.NE.AND P3, PT, R0, 0x3, PT ;  /* 0x000000030000780c */ /* 0x000fda0003f65270 */
[----:B------:R-:W-:Y:S05]  /*61b0*/  @!P3 BRA `(.L_x_53) ;  /* 0x000000000004b947 */ /* 0x000fea0003800000 */
[----:B------:R-:W-:Y:S01]  /*61c0*/  BPT.TRAP 0x1 ;  /* 0x000000040000795c */ /* 0x000fe20000300000 */
.L_x_53:
[----:B-1----:R-:W3:Y:S04]  /*61d0*/  LDL R3, [R1+0xb4] ;  /* 0x0000b40001037983 */ /* 0x002ee80000100800 */
[----:B------:R-:W4:Y:S01]  /*61e0*/  LDL R0, [R1+0xb8] ;  /* 0x0000b80001007983 */ /* 0x000f220000100800 */
[----:B------:R-:W-:Y:S01]  /*61f0*/  BSSY B1, `(.L_x_54) ;  /* 0x0000006000017945 */ /* 0x000fe20003800000 */
[----:B------:R-:W-:Y:S02]  /*6200*/  CS2R R8, SRZ ;  /* 0x0000000000087805 */ /* 0x000fe4000001ff00 */
[----:B---3--:R-:W-:Y:S02]  /*6210*/  LEA R13, R3, UR51, 0x3 ;  /* 0x00000033030d7c11 */ /* 0x008fe4000f8e18ff */
[----:B----4-:R-:W-:-:S04]  /*6220*/  SHF.L.U32 R0, R0, 0x1f, RZ ;  /* 0x0000001f00007819 */ /* 0x010fc800000006ff */
[----:B------:R-:W1:Y:S02]  /*6230*/  SYNCS.PHASECHK.TRANS64.TRYWAIT P2, [R13+URZ+0x80], R0 ;  /* 0x000080000d0075a7 */ /* 0x000e64000804017f */
[----:B-1----:R-:W-:Y:S05]  /*6240*/  @!P2 BRA `(.L_x_55) ;  /* 0x0000014000b0a947 */ /* 0x002fea0003800000 */
.L_x_626:
[----:B------:R-:W-:Y:S05]  /*6250*/  BSYNC B1 ;  /* 0x0000000000017941 */ /* 0x000fea0003800000 */
.L_x_54:
[----:B------:R3:W5:Y:S01]  /*6260*/  LDL R12, [R1+0xb4] ;  /* 0x0000b400010c7983 */ /* 0x0007620000100800 */
[----:B------:R-:W-:Y:S01]  /*6270*/  BSSY B1, `(.L_x_56) ;  /* 0x0000020000017945 */ /* 0x000fe20003800000 */
[----:B------:R-:W-:-:S03]  /*6280*/  CS2R R6, SRZ ;  /* 0x0000000000067805 */ /* 0x000fc6000001ff00 */
[----:B------:R-:W-:Y:S05]  /*6290*/  @P1 BRA `(.L_x_57) ;  /* 0x0000000000741947 */ /* 0x000fea0003800000 */
[----:B------:R-:W1:Y:S02]  /*62a0*/  S2R R10, SR_TID.X ;  /* 0x00000000000a7919 */ /* 0x000e640000002100 */
[C---:B-1----:R-:W-:Y:S02]  /*62b0*/  SHF.L.U32 R0, R10.reuse, 0x4, RZ ;  /* 0x000000040a007819 */ /* 0x042fe400000006ff */
[C---:B------:R-:W-:Y:S02]  /*62c0*/  SHF.L.U32 R3, R10.reuse, 0x1, RZ ;  /* 0x000000010a037819 */ /* 0x040fe400000006ff */
[----:B------:R-:W-:Y:S02]  /*62d0*/  SHF.L.U32 R5, R10, 0x3, RZ ;  /* 0x000000030a057819 */ /* 0x000fe400000006ff */
[----:B------:R-:W-:Y:S02]  /*62e0*/  LOP3.LUT R0, R0, 0xe00, RZ, 0xc0, !PT ;  /* 0x00000e0000007812 */ /* 0x000fe400078ec0ff */
[----:B------:R-:W-:-:S02]  /*62f0*/  LOP3.LUT R4, R5, 0x80, RZ, 0xc0, !PT ;  /* 0x0000008005047812 */ /* 0x000fc400078ec0ff */
[----:B------:R-:W-:Y:S02]  /*6300*/  LOP3.LUT R0, R0, 0x6, R3, 0xf8, !PT ;  /* 0x0000000600007812 */ /* 0x000fe400078ef803 */
[--C-:B------:R-:W-:Y:S02]  /*6310*/  LOP3.LUT R3, R4, 0x10, R10.reuse, 0xf8, !PT ;  /* 0x0000001004037812 */ /* 0x100fe400078ef80a */
[----:B------:R-:W-:Y:S02]  /*6320*/  LOP3.LUT R0, R0, 0x60, R5, 0xf8, !PT ;  /* 0x0000006000007812 */ /* 0x000fe400078ef805 */
[----:B------:R-:W-:Y:S02]  /*6330*/  SHF.R.U32.HI R4, RZ, 0x4, R10 ;  /* 0x00000004ff047819 */ /* 0x000fe4000001160a */
[----:B------:R-:W-:Y:S02]  /*6340*/  LOP3.LUT R0, R0, R3, RZ, 0xfc, !PT ;  /* 0x0000000300007212 */ /* 0x000fe400078efcff */
[----:B------:R-:W-:-:S02]  /*6350*/  LOP3.LUT P2, RZ, R4, 0x1, RZ, 0xc0, !PT ;  /* 0x0000000104ff7812 */ /* 0x000fc4000784c0ff */
[----:B-----5:R-:W-:-:S04]  /*6360*/  LEA R0, R12, R0, 0xc ;  /* 0x000000000c007211 */ /* 0x020fc800078e60ff */
[----:B------:R-:W-:Y:S01]  /*6370*/  IADD3 R3, R0, UR51, RZ ;  /* 0x0000003300037c10 */ /* 0x000fe2000fffe0ff */
[----:B------:R-:W-:Y:S03]  /*6380*/  LDS.U16 R6, [R0+UR51+0x200] ;  /* 0x0002003300067984 */ /* 0x000fe60008000400 */
[C---:B------:R-:W-:Y:S01]  /*6390*/  IADD3 R4, R3.reuse, 0x100, RZ ;  /* 0x0000010003047810 */ /* 0x040fe20007ffe0ff */
[----:B------:R-:W-:Y:S01]  /*63a0*/  LDS.U16 R7, [R0+UR51+0x208] ;  /* 0x0002083300077984 */ /* 0x000fe20008000400 */
[----:B------:R-:W-:Y:S02]  /*63b0*/  IADD3 R5, R3, 0x110, RZ ;  /* 0x0000011003057810 */ /* 0x000fe40007ffe0ff */
[----:B------:R-:W-:Y:S01]  /*63c0*/  @P2 IADD3 R5, R4, -0x10, RZ ;  /* 0xfffffff004052810 */ /* 0x000fe20007ffe0ff */
[----:B------:R-:W1:Y:S04]  /*63d0*/  LDS.U16 R3, [R0+UR51+0x100] ;  /* 0x0001003300037984 */ /* 0x000e680008000400 */
[----:B------:R-:W-:Y:S04]  /*63e0*/  LDS.U16 R8, [R5+0x100] ;  /* 0x0001000005087984 */ /* 0x000fe80000000400 */
[----:B------:R-:W4:Y:S04]  /*63f0*/  LDS.U16 R9, [R5] ;  /* 0x0000000005097984 */ /* 0x000f280000000400 */
[----:B------:R-:W2:Y:S04]  /*6400*/  LDS.U16 R4, [R0+UR51+0x108] ;  /* 0x0001083300047984 */ /* 0x000ea80008000400 */
[----:B------:R-:W-:Y:S04]  /*6410*/  LDS.U16 R10, [R5+0x108] ;  /* 0x00010800050a7984 */ /* 0x000fe80000000400 */
[----:B------:R-:W3:Y:S01]  /*6420*/  LDS.U16 R11, [R5+0x8] ;  /* 0x00000800050b7984 */ /* 0x000ee20000000400 */
[----:B-1----:R-:W-:-:S02]  /*6430*/  PRMT R6, R3, 0x5410, R6 ;  /* 0x0000541003067816 */ /* 0x002fc40000000006 */
[----:B----4-:R-:W-:Y:S02]  /*6440*/  PRMT R8, R9, 0x5410, R8 ;  /* 0x0000541009087816 */ /* 0x010fe40000000008 */
[----:B--2---:R-:W-:Y:S02]  /*6450*/  PRMT R7, R4, 0x5410, R7 ;  /* 0x0000541004077816 */ /* 0x004fe40000000007 */
[----:B---3--:R-:W-:-:S07]  /*6460*/  PRMT R9, R11, 0x5410, R10 ;  /* 0x000054100b097816 */ /* 0x008fce000000000a */
.L_x_57:
[----:B------:R-:W-:Y:S05]  /*6470*/  BSYNC B1 ;  /* 0x0000000000017941 */ /* 0x000fea0003800000 */
.L_x_56:
[----:B------:R-:W-:Y:S01]  /*6480*/  @!PT LDS RZ, [RZ] ;  /* 0x00000000fffff984 */ /* 0x000fe20000000800 */
[----:B------:R-:W-:Y:S01]  /*6490*/  @!PT LDS RZ, [RZ] ;  /* 0x00000000fffff984 */ /* 0x000fe20000000800 */
[----:B------:R-:W-:Y:S01]  /*64a0*/  @!PT LDS RZ, [RZ] ;  /* 0x00000000fffff984 */ /* 0x000fe20000000800 */
[----:B------:R-:W-:Y:S01]  /*64b0*/  @!PT LDS RZ, [RZ] ;  /* 0x00000000fffff984 */ /* 0x000fe20000000800 */
[----:B------:R4:W-:Y:S06]  /*64c0*/  MEMBAR.ALL.CTA ;  /* 0x0000000000007992 */ /* 0x0009ec0000008000 */
[----:B----4-:R-:W4:Y:S01]  /*64d0*/  FENCE.VIEW.ASYNC.S ;  /* 0x00000000000073c6 */ /* 0x010f220000000000 */
[----:B------:R-:W-:Y:S05]  /*64e0*/  @!P3 BRA `(.L_x_58) ;  /* 0x000000000004b947 */ /* 0x000fea0003800000 */
[----:B------:R-:W-:Y:S01]  /*64f0*/  BPT.TRAP 0x1 ;  /* 0x000000040000795c */ /* 0x000fe20000300000 */
.L_x_58:
[----:B------:R-:W2:Y:S01]  /*6500*/  LDL.LU R4, [R1+0xb8] ;  /* 0x0000b80001047983 */ /* 0x000ea20000300800 */
[----:B-1----:R-:W-:Y:S01]  /*6510*/  IADD3 R0, R13, 0xa0, RZ ;  /* 0x000000a00d007810 */ /* 0x002fe20007ffe0ff */
[----:B------:R-:W1:Y:S03]  /*6520*/  S2R R3, SR_CgaCtaId ;  /* 0x0000000000037919 */ /* 0x000e660000008800 */
[----:B-1----:R-:W-:-:S04]  /*6530*/  PRMT R0, R3, 0x654, R0 ;  /* 0x0000065403007816 */ /* 0x002fc80000000000 */
[----:B----4-:R1:W-:Y:S02]  /*6540*/  SYNCS.ARRIVE.TRANS64.RED.A1T0 RZ, [R0+URZ], RZ ;  /* 0x000000ff00ff79a7 */ /* 0x0103e4000810043f */
[----:B-1---5:R-:W-:-:S04]  /*6550*/  IADD3 R0, R12, 0x1, RZ ;  /* 0x000000010c007810 */ /* 0x022fc80007ffe0ff */
[----:B------:R-:W-:-:S04]  /*6560*/  ISETP.NE.AND P2, PT, R0, 0x4, PT ;  /* 0x000000040000780c */ /* 0x000fc80003f45270 */
[----:B------:R-:W-:Y:S02]  /*6570*/  SEL R3, RZ, 0x1, P2 ;  /* 0x00000001ff037807 */ /* 0x000fe40001000000 */
[----:B------:R-:W-:Y:S02]  /*6580*/  SEL R0, R0, RZ, P2 ;  /* 0x000000ff00007207 */ /* 0x000fe40001000000 */
[----:B--2---:R-:W-:-:S05]  /*6590*/  LOP3.LUT R4, R4, R3, RZ, 0x3c, !PT ;  /* 0x0000000304047212 */ /* 0x004fca00078e3cff */
[----:B------:R4:W-:Y:S04]  /*65a0*/  STL [R1+0xb8], R4 ;  /* 0x0000b80401007387 */ /* 0x0009e80000100800 */
[----:B------:R4:W-:Y:S02]  /*65b0*/  STL [R1+0xb4], R0 ;  /* 0x0000b40001007387 */ /* 0x0009e40000100800 */
.L_x_52:
[----:B------:R-:W-:Y:S05]  /*65c0*/  BSYNC B0 ;  /* 0x0000000000007941 */ /* 0x000fea0003800000 */
.L_x_51:
[----:B---34-:R-:W-:Y:S01]  /*65d0*/  F2FP.F16.E4M3.UNPACK_B R0, R6 ;  /* 0x00000006ff00723e */ /* 0x018fe200020006ff */
[C---:B-----5:R-:W-:Y:S01]  /*65e0*/  FMUL R227, R2.reuse, R227 ;  /* 0x000000e302e37220 */ /* 0x060fe20000400000 */
[C---:B------:R-:W-:Y:S01]  /*65f0*/  FMUL R226, R2.reuse, R226 ;  /* 0x000000e202e27220 */ /* 0x040fe20000400000 */
[----:B------:R-:W-:Y:S01]  /*6600*/  F2FP.F16.E4M3.UNPACK_B R4, R7 ;  /* 0x00000007ff04723e */ /* 0x000fe200020006ff */
[C---:B------:R-:W-:Y:S01]  /*6610*/  FMUL R224, R2.reuse, R224 ;  /* 0x000000e002e07220 */ /* 0x040fe20000400000 */
[--C-:B-1----:R-:W-:Y:S02]  /*6620*/  HADD2.F32 R3, -RZ, R0.reuse.H0_H0 ;  /* 0x20000000ff037230 */ /* 0x102fe40000004100 */
[----:B------:R-:W-:Y:S01]  /*6630*/  FMUL R222, R2, R222 ;  /* 0x000000de02de7220 */ /* 0x000fe20000400000 */
[----:B------:R-:W-:Y:S01]  /*6640*/  HADD2.F32 R5, -RZ, R0.H1_H1 ;  /* 0x30000000ff057230 */ /* 0x000fe20000004100 */
[----:B------:R-:W-:Y:S01]  /*6650*/  F2FP.F16.E4M3.UNPACK_B R0, R6.H1 ;  /* 0x00000006ff00723e */ /* 0x000fe200030006ff */
[----:B------:R-:W-:-:S02]  /*6660*/  HADD2.F32 R11, -RZ, R4.H0_H0 ;  /* 0x20000004ff0b7230 */ /* 0x000fc40000004100 */
[C---:B------:R-:W-:Y:S01]  /*6670*/  FFMA R227, R16.reuse, R3, R227 ;  /* 0x0000000310e37223 */ /* 0x040fe200000000e3 */
[----:B------:R-:W-:Y:S02]  /*6680*/  HADD2.F32 R13, -RZ, R4.H1_H1 ;  /* 0x30000004ff0d7230 */ /* 0x000fe40000004100 */
[----:B------:R-:W-:Y:S01]  /*6690*/  FFMA R21, R16, R5, R226 ;  /* 0x0000000510157223 */ /* 0x000fe200000000e2 */
[--C-:B------:R-:W-:Y:S02]  /*66a0*/  HADD2.F32 R3, -RZ, R0.reuse.H0_H0 ;  /* 0x20000000ff037230 */ /* 0x100fe40000004100 */
[C---:B------:R-:W-:Y:S01]  /*66b0*/  FMUL R4, R2.reuse, R223 ;  /* 0x000000df02047220 */ /* 0x040fe20000400000 */
[----:B------:R-:W-:Y:S01]  /*66c0*/  HADD2.F32 R5, -RZ, R0.H1_H1 ;  /* 0x30000000ff057230 */ /* 0x000fe20000004100 */
[----:B------:R-:W-:Y:S01]  /*66d0*/  F2FP.F16.E4M3.UNPACK_B R0, R7.H1 ;  /* 0x00000007ff00723e */ /* 0x000fe200030006ff */
[----:B------:R-:W-:Y:S01]  /*66e0*/  FMUL R225, R2, R225 ;  /* 0x000000e102e17220 */ /* 0x000fe20000400000 */
[C---:B------:R-:W-:Y:S01]  /*66f0*/  FFMA R29, R16.reuse, R11, R4 ;  /* 0x0000000b101d7223 */ /* 0x040fe20000000004 */
[----:B------:R-:W-:Y:S01]  /*6700*/  F2FP.F16.E4M3.UNPACK_B R10, R8 ;  /* 0x00000008ff0a723e */ /* 0x000fe200020006ff */
[----:B------:R-:W-:Y:S01]  /*6710*/  FFMA R27, R16, R5, R224 ;  /* 0x00000005101b7223 */ /* 0x000fe200000000e0 */
[----:B------:R-:W-:-:S02]  /*6720*/  HADD2.F32 R5, -RZ, R0.H0_H0 ;  /* 0x20000000ff057230 */ /* 0x000fc40000004100 */
[C---:B------:R-:W-:Y:S01]  /*6730*/  FFMA R31, R16.reuse, R13, R222 ;  /* 0x0000000d101f7223 */ /* 0x040fe200000000de */
[----:B------:R-:W-:Y:S01]  /*6740*/  HADD2.F32 R11, -RZ, R0.H1_H1 ;  /* 0x30000000ff0b7230 */ /* 0x000fe20000004100 */
[----:B------:R-:W-:Y:S01]  /*6750*/  MOV R0, 0x3bbb989d ;  /* 0x3bbb989d00007802 */ /* 0x000fe20000000f00 */
[----:B------:R-:W-:Y:S01]  /*6760*/  FFMA R225, R16, R3, R225 ;  /* 0x0000000310e17223 */ /* 0x000fe200000000e1 */
[--C-:B------:R-:W-:Y:S02]  /*6770*/  HADD2.F32 R13, -RZ, R10.reuse.H0_H0 ;  /* 0x2000000aff0d7230 */ /* 0x100fe40000004100 */
[C---:B------:R-:W-:Y:S01]  /*6780*/  FMUL R4, R2.reuse, R219 ;  /* 0x000000db02047220 */ /* 0x040fe20000400000 */
[----:B------:R-:W-:Y:S01]  /*6790*/  MOV R3, 0x437c0000 ;  /* 0x437c000000037802 */ /* 0x000fe20000000f00 */
[----:B------:R-:W-:Y:S01]  /*67a0*/  FFMA.SAT R12, -R227, R0, 0.5 ;  /* 0x3f000000e30c7423 */ /* 0x000fe20000002100 */
[----:B------:R-:W-:Y:S01]  /*67b0*/  FMUL R220, R2, R220 ;  /* 0x000000dc02dc7220 */ /* 0x000fe20000400000 */
[----:B------:R-:W-:Y:S01]  /*67c0*/  FFMA R35, R16, R13, R4 ;  /* 0x0000000d10237223 */ /* 0x000fe20000000004 */
[----:B------:R-:W-:Y:S01]  /*67d0*/  FMUL R221, R2, R221 ;  /* 0x000000dd02dd7220 */ /* 0x000fe20000400000 */
[----:B------:R-:W-:Y:S01]  /*67e0*/  FFMA.RM R4, R12, R3, 12582913 ;  /* 0x4b4000010c047423 */ /* 0x000fe20000004003 */
[----:B------:R-:W-:Y:S01]  /*67f0*/  FFMA R33, R16, R11, R220 ;  /* 0x0000000b10217223 */ /* 0x000fe200000000dc */
[----:B------:R-:W-:-:S02]  /*6800*/  HADD2.F32 R11, -RZ, R10.H1_H1 ;  /* 0x3000000aff0b7230 */ /* 0x000fc40000004100 */
[-C--:B------:R-:W-:Y:S01]  /*6810*/  FFMA.SAT R12, -R21, R0.reuse, 0.5 ;  /* 0x3f000000150c7423 */ /* 0x080fe20000002100 */
[----:B------:R-:W-:Y:S01]  /*6820*/  FADD R10, R4, -12583039 ;  /* 0xcb40007f040a7421 */ /* 0x000fe20000000000 */
[----:B------:R-:W-:Y:S01]  /*6830*/  FFMA.SAT R14, -R225, R0, 0.5 ;  /* 0x3f000000e10e7423 */ /* 0x000fe20000002100 */
[----:B------:R-:W-:Y:S01]  /*6840*/  FFMA R221, R16, R5, R221 ;  /* 0x0000000510dd7223 */ /* 0x000fe200000000dd */
[----:B------:R-:W-:Y:S01]  /*6850*/  FMUL R15, R2, R218 ;  /* 0x000000da020f7220 */ /* 0x000fe20000400000 */
[-C--:B------:R-:W-:Y:S01]  /*6860*/  FFMA.RM R5, R12, R3.reuse, 12582913 ;  /* 0x4b4000010c057423 */ /* 0x080fe20000004003 */
[C---:B------:R-:W-:Y:S01]  /*6870*/  FFMA R12, -R227.reuse, 1.4426950216293334961, -R10 ;  /* 0x3fb8aa3be30c7823 */ /* 0x040fe2000000090a */
[----:B------:R-:W-:Y:S01]  /*6880*/  FFMA.RM R10, R14, R3, 12582913 ;  /* 0x4b4000010e0a7423 */ /* 0x000fe20000004003 */
[----:B------:R-:W-:Y:S01]  /*6890*/  F2FP.F16.E4M3.UNPACK_B R13, R8.H1 ;  /* 0x00000008ff0d723e */ /* 0x000fe200030006ff */
[----:B------:R-:W-:Y:S01]  /*68a0*/  FFMA R37, R16, R11, R15 ;  /* 0x0000000b10257223 */ /* 0x000fe2000000000f */
[----:B------:R-:W-:Y:S01]  /*68b0*/  FFMA R11, -R227, 1.925963033500011079e-08, R12 ;  /* 0x32a57060e30b7823 */ /* 0x000fe2000000010c */
[----:B------:R-:W-:Y:S01]  /*68c0*/  FADD R12, R10, -12583039 ;  /* 0xcb40007f0a0c7421 */ /* 0x000fe20000000000 */
[----:B------:R-:W-:Y:S01]  /*68d0*/  FMUL R217, R2, R217 ;  /* 0x000000d902d97220 */ /* 0x000fe20000400000 */
[----:B------:R-:W-:-:S02]  /*68e0*/  HADD2.F32 R15, -RZ, R13.H0_H0 ;  /* 0x2000000dff0f7230 */ /* 0x000fc40000004100 */
[----:B------:R-:W-:Y:S01]  /*68f0*/  FADD R14, R5, -12583039 ;  /* 0xcb40007f050e7421 */ /* 0x000fe20000000000 */
[----:B------:R-:W-:Y:S01]  /*6900*/  FFMA R12, -R225, 1.4426950216293334961, -R12 ;  /* 0x3fb8aa3be10c7823 */ /* 0x000fe2000000090c */
[-C--:B------:R-:W-:Y:S01]  /*6910*/  FFMA.SAT R20, -R27, R0.reuse, 0.5 ;  /* 0x3f0000001b147423 */ /* 0x080fe20000002100 */
[----:B------:R-:W-:Y:S01]  /*6920*/  FFMA.SAT R24, -R29, R0, 0.5 ;  /* 0x3f0000001d187423 */ /* 0x000fe20000002100 */
[----:B------:R-:W-:Y:S01]  /*6930*/  FFMA R217, R16, R15, R217 ;  /* 0x0000000f10d97223 */ /* 0x000fe200000000d9 */
[----:B------:R-:W-:Y:S01]  /*6940*/  FFMA R15, -R225, 1.925963033500011079e-08, R12 ;  /* 0x32a57060e10f7823 */ /* 0x000fe2000000010c */
[----:B------:R-:W-:Y:S01]  /*6950*/  FFMA R14, -R21, 1.4426950216293334961, -R14 ;  /* 0x3fb8aa3b150e7823 */ /* 0x000fe2000000090e */
[----:B------:R-:W-:Y:S01]  /*6960*/  FFMA.RM R12, R20, R3, 12582913 ;  /* 0x4b400001140c7423 */ /* 0x000fe20000004003 */
[----:B------:R-:W-:Y:S01]  /*6970*/  FMUL R39, R2, R216 ;  /* 0x000000d802277220 */ /* 0x000fe20000400000 */
[----:B------:R-:W-:Y:S01]  /*6980*/  FFMA.SAT R26, -R31, R0, 0.5 ;  /* 0x3f0000001f1a7423 */ /* 0x000fe20000002100 */
[----:B------:R-:W-:Y:S01]  /*6990*/  FFMA R14, -R21, 1.925963033500011079e-08, R14 ;  /* 0x32a57060150e7823 */ /* 0x000fe2000000010e */
[----:B------:R-:W-:Y:S01]  /*69a0*/  FADD R20, R12, -12583039 ;  /* 0xcb40007f0c147421 */ /* 0x000fe20000000000 */
[----:B------:R-:W-:-:S02]  /*69b0*/  HADD2.F32 R21, -RZ, R13.H1_H1 ;  /* 0x3000000dff157230 */ /* 0x000fc40000004100 */
[----:B------:R-:W-:Y:S01]  /*69c0*/  FFMA.RM R13, R24, R3, 12582913 ;  /* 0x4b400001180d7423 */ /* 0x000fe20000004003 */
[----:B------:R-:W-:Y:S01]  /*69d0*/  F2FP.F16.E4M3.UNPACK_B R25, R9 ;  /* 0x00000009ff19723e */ /* 0x000fe200020006ff */
[----:B------:R-:W-:Y:S01]  /*69e0*/  FFMA R20, -R27, 1.4426950216293334961, -R20 ;  /* 0x3fb8aa3b1b147823 */ /* 0x000fe20000000914 */
[----:B------:R-:W-:Y:S01]  /*69f0*/  FMUL R215, R2, R215 ;  /* 0x000000d702d77220 */ /* 0x000fe20000400000 */
[----:B------:R-:W-:Y:S01]  /*6a00*/  FFMA R39, R16, R21, R39 ;  /* 0x0000001510277223 */ /* 0x000fe20000000027 */
[----:B------:R-:W-:Y:S01]  /*6a10*/  FADD R24, R13, -12583039 ;  /* 0xcb40007f0d187421 */ /* 0x000fe20000000000 */
[----:B------:R-:W-:Y:S01]  /*6a20*/  FFMA.RM R21, R26, R3, 12582913 ;  /* 0x4b4000011a157423 */ /* 0x000fe20000004003 */
[----:B------:R-:W-:Y:S01]  /*6a30*/  FFMA R20, -R27, 1.925963033500011079e-08, R20 ;  /* 0x32a570601b147823 */ /* 0x000fe20000000114 */
[--C-:B------:R-:W-:Y:S02]  /*6a40*/  HADD2.F32 R27, -RZ, R25.reuse.H0_H0 ;  /* 0x20000019ff1b7230 */ /* 0x100fe40000004100 */
[----:B------:R-:W-:Y:S01]  /*6a50*/  FFMA R24, -R29, 1.4426950216293334961, -R24 ;  /* 0x3fb8aa3b1d187823 */ /* 0x000fe20000000918 */
[----:B------:R-:W-:Y:S01]  /*6a60*/  FADD R26, R21, -12583039 ;  /* 0xcb40007f151a7421 */ /* 0x000fe20000000000 */
[-C--:B------:R-:W-:Y:S01]  /*6a70*/  FFMA.SAT R32, -R33, R0.reuse, 0.5 ;  /* 0x3f00000021207423 */ /* 0x080fe20000002100 */
[----:B------:R-:W-:Y:S01]  /*6a80*/  FFMA.SAT R34, -R35, R0, 0.5 ;  /* 0x3f00000023227423 */ /* 0x000fe20000002100 */
[----:B------:R-:W-:Y:S01]  /*6a90*/  FFMA R215, R16, R27, R215 ;  /* 0x0000001b10d77223 */ /* 0x000fe200000000d7 */
[----:B------:R-:W-:Y:S01]  /*6aa0*/  FFMA R24, -R29, 1.925963033500011079e-08, R24 ;  /* 0x32a570601d187823 */ /* 0x000fe20000000118 */
[----:B------:R-:W-:Y:S01]  /*6ab0*/  FFMA R28, -R31, 1.4426950216293334961, -R26 ;  /* 0x3fb8aa3b1f1c7823 */ /* 0x000fe2000000091a */
[----:B------:R-:W-:-:S02]  /*6ac0*/  HADD2.F32 R27, -RZ, R25.H1_H1 ;  /* 0x30000019ff1b7230 */ /* 0x000fc40000004100 */
[----:B------:R-:W-:Y:S01]  /*6ad0*/  FMUL R29, R2, R214 ;  /* 0x000000d6021d7220 */ /* 0x000fe20000400000 */
[-C--:B------:R-:W-:Y:S01]  /*6ae0*/  FFMA.RM R25, R32, R3.reuse, 12582913 ;  /* 0x4b40000120197423 */ /* 0x080fe20000004003 */
[----:B------:R-:W-:Y:S01]  /*6af0*/  FFMA R28, -R31, 1.925963033500011079e-08, R28 ;  /* 0x32a570601f1c7823 */ /* 0x000fe2000000011c */
[----:B------:R-:W-:Y:S01]  /*6b00*/  FFMA.RM R34, R34, R3, 12582913 ;  /* 0x4b40000122227423 */ /* 0x000fe20000004003 */
[----:B------:R-:W-:Y:S01]  /*6b10*/  FFMA R31, R16, R27, R29 ;  /* 0x0000001b101f7223 */ /* 0x000fe2000000001d */
[----:B------:R-:W-:Y:S01]  /*6b20*/  FADD R32, R25, -12583039 ;  /* 0xcb40007f19207421 */ /* 0x000fe20000000000 */
[----:B------:R-:W-:Y:S01]  /*6b30*/  F2FP.F16.E4M3.UNPACK_B R27, R9.H1 ;  /* 0x00000009ff1b723e */ /* 0x000fe200030006ff */
[----:B------:R-:W-:Y:S01]  /*6b40*/  FFMA.SAT R36, -R37, R0, 0.5 ;  /* 0x3f00000025247423 */ /* 0x000fe20000002100 */
[----:B------:R1:W-:Y:S01]  /*6b50*/  MUFU.EX2 R41, R28 ;  /* 0x0000001c00297308 */ /* 0x0003e20000000800 */
[----:B------:R-:W-:Y:S01]  /*6b60*/  FFMA R32, -R33, 1.4426950216293334961, -R32 ;  /* 0x3fb8aa3b21207823 */ /* 0x000fe20000000920 */
[----:B------:R-:W-:Y:S01]  /*6b70*/  FMUL R213, R2, R213 ;  /* 0x000000d502d57220 */ /* 0x000fe20000400000 */
[----:B------:R-:W-:-:S02]  /*6b80*/  HADD2.F32 R29, -RZ, R27.H0_H0 ;  /* 0x2000001bff1d7230 */ /* 0x000fc40000004100 */
[----:B------:R-:W-:Y:S01]  /*6b90*/  FFMA.RM R36, R36, R3, 12582913 ;  /* 0x4b40000124247423 */ /* 0x000fe20000004003 */
[----:B------:R-:W-:Y:S01]  /*6ba0*/  FFMA R32, -R33, 1.925963033500011079e-08, R32 ;  /* 0x32a5706021207823 */ /* 0x000fe20000000120 */
[----:B------:R-:W-:Y:S02]  /*6bb0*/  HADD2.F32 R27, -RZ, R27.H1_H1 ;  /* 0x3000001bff1b7230 */ /* 0x000fe40000004100 */
[----:B------:R-:W-:Y:S01]  /*6bc0*/  FMUL R33, R2, R212 ;  /* 0x000000d402217220 */ /* 0x000fe20000400000 */
[----:B------:R-:W-:Y:S01]  /*6bd0*/  FFMA R29, R16, R29, R213 ;  /* 0x0000001d101d7223 */ /* 0x000fe200000000d5 */
[----:B-1----:R-:W-:Y:S01]  /*6be0*/  FADD R28, R34, -12583039 ;  /* 0xcb40007f221c7421 */ /* 0x002fe20000000000 */
[----:B------:R-:W1:Y:S01]  /*6bf0*/  MUFU.EX2 R11, R11 ;  /* 0x0000000b000b7308 */ /* 0x000e620000000800 */
[-C--:B------:R-:W-:Y:S01]  /*6c00*/  FFMA.SAT R30, -R221, R0.reuse, 0.5 ;  /* 0x3f000000dd1e7423 */ /* 0x080fe20000002100 */
[-C--:B------:R-:W-:Y:S01]  /*6c10*/  FFMA.SAT R48, -R31, R0.reuse, 0.5 ;  /* 0x3f0000001f307423 */ /* 0x080fe20000002100 */
[----:B------:R-:W-:Y:S01]  /*6c20*/  FFMA R28, -R35, 1.4426950216293334961, -R28 ;  /* 0x3fb8aa3b231c7823 */ /* 0x000fe2000000091c */
[----:B------:R-:W-:Y:S01]  /*6c30*/  FADD R38, R36, -12583039 ;  /* 0xcb40007f24267421 */ /* 0x000fe20000000000 */
[----:B------:R-:W-:Y:S01]  /*6c40*/  FFMA R27, R16, R27, R33 ;  /* 0x0000001b101b7223 */ /* 0x000fe20000000021 */
[-C--:B------:R-:W-:Y:S01]  /*6c50*/  FFMA.SAT R50, -R29, R0.reuse, 0.5 ;  /* 0x3f0000001d327423 */ /* 0x080fe20000002100 */
[----:B------:R-:W-:Y:S01]  /*6c60*/  FFMA R28, -R35, 1.925963033500011079e-08, R28 ;  /* 0x32a57060231c7823 */ /* 0x000fe2000000011c */
[-C--:B------:R-:W-:Y:S01]  /*6c70*/  FFMA.RM R26, R30, R3.reuse, 12582913 ;  /* 0x4b4000011e1a7423 */ /* 0x080fe20000004003 */
[-C--:B------:R-:W-:Y:S01]  /*6c80*/  FFMA.RM R35, R48, R3.reuse, 12582913 ;  /* 0x4b40000130237423 */ /* 0x080fe20000004003 */
[----:B------:R-:W-:Y:S01]  /*6c90*/  FFMA R38, -R37, 1.4426950216293334961, -R38 ;  /* 0x3fb8aa3b25267823 */ /* 0x000fe20000000926 */
[-C--:B------:R-:W-:Y:S01]  /*6ca0*/  FFMA.SAT R40, -R217, R0.reuse, 0.5 ;  /* 0x3f000000d9287423 */ /* 0x080fe20000002100 */
[-C--:B------:R-:W-:Y:S01]  /*6cb0*/  FFMA.SAT R46, -R215, R0.reuse, 0.5 ;  /* 0x3f000000d72e7423 */ /* 0x080fe20000002100 */
[-C--:B------:R-:W-:Y:S01]  /*6cc0*/  FFMA.SAT R52, -R27, R0.reuse, 0.5 ;  /* 0x3f0000001b347423 */ /* 0x080fe20000002100 */
[----:B------:R-:W-:Y:S01]  /*6cd0*/  FFMA.SAT R42, -R39, R0, 0.5 ;  /* 0x3f000000272a7423 */ /* 0x000fe20000002100 */
[-C--:B------:R-:W-:Y:S01]  /*6ce0*/  FFMA.RM R50, R50, R3.reuse, 12582913 ;  /* 0x4b40000132327423 */ /* 0x080fe20000004003 */
[----:B------:R-:W-:Y:S01]  /*6cf0*/  FADD R30, R26, -12583039 ;  /* 0xcb40007f1a1e7421 */ /* 0x000fe20000000000 */
[----:B------:R-:W-:Y:S01]  /*6d00*/  FADD R0, R35, -12583039 ;  /* 0xcb40007f23007421 */ /* 0x000fe20000000000 */
[----:B------:R-:W-:Y:S01]  /*6d10*/  FFMA R38, -R37, 1.925963033500011079e-08, R38 ;  /* 0x32a5706025267823 */ /* 0x000fe20000000126 */
[----:B------:R-:W3:Y:S01]  /*6d20*/  MUFU.EX2 R14, R14 ;  /* 0x0000000e000e7308 */ /* 0x000ee20000000800 */
[-C--:B------:R-:W-:Y:S01]  /*6d30*/  FFMA.RM R40, R40, R3.reuse, 12582913 ;  /* 0x4b40000128287423 */ /* 0x080fe20000004003 */
[-C--:B------:R-:W-:Y:S01]  /*6d40*/  FFMA.RM R46, R46, R3.reuse, 12582913 ;  /* 0x4b4000012e2e7423 */ /* 0x080fe20000004003 */
[-C--:B------:R-:W-:Y:S01]  /*6d50*/  FFMA.RM R37, R52, R3.reuse, 12582913 ;  /* 0x4b40000134257423 */ /* 0x080fe20000004003 */
[----:B------:R-:W-:Y:S01]  /*6d60*/  FADD R52, R50, -12583039 ;  /* 0xcb40007f32347421 */ /* 0x000fe20000000000 */
[----:B------:R-:W-:Y:S01]  /*6d70*/  FFMA R30, -R221, 1.4426950216293334961, -R30 ;  /* 0x3fb8aa3bdd1e7823 */ /* 0x000fe2000000091e */
[----:B------:R-:W-:Y:S01]  /*6d80*/  FFMA.RM R42, R42, R3, 12582913 ;  /* 0x4b4000012a2a7423 */ /* 0x000fe20000004003 */
[----:B------:R-:W-:Y:S01]  /*6d90*/  FFMA R0, -R31, 1.4426950216293334961, -R0 ;  /* 0x3fb8aa3b1f007823 */ /* 0x000fe20000000900 */
[----:B------:R-:W4:Y:S01]  /*6da0*/  MUFU.EX2 R20, R20 ;  /* 0x0000001400147308 */ /* 0x000f220000000800 */
[----:B------:R-:W-:Y:S01]  /*6db0*/  SHF.L.U32 R4, R4, 0x17, RZ ;  /* 0x0000001704047819 */ /* 0x000fe200000006ff */
[----:B------:R-:W-:Y:S01]  /*6dc0*/  FADD R48, R46, -12583039 ;  /* 0xcb40007f2e307421 */ /* 0x000fe20000000000 */
[----:B------:R-:W-:Y:S01]  /*6dd0*/  FFMA R52, -R29, 1.4426950216293334961, -R52 ;  /* 0x3fb8aa3b1d347823 */ /* 0x000fe20000000934 */
[----:B------:R-:W-:Y:S01]  /*6de0*/  FFMA R30, -R221, 1.925963033500011079e-08, R30 ;  /* 0x32a57060dd1e7823 */ /* 0x000fe2000000011e */
[----:B------:R-:W-:Y:S01]  /*6df0*/  FADD R44, R42, -12583039 ;  /* 0xcb40007f2a2c7421 */ /* 0x000fe20000000000 */
[----:B------:R-:W-:Y:S01]  /*6e00*/  FADD R54, R37, -12583039 ;  /* 0xcb40007f25367421 */ /* 0x000fe20000000000 */
[----:B------:R-:W-:Y:S01]  /*6e10*/  FFMA R0, -R31, 1.925963033500011079e-08, R0 ;  /* 0x32a570601f007823 */ /* 0x000fe20000000100 */
[----:B------:R2:W-:Y:S01]  /*6e20*/  MUFU.EX2 R43, R32 ;  /* 0x00000020002b7308 */ /* 0x0005e20000000800 */
[----:B-1----:R-:W-:Y:S01]  /*6e30*/  FFMA R4, R4, R11, 1 ;  /* 0x3f80000004047423 */ /* 0x002fe2000000000b */
[----:B------:R-:W-:Y:S01]  /*6e40*/  FFMA R48, -R215, 1.4426950216293334961, -R48 ;  /* 0x3fb8aa3bd7307823 */ /* 0x000fe20000000930 */
[----:B------:R-:W-:Y:S01]  /*6e50*/  FFMA R52, -R29, 1.925963033500011079e-08, R52 ;  /* 0x32a570601d347823 */ /* 0x000fe20000000134 */
[----:B------:R-:W-:Y:S01]  /*6e60*/  FFMA R44, -R39, 1.4426950216293334961, -R44 ;  /* 0x3fb8aa3b272c7823 */ /* 0x000fe2000000092c */
[----:B------:R-:W-:Y:S01]  /*6e70*/  FFMA R54, -R27, 1.4426950216293334961, -R54 ;  /* 0x3fb8aa3b1b367823 */ /* 0x000fe20000000936 */
[----:B------:R-:W-:Y:S01]  /*6e80*/  FFMA R48, -R215, 1.925963033500011079e-08, R48 ;  /* 0x32a57060d7307823 */ /* 0x000fe20000000130 */
[----:B------:R-:W-:Y:S01]  /*6e90*/  SHF.L.U32 R5, R5, 0x17, RZ ;  /* 0x0000001705057819 */ /* 0x000fe200000006ff */
[----:B------:R-:W1:Y:S01]  /*6ea0*/  MUFU.EX2 R24, R24 ;  /* 0x0000001800187308 */ /* 0x000e620000000800 */
[----:B--2---:R-:W-:Y:S01]  /*6eb0*/  FADD R32, R40, -12583039 ;  /* 0xcb40007f28207421 */ /* 0x004fe20000000000 */
[----:B------:R-:W-:Y:S01]  /*6ec0*/  SHF.L.U32 R3, R12, 0x17, RZ ;  /* 0x000000170c037819 */ /* 0x000fe200000006ff */
[----:B------:R-:W-:Y:S01]  /*6ed0*/  FFMA R44, -R39, 1.925963033500011079e-08, R44 ;  /* 0x32a57060272c7823 */ /* 0x000fe2000000012c */
[----:B------:R-:W-:Y:S01]  /*6ee0*/  FFMA R54, -R27, 1.925963033500011079e-08, R54 ;  /* 0x32a570601b367823 */ /* 0x000fe20000000136 */
[----:B------:R-:W-:Y:S01]  /*6ef0*/  FFMA R32, -R217, 1.4426950216293334961, -R32 ;  /* 0x3fb8aa3bd9207823 */ /* 0x000fe20000000920 */
[----:B---3--:R-:W-:Y:S01]  /*6f00*/  FFMA R14, R5, R14, 1 ;  /* 0x3f800000050e7423 */ /* 0x008fe2000000000e */
[----:B------:R-:W-:Y:S01]  /*6f10*/  SHF.L.U32 R13, R13, 0x17, RZ ;  /* 0x000000170d0d7819 */ /* 0x000fe200000006ff */
[----:B------:R2:W-:Y:S01]  /*6f20*/  MUFU.EX2 R29, R0 ;  /* 0x00000000001d7308 */ /* 0x0005e20000000800 */
[----:B------:R-:W-:Y:S01]  /*6f30*/  FFMA R32, -R217, 1.925963033500011079e-08, R32 ;  /* 0x32a57060d9207823 */ /* 0x000fe20000000120 */
[----:B----4-:R-:W-:Y:S01]  /*6f40*/  FFMA R20, R3, R20, 1 ;  /* 0x3f80000003147423 */ /* 0x010fe20000000014 */
[----:B------:R-:W-:Y:S01]  /*6f50*/  SHF.L.U32 R10, R10, 0x17, RZ ;  /* 0x000000170a0a7819 */ /* 0x000fe200000006ff */
[----:B------:R-:W-:Y:S01]  /*6f60*/  BSSY B1, `(.L_x_59) ;  /* 0x000002f000017945 */ /* 0x000fe20003800000 */
[----:B------:R-:W-:-:S02]  /*6f70*/  SHF.L.U32 R11, R26, 0x17, RZ ;  /* 0x000000171a0b7819 */ /* 0x000fc400000006ff */
[----:B------:R-:W-:Y:S01]  /*6f80*/  SHF.L.U32 R12, R25, 0x17, RZ ;  /* 0x00000017190c7819 */ /* 0x000fe200000006ff */
[----:B------:R-:W3:Y:S01]  /*6f90*/  MUFU.EX2 R15, R15 ;  /* 0x0000000f000f7308 */ /* 0x000ee20000000800 */
[----:B--2---:R-:W-:Y:S02]  /*6fa0*/  VIADD R0, R4, 0x1800000 ;  /* 0x0180000004007836 */ /* 0x004fe40000000000 */
[----:B-1----:R-:W-:Y:S01]  /*6fb0*/  FFMA R24, R13, R24, 1 ;  /* 0x3f8000000d187423 */ /* 0x002fe20000000018 */
[----:B------:R-:W-:Y:S01]  /*6fc0*/  SHF.L.U32 R13, R34, 0x17, RZ ;  /* 0x00000017220d7819 */ /* 0x000fe200000006ff */
[----:B------:R-:W-:Y:S01]  /*6fd0*/  FFMA R12, R12, R43, 1 ;  /* 0x3f8000000c0c7423 */ /* 0x000fe2000000002b */
[----:B------:R-:W-:Y:S02]  /*6fe0*/  SHF.L.U32 R25, R40, 0x17, RZ ;  /* 0x0000001728197819 */ /* 0x000fe400000006ff */
[----:B------:R-:W-:Y:S01]  /*6ff0*/  LOP3.LUT R0, R0, 0x7f800000, RZ, 0xc0, !PT ;  /* 0x7f80000000007812 */ /* 0x000fe200078ec0ff */
[----:B------:R-:W1:Y:S01]  /*7000*/  MUFU.EX2 R28, R28 ;  /* 0x0000001c001c7308 */ /* 0x000e620000000800 */
[----:B------:R-:W-:-:S02]  /*7010*/  SHF.L.U32 R26, R42, 0x17, RZ ;  /* 0x000000172a1a7819 */ /* 0x000fc400000006ff */
[----:B------:R-:W-:Y:S02]  /*7020*/  ISETP.GT.U32.AND P2, PT, R0, 0x1ffffff, PT ;  /* 0x01ffffff0000780c */ /* 0x000fe40003f44070 */
[----:B------:R-:W-:Y:S02]  /*7030*/  SHF.L.U32 R27, R46, 0x17, RZ ;  /* 0x000000172e1b7819 */ /* 0x000fe400000006ff */
[----:B------:R-:W-:Y:S01]  /*7040*/  SHF.L.U32 R50, R50, 0x17, RZ ;  /* 0x0000001732327819 */ /* 0x000fe200000006ff */
[----:B------:R-:W2:Y:S01]  /*7050*/  MUFU.EX2 R30, R30 ;  /* 0x0000001e001e7308 */ /* 0x000ea20000000800 */
[----:B---3--:R-:W-:Y:S01]  /*7060*/  FFMA R15, R10, R15, 1 ;  /* 0x3f8000000a0f7423 */ /* 0x008fe2000000000f */
[----:B------:R-:W-:Y:S02]  /*7070*/  SHF.L.U32 R10, R21, 0x17, RZ ;  /* 0x00000017150a7819 */ /* 0x000fe400000006ff */
[----:B------:R-:W-:-:S03]  /*7080*/  SHF.L.U32 R21, R36, 0x17, RZ ;  /* 0x0000001724157819 */ /* 0x000fc600000006ff */
[----:B------:R-:W-:Y:S01]  /*7090*/  FFMA R10, R10, R41, 1 ;  /* 0x3f8000000a0a7423 */ /* 0x000fe20000000029 */
[----:B------:R-:W3:Y:S01]  /*70a0*/  MUFU.EX2 R38, R38 ;  /* 0x0000002600267308 */ /* 0x000ee20000000800 */
[----:B-1----:R-:W-:Y:S01]  /*70b0*/  FFMA R13, R13, R28, 1 ;  /* 0x3f8000000d0d7423 */ /* 0x002fe2000000001c */
[----:B------:R-:W-:-:S05]  /*70c0*/  SHF.L.U32 R28, R35, 0x17, RZ ;  /* 0x00000017231c7819 */ /* 0x000fca00000006ff */
[----:B------:R-:W-:Y:S01]  /*70d0*/  FFMA R28, R28, R29, 1 ;  /* 0x3f8000001c1c7423 */ /* 0x000fe2000000001d */
[----:B------:R-:W1:Y:S01]  /*70e0*/  MUFU.EX2 R32, R32 ;  /* 0x0000002000207308 */ /* 0x000e620000000800 */
[----:B--2---:R-:W-:Y:S01]  /*70f0*/  FFMA R11, R11, R30, 1 ;  /* 0x3f8000000b0b7423 */ /* 0x004fe2000000001e */
[----:B------:R-:W-:-:S06]  /*7100*/  SHF.L.U32 R30, R37, 0x17, RZ ;  /* 0x00000017251e7819 */ /* 0x000fcc00000006ff */
[----:B------:R-:W2:Y:S01]  /*7110*/  MUFU.EX2 R33, R44 ;  /* 0x0000002c00217308 */ /* 0x000ea20000000800 */
[----:B---3--:R-:W-:-:S07]  /*7120*/  FFMA R21, R21, R38, 1 ;  /* 0x3f80000015157423 */ /* 0x008fce0000000026 */
[----:B------:R-:W3:Y:S01]  /*7130*/  MUFU.EX2 R48, R48 ;  /* 0x0000003000307308 */ /* 0x000ee20000000800 */
[----:B-1----:R-:W-:-:S07]  /*7140*/  FFMA R25, R25, R32, 1 ;  /* 0x3f80000019197423 */ /* 0x002fce0000000020 */
[----:B------:R-:W1:Y:S01]  /*7150*/  MUFU.EX2 R3, R52 ;  /* 0x0000003400037308 */ /* 0x000e620000000800 */
[----:B--2---:R-:W-:-:S07]  /*7160*/  FFMA R26, R26, R33, 1 ;  /* 0x3f8000001a1a7423 */ /* 0x004fce0000000021 */
[----:B------:R-:W2:Y:S01]  /*7170*/  MUFU.EX2 R5, R54 ;  /* 0x0000003600057308 */ /* 0x000ea20000000800 */
[----:B---3--:R-:W-:Y:S01]  /*7180*/  FFMA R27, R27, R48, 1 ;  /* 0x3f8000001b1b7423 */ /* 0x008fe20000000030 */
[----:B-1----:R-:W-:Y:S01]  /*7190*/  FFMA R29, R50, R3, 1 ;  /* 0x3f800000321d7423 */ /* 0x002fe20000000003 */
[----:B--2---:R-:W-:Y:S01]  /*71a0*/  FFMA R30, R30, R5, 1 ;  /* 0x3f8000001e1e7423 */ /* 0x004fe20000000005 */
[----:B------:R-:W-:Y:S06]  /*71b0*/  @P2 BRA `(.L_x_60) ;  /* 0x0000000000142947 */ /* 0x000fec0003800000 */
[----:B------:R-:W-:Y:S02]  /*71c0*/  MOV R0, R4 ;  /* 0x0000000400007202 */ /* 0x000fe40000000f00 */
[----:B------:R-:W-:-:S07]  /*71d0*/  MOV R4, 0x71f0 ;  /* 0x000071f000047802 */ /* 0x000fce0000000f00 */
[----:B------:R-:W-:Y:S05]  /*71e0*/  CALL.REL.NOINC `($__internal_0_$__cuda_sm20_rcp_rn_f32_slowpath) ;  /* 0x0000013c005c7944 */ /* 0x000fea0003c00000 */
[----:B------:R-:W-:Y:S01]  /*71f0*/  MOV R31, R0 ;  /* 0x00000000001f7202 */ /* 0x000fe20000000f00 */
[----:B------:R-:W-:Y:S06]  /*7200*/  BRA `(.L_x_61) ;  /* 0x0000000000107947 */ /* 0x000fec0003800000 */
.L_x_60:
[----:B------:R-:W1:Y:S02]  /*7210*/  MUFU.RCP R31, R4 ;  /* 0x00000004001f7308 */ /* 0x000e640000001000 */
[----:B-1----:R-:W-:-:S04]  /*7220*/  FFMA R0, R4, R31, -1 ;  /* 0xbf80000004007423 */ /* 0x002fc8000000001f */
[----:B------:R-:W-:-:S04]  /*7230*/  FADD.FTZ R0, -R0, -RZ ;  /* 0x800000ff00007221 */ /* 0x000fc80000010100 */
[----:B------:R-:W-:-:S07]  /*7240*/  FFMA R31, R31, R0, R31 ;  /* 0x000000001f1f7223 */ /* 0x000fce000000001f */
.L_x_61:
[----:B------:R-:W-:Y:S05]  /*7250*/  BSYNC B1 ;  /* 0x0000000000017941 */ /* 0x000fea0003800000 */
.L_x_59:
[----:B------:R-:W-:Y:S01]  /*7260*/  IADD3 R0, R14, 0x1800000, RZ ;  /* 0x018000000e007810 */ /* 0x000fe20007ffe0ff */
[----:B------:R-:W-:Y:S03]  /*7270*/  BSSY B1, `(.L_x_62) ;  /* 0x000000d000017945 */ /* 0x000fe60003800000 */
[----:B------:R-:W-:-:S04]  /*7280*/  LOP3.LUT R0, R0, 0x7f800000, RZ, 0xc0, !PT ;  /* 0x7f80000000007812 */ /* 0x000fc800078ec0ff */
[----:B------:R-:W-:-:S13]  /*7290*/  ISETP.GT.U32.AND P2, PT, R0, 0x1ffffff, PT ;  /* 0x01ffffff0000780c */ /* 0x000fda0003f44070 */
[----:B------:R-:W-:Y:S05]  /*72a0*/  @P2 BRA `(.L_x_63) ;  /* 0x0000000000142947 */ /* 0x000fea0003800000 */
[----:B------:R-:W-:Y:S02]  /*72b0*/  MOV R0, R14 ;  /* 0x0000000e00007202 */ /* 0x000fe40000000f00 */
[----:B------:R-:W-:-:S07]  /*72c0*/  MOV R4, 0x72e0 ;  /* 0x000072e000047802 */ /* 0x000fce0000000f00 */
[----:B------:R-:W-:Y:S05]  /*72d0*/  CALL.REL.NOINC `($__internal_0_$__cuda_sm20_rcp_rn_f32_slowpath) ;  /* 0x0000013c00207944 */ /* 0x000fea0003c00000 */
[----:B------:R-:W-:Y:S01]  /*72e0*/  MOV R32, R0 ;  /* 0x0000000000207202 */ /* 0x000fe20000000f00 */
[----:B------:R-:W-:Y:S06]  /*72f0*/  BRA `(.L_x_64) ;  /* 0x0000000000107947 */ /* 0x000fec0003800000 */
.L_x_63:
[----:B------:R-:W1:Y:S02]  /*7300*/  MUFU.RCP R3, R14 ;  /* 0x0000000e00037308 */ /* 0x000e640000001000 */
[----:B-1----:R-:W-:-:S04]  /*7310*/  FFMA R0, R14, R3, -1 ;  /* 0xbf8000000e007423 */ /* 0x002fc80000000003 */
[----:B------:R-:W-:-:S04]  /*7320*/  FADD.FTZ R0, -R0, -RZ ;  /* 0x800000ff00007221 */ /* 0x000fc80000010100 */
[----:B------:R-:W-:-:S07]  /*7330*/  FFMA R32, R3, R0, R3 ;  /* 0x0000000003207223 */ /* 0x000fce0000000003 */
.L_x_64:
[----:B------:R-:W-:Y:S05]  /*7340*/  BSYNC B1 ;  /* 0x0000000000017941 */ /* 0x000fea0003800000 */
.L_x_62:
        /* <DEDUP_REMOVED lines=10> */
.L_x_66:
[----:B------:R-:W1:Y:S02]  /*73f0*/  MUFU.RCP R14, R15 ;  /* 0x0000000f000e7308 */ /* 0x000e640000001000 */
[----:B-1----:R-:W-:-:S04]  /*7400*/  FFMA R0, R15, R14, -1 ;  /* 0xbf8000000f007423 */ /* 0x002fc8000000000e */
[----:B------:R-:W-:-:S04]  /*7410*/  FADD.FTZ R3, -R0, -RZ ;  /* 0x800000ff00037221 */ /* 0x000fc80000010100 */
[----:B------:R-:W-:-:S07]  /*7420*/  FFMA R14, R14, R3, R14 ;  /* 0x000000030e0e7223 */ /* 0x000fce000000000e */
.L_x_67:
[----:B------:R-:W-:Y:S05]  /*7430*/  BSYNC B1 ;  /* 0x0000000000017941 */ /* 0x000fea0003800000 */
.L_x_65:
        /* <DEDUP_REMOVED lines=10> */
.L_x_69:
[----:B------:R-:W1:Y:S02]  /*74e0*/  MUFU.RCP R15, R20 ;  /* 0x00000014000f7308 */ /* 0x000e640000001000 */
[----:B-1----:R-:W-:-:S04]  /*74f0*/  FFMA R0, R20, R15, -1 ;  /* 0xbf80000014007423 */ /* 0x002fc8000000000f */
[----:B------:R-:W-:-:S04]  /*7500*/  FADD.FTZ R0, -R0, -RZ ;  /* 0x800000ff00007221 */ /* 0x000fc80000010100 */
[----:B------:R-:W-:-:S07]  /*7510*/  FFMA R15, R15, R0, R15 ;  /* 0x000000000f0f7223 */ /* 0x000fce000000000f */
.L_x_70:
[----:B------:R-:W-:Y:S05]  /*7520*/  BSYNC B1 ;  /* 0x0000000000017941 */ /* 0x000fea0003800000 */
.L_x_68:
        /* <DEDUP_REMOVED lines=10> */
.L_x_72:
[----:B------:R-:W1:Y:S02]  /*75d0*/  MUFU.RCP R3, R24 ;  /* 0x0000001800037308 */ /* 0x000e640000001000 */
[----:B-1----:R-:W-:-:S04]  /*75e0*/  FFMA R0, R24, R3, -1 ;  /* 0xbf80000018007423 */ /* 0x002fc80000000003 */
[----:B------:R-:W-:-:S04]  /*75f0*/  FADD.FTZ R0, -R0, -RZ ;  /* 0x800000ff00007221 */ /* 0x000fc80000010100 */
[----:B------:R-:W-:-:S07]  /*7600*/  FFMA R20, R3, R0, R3 ;  /* 0x0000000003147223 */ /* 0x000fce0000000003 */
.L_x_73:
[----:B------:R-:W-:Y:S05]  /*7610*/  BSYNC B1 ;  /* 0x0000000000017941 */ /* 0x000fea0003800000 */
.L_x_71:
        /* <DEDUP_REMOVED lines=10> */
.L_x_75:
[----:B------:R-:W1:Y:S02]  /*76c0*/  MUFU.RCP R33, R10 ;  /* 0x0000000a00217308 */ /* 0x000e640000001000 */
[----:B-1----:R-:W-:-:S04]  /*76d0*/  FFMA R0, R10, R33, -1 ;  /* 0xbf8000000a007423 */ /* 0x002fc80000000021 */
[----:B------:R-:W-:-:S04]  /*76e0*/  FADD.FTZ R0, -R0, -RZ ;  /* 0x800000ff00007221 */ /* 0x000fc80000010100 */
[----:B------:R-:W-:-:S07]  /*76f0*/  FFMA R33, R33, R0, R33 ;  /* 0x0000000021217223 */ /* 0x000fce0000000021 */
.L_x_76:
[----:B------:R-:W-:Y:S05]  /*7700*/  BSYNC B1 ;  /* 0x0000000000017941 */ /* 0x000fea0003800000 */
.L_x_74:
        /* <DEDUP_REMOVED lines=10> */
.L_x_78:
[----:B------:R-:W1:Y:S02]  /*77b0*/  MUFU.RCP R10, R11 ;  /* 0x0000000b000a7308 */ /* 0x000e640000001000 */
[----:B-1----:R-:W-:-:S04]  /*77c0*/  FFMA R0, R11, R10, -1 ;  /* 0xbf8000000b007423 */ /* 0x002fc8000000000a */
[----:B------:R-:W-:-:S04]  /*77d0*/  FADD.FTZ R3, -R0, -RZ ;  /* 0x800000ff00037221 */ /* 0x000fc80000010100 */
[----:B------:R-:W-:-:S07]  /*77e0*/  FFMA R10, R10, R3, R10 ;  /* 0x000000030a0a7223 */ /* 0x000fce000000000a */
.L_x_79:
[----:B------:R-:W-:Y:S05]  /*77f0*/  BSYNC B1 ;  /* 0x0000000000017941 */ /* 0x000fea0003800000 */
.L_x_77:
        /* <DEDUP_REMOVED lines=10> */
.L_x_81:
[----:B------:R-:W1:Y:S02]  /*78a0*/  MUFU.RCP R11, R12 ;  /* 0x0000000c000b7308 */ /* 0x000e640000001000 */
[----:B-1----:R-:W-:-:S04]  /*78b0*/  FFMA R0, R12, R11, -1 ;  /* 0xbf8000000c007423 */ /* 0x002fc8000000000b */
[----:B------:R-:W-:-:S04]  /*78c0*/  FADD.FTZ R0, -R0, -RZ ;  /* 0x800000ff00007221 */ /* 0x000fc80000010100 */
[----:B------:R-:W-:-:S07]  /*78d0*/  FFMA R11, R11, R0, R11 ;  /* 0x000000000b0b7223 */ /* 0x000fce000000000b */
.L_x_82:
[----:B------:R-:W-:Y:S05]  /*78e0*/  BSYNC B1 ;  /* 0x0000000000017941 */ /* 0x000fea0003800000 */
.L_x_80:
        /* <DEDUP_REMOVED lines=10> */
.L_x_84:
[----:B------:R-:W1:Y:S02]  /*7990*/  MUFU.RCP R12, R13 ;  /* 0x0000000d000c7308 */ /* 0x000e640000001000 */
[----:B-1----:R-:W-:-:S04]  /*79a0*/  FFMA R0, R13, R12, -1 ;  /* 0xbf8000000d007423 */ /* 0x002fc8000000000c */
[----:B------:R-:W-:-:S04]  /*79b0*/  FADD.FTZ R3, -R0, -RZ ;  /* 0x800000ff00037221 */ /* 0x000fc80000010100 */
[----:B------:R-:W-:-:S07]  /*79c0*/  FFMA R12, R12, R3, R12 ;  /* 0x000000030c0c7223 */ /* 0x000fce000000000c */
.L_x_85:
[----:B------:R-:W-:Y:S05]  /*79d0*/  BSYNC B1 ;  /* 0x0000000000017941 */ /* 0x000fea0003800000 */
.L_x_83:
        /* <DEDUP_REMOVED lines=10> */
.L_x_87:
[----:B------:R-:W1:Y:S02]  /*7a80*/  MUFU.RCP R0, R21 ;  /* 0x0000001500007308 */ /* 0x000e640000001000 */
[----:B-1----:R-:W-:-:S04]  /*7a90*/  FFMA R3, R21, R0, -1 ;  /* 0xbf80000015037423 */ /* 0x002fc80000000000 */
[----:B------:R-:W-:-:S04]  /*7aa0*/  FADD.FTZ R3, -R3, -RZ ;  /* 0x800000ff03037221 */ /* 0x000fc80000010100 */
[----:B------:R-:W-:-:S07]  /*7ab0*/  FFMA R13, R0, R3, R0 ;  /* 0x00000003000d7223 */ /* 0x000fce0000000000 */
.L_x_88:
[----:B------:R-:W-:Y:S05]  /*7ac0*/  BSYNC B1 ;  /* 0x0000000000017941 */ /* 0x000fea0003800000 */
.L_x_86:
        /* <DEDUP_REMOVED lines=10> */
.L_x_90:
[----:B------:R-:W1:Y:S02]  /*7b70*/  MUFU.RCP R0, R25 ;  /* 0x0000001900007308 */ /* 0x000e640000001000 */
[----:B-1----:R-:W-:-:S04]  /*7b80*/  FFMA R3, R25, R0, -1 ;  /* 0xbf80000019037423 */ /* 0x002fc80000000000 */
[----:B------:R-:W-:-:S04]  /*7b90*/  FADD.FTZ R3, -R3, -RZ ;  /* 0x800000ff03037221 */ /* 0x000fc80000010100 */
[----:B------:R-:W-:-:S07]  /*7ba0*/  FFMA R21, R0, R3, R0 ;  /* 0x0000000300157223 */ /* 0x000fce0000000000 */
.L_x_91:
[----:B------:R-:W-:Y:S05]  /*7bb0*/  BSYNC B1 ;  /* 0x0000000000017941 */ /* 0x000fea0003800000 */
.L_x_89:
        /* <DEDUP_REMOVED lines=10> */
.L_x_93:
[----:B------:R-:W1:Y:S02]  /*7c60*/  MUFU.RCP R3, R26 ;  /* 0x0000001a00037308 */ /* 0x000e640000001000 */
[----:B-1----:R-:W-:-:S04]  /*7c70*/  FFMA R0, R26, R3, -1 ;  /* 0xbf8000001a007423 */ /* 0x002fc80000000003 */
[----:B------:R-:W-:-:S04]  /*7c80*/  FADD.FTZ R0, -R0, -RZ ;  /* 0x800000ff00007221 */ /* 0x000fc80000010100 */
[----:B------:R-:W-:-:S07]  /*7c90*/  FFMA R24, R3, R0, R3 ;  /* 0x0000000003187223 */ /* 0x000fce0000000003 */
.L_x_94:
[----:B------:R-:W-:Y:S05]  /*7ca0*/  BSYNC B1 ;  /* 0x0000000000017941 */ /* 0x000fea0003800000 */
.L_x_92:
        /* <DEDUP_REMOVED lines=10> */
.L_x_96:
[----:B------:R-:W1:Y:S02]  /*7d50*/  MUFU.RCP R0, R27 ;  /* 0x0000001b00007308 */ /* 0x000e640000001000 */
[----:B-1----:R-:W-:-:S04]  /*7d60*/  FFMA R3, R27, R0, -1 ;  /* 0xbf8000001b037423 */ /* 0x002fc80000000000 */
[----:B------:R-:W-:-:S04]  /*7d70*/  FADD.FTZ R3, -R3, -RZ ;  /* 0x800000ff03037221 */ /* 0x000fc80000010100 */
[----:B------:R-:W-:-:S07]  /*7d80*/  FFMA R25, R0, R3, R0 ;  /* 0x0000000300197223 */ /* 0x000fce0000000000 */
.L_x_97:
[----:B------:R-:W-:Y:S05]  /*7d90*/  BSYNC B1 ;  /* 0x0000000000017941 */ /* 0x000fea0003800000 */
.L_x_95:
        /* <DEDUP_REMOVED lines=10> */
.L_x_99:
[----:B------:R-:W1:Y:S02]  /*7e40*/  MUFU.RCP R3, R28 ;  /* 0x0000001c00037308 */ /* 0x000e640000001000 */
[----:B-1----:R-:W-:-:S04]  /*7e50*/  FFMA R0, R28, R3, -1 ;  /* 0xbf8000001c007423 */ /* 0x002fc80000000003 */
[----:B------:R-:W-:-:S04]  /*7e60*/  FADD.FTZ R0, -R0, -RZ ;  /* 0x800000ff00007221 */ /* 0x000fc80000010100 */
[----:B------:R-:W-:-:S07]  /*7e70*/  FFMA R26, R3, R0, R3 ;  /* 0x00000000031a7223 */ /* 0x000fce0000000003 */
.L_x_100:
[----:B------:R-:W-:Y:S05]  /*7e80*/  BSYNC B1 ;  /* 0x0000000000017941 */ /* 0x000fea0003800000 */
.L_x_98:
        /* <DEDUP_REMOVED lines=10> */
.L_x_102:
[----:B------:R-:W1:Y:S02]  /*7f30*/  MUFU.RCP R0, R29 ;  /* 0x0000001d00007308 */ /* 0x000e640000001000 */
[----:B-1----:R-:W-:-:S04]  /*7f40*/  FFMA R3, R29, R0, -1 ;  /* 0xbf8000001d037423 */ /* 0x002fc80000000000 */
[----:B------:R-:W-:-:S04]  /*7f50*/  FADD.FTZ R3, -R3, -RZ ;  /* 0x800000ff03037221 */ /* 0x000fc80000010100 */
[----:B------:R-:W-:-:S07]  /*7f60*/  FFMA R27, R0, R3, R0 ;  /* 0x00000003001b7223 */ /* 0x000fce0000000000 */
.L_x_103:
[----:B------:R-:W-:Y:S05]  /*7f70*/  BSYNC B1 ;  /* 0x0000000000017941 */ /* 0x000fea0003800000 */
.L_x_101:
        /* <DEDUP_REMOVED lines=8> */
[----:B------:R-:W-:Y:S05]  /*8000*/  BRA `(.L_x_106) ;  /* 0x0000000000107947 */ /* 0x000fea0003800000 */
.L_x_105:
[----:B------:R-:W1:Y:S02]  /*8010*/  MUFU.RCP R3, R30 ;  /* 0x0000001e00037308 */ /* 0x000e640000001000 */
[----:B-1----:R-:W-:-:S04]  /*8020*/  FFMA R0, R30, R3, -1 ;  /* 0xbf8000001e007423 */ /* 0x002fc80000000003 */
[----:B------:R-:W-:-:S04]  /*8030*/  FADD.FTZ R0, -R0, -RZ ;  /* 0x800000ff00007221 */ /* 0x000fc80000010100 */
[----:B------:R-:W-:-:S07]  /*8040*/  FFMA R0, R3, R0, R3 ;  /* 0x0000000003007223 */ /* 0x000fce0000000003 */
.L_x_106:
[----:B------:R-:W-:Y:S05]  /*8050*/  BSYNC B1 ;  /* 0x0000000000017941 */ /* 0x000fea0003800000 */
.L_x_104:
[----:B------:R-:W1:Y:S01]  /*8060*/  S2R R29, SR_TID.X ;  /* 0x00000000001d7919 */ /* 0x000e620000002100 */
[----:B------:R-:W-:Y:S02]  /*8070*/  F2FP.SATFINITE.E4M3.F32.PACK_AB_MERGE_C R3, R11, R10, RZ ;  /* 0x0000000a0b03723e */ /* 0x000fe400048070ff */
[----:B------:R-:W-:Y:S01]  /*8080*/  F2FP.SATFINITE.E4M3.F32.PACK_AB_MERGE_C R31, R32, R31, RZ ;  /* 0x0000001f201f723e */ /* 0x000fe200048070ff */
[----:B------:R-:W2:Y:S01]  /*8090*/  S2R R28, SR_TID.X ;  /* 0x00000000001c7919 */ /* 0x000ea20000002100 */
[----:B------:R-:W-:Y:S02]  /*80a0*/  F2FP.SATFINITE.E4M3.F32.PACK_AB_MERGE_C R15, R15, R14, RZ ;  /* 0x0000000e0f0f723e */ /* 0x000fe400048070ff */
[----:B------:R-:W-:Y:S02]  /*80b0*/  F2FP.SATFINITE.E4M3.F32.PACK_AB_MERGE_C R33, R33, R20, RZ ;  /* 0x000000142121723e */ /* 0x000fe400048070ff */
[----:B------:R-:W-:Y:S02]  /*80c0*/  F2FP.SATFINITE.E4M3.F32.PACK_AB_MERGE_C R13, R13, R12, RZ ;  /* 0x0000000c0d0d723e */ /* 0x000fe400048070ff */
[----:B------:R-:W-:-:S02]  /*80d0*/  F2FP.SATFINITE.E4M3.F32.PACK_AB_MERGE_C R21, R24, R21, RZ ;  /* 0x000000151815723e */ /* 0x000fc400048070ff */
[----:B------:R-:W-:Y:S02]  /*80e0*/  F2FP.SATFINITE.E4M3.F32.PACK_AB_MERGE_C R25, R26, R25, RZ ;  /* 0x000000191a19723e */ /* 0x000fe400048070ff */
[----:B------:R-:W-:Y:S02]  /*80f0*/  F2FP.SATFINITE.E4M3.F32.PACK_AB_MERGE_C R27, R0, R27, RZ ;  /* 0x0000001b001b723e */ /* 0x000fe400048070ff */
[----:B-1----:R-:W-:-:S04]  /*8100*/  LOP3.LUT R29, R29, 0xff, RZ, 0xc0, !PT ;  /* 0x000000ff1d1d7812 */ /* 0x002fc800078ec0ff */
[----:B------:R-:W-:Y:S02]  /*8110*/  IADD3 R29, R29, 0x1f, RZ ;  /* 0x0000001f1d1d7810 */ /* 0x000fe40007ffe0ff */
[C---:B--2---:R-:W-:Y:S02]  /*8120*/  SHF.L.U32 R4, R28.reuse, 0x4, RZ ;  /* 0x000000041c047819 */ /* 0x044fe400000006ff */
[----:B------:R-:W-:Y:S02]  /*8130*/  ISETP.GT.U32.AND P5, PT, R29, 0x3e, PT ;  /* 0x0000003e1d00780c */ /* 0x000fe40003fa4070 */
[----:B------:R-:W-:Y:S02]  /*8140*/  SHF.L.U32 R5, R28, 0x1, RZ ;  /* 0x000000011c057819 */ /* 0x000fe400000006ff */
[----:B------:R-:W-:Y:S02]  /*8150*/  LOP3.LUT R4, R4, 0xe00, RZ, 0xc0, !PT ;  /* 0x00000e0004047812 */ /* 0x000fe400078ec0ff */
[----:B------:R-:W-:-:S02]  /*8160*/  SHF.L.U32 R11, R28, 0x3, RZ ;  /* 0x000000031c0b7819 */ /* 0x000fc400000006ff */
[----:B------:R-:W-:Y:S02]  /*8170*/  LOP3.LUT R4, R4, 0x6, R5, 0xf8, !PT ;  /* 0x0000000604047812 */ /* 0x000fe400078ef805 */
[--C-:B------:R-:W-:Y:S02]  /*8180*/  SHF.R.U32.HI R10, RZ, 0x4, R28.reuse ;  /* 0x00000004ff0a7819 */ /* 0x100fe4000001161c */
[----:B------:R-:W-:Y:S02]  /*8190*/  LOP3.LUT R5, R11, 0x80, RZ, 0xc0, !PT ;  /* 0x000000800b057812 */ /* 0x000fe400078ec0ff */
[----:B------:R-:W-:Y:S02]  /*81a0*/  LOP3.LUT R4, R4, 0x60, R11, 0xf8, !PT ;  /* 0x0000006004047812 */ /* 0x000fe400078ef80b */
[----:B------:R-:W-:Y:S02]  /*81b0*/  LOP3.LUT P2, RZ, R10, 0x1, RZ, 0xc0, !PT ;  /* 0x000000010aff7812 */ /* 0x000fe4000784c0ff */
[----:B------:R-:W-:-:S02]  /*81c0*/  LOP3.LUT R5, R5, 0x10, R28, 0xf8, !PT ;  /* 0x0000001005057812 */ /* 0x000fc400078ef81c */
[----:B------:R-:W-:Y:S02]  /*81d0*/  MOV R11, 0x10 ;  /* 0x00000010000b7802 */ /* 0x000fe40000000f00 */
[----:B------:R-:W-:Y:S02]  /*81e0*/  LOP3.LUT R10, R4, R5, RZ, 0xfc, !PT ;  /* 0x00000005040a7212 */ /* 0x000fe400078efcff */
[----:B------:R-:W-:Y:S01]  /*81f0*/  SEL R11, R11, 0xfffffff0, !P2 ;  /* 0xfffffff00b0b7807 */ /* 0x000fe20005000000 */
[----:B------:R-:W-:Y:S06]  /*8200*/  @P5 BRA `(.L_x_107) ;  /* 0x0000000000045947 */ /* 0x000fec0003800000 */
[----:B------:R-:W-:-:S04]  /*8210*/  DEPBAR.LE SB0, 0x1 ;  /* 0x000080400000791a */ /* 0x000fc80000000000 */
.L_x_107:
[----:B------:R-:W-:Y:S05]  /*8220*/  WARPSYNC.ALL ;  /* 0x0000000000007948 */ /* 0x000fea0003800000 */
[----:B------:R-:W-:Y:S01]  /*8230*/  BAR.SYNC.DEFER_BLOCKING 0x1, 0x100 ;  /* 0x0044000000007b1d */ /* 0x000fe20000010000 */
[----:B------:R-:W-:-:S04]  /*8240*/  IADD3 R12, R10, UR51, RZ ;  /* 0x000000330a0c7c10 */ /* 0x000fc8000fffe0ff */
[----:B------:R-:W-:Y:S01]  /*8250*/  IADD3 R12, R12, R11, RZ ;  /* 0x0000000b0c0c7210 */ /* 0x000fe20007ffe0ff */
[----:B------:R-:W-:Y:S01]  /*8260*/  BSSY B0, `(.L_x_108) ;  /* 0x0000016000007945 */ /* 0x000fe20003800000 */
[----:B------:R1:W-:Y:S04]  /*8270*/  STS.U16 [R10+UR51+0x4100], R31 ;  /* 0x0041001f0a007988 */ /* 0x0003e80008000433 */
[----:B------:R1:W-:Y:S04]  /*8280*/  STS.U16 [R10+UR51+0x4200], R15 ;  /* 0x0042000f0a007988 */ /* 0x0003e80008000433 */
[----:B------:R1:W-:Y:S04]  /*8290*/  STS.U16 [R10+UR51+0x4108], R33 ;  /* 0x004108210a007988 */ /* 0x0003e80008000433 */
[----:B------:R1:W-:Y:S04]  /*82a0*/  STS.U16 [R10+UR51+0x4208], R3 ;  /* 0x004208030a007988 */ /* 0x0003e80008000433 */
[----:B------:R1:W-:Y:S04]  /*82b0*/  STS.U16 [R12+0x4100], R13 ;  /* 0x0041000d0c007388 */ /* 0x0003e80000000400 */
[----:B------:R1:W-:Y:S04]  /*82c0*/  STS.U16 [R12+0x4200], R21 ;  /* 0x004200150c007388 */ /* 0x0003e80000000400 */
[----:B------:R1:W-:Y:S04]  /*82d0*/  STS.U16 [R12+0x4108], R25 ;  /* 0x004108190c007388 */ /* 0x0003e80000000400 */
[----:B------:R1:W-:Y:S01]  /*82e0*/  STS.U16 [R12+0x4208], R27 ;  /* 0x0042081b0c007388 */ /* 0x0003e20000000400 */
[----:B------:R-:W-:Y:S01]  /*82f0*/  @!PT LDS RZ, [RZ] ;  /* 0x00000000fffff984 */ /* 0x000fe20000000800 */
[----:B------:R-:W-:Y:S01]  /*8300*/  @!PT LDS RZ, [RZ] ;  /* 0x00000000fffff984 */ /* 0x000fe20000000800 */
[----:B------:R-:W-:Y:S01]  /*8310*/  @!PT LDS RZ, [RZ] ;  /* 0x00000000fffff984 */ /* 0x000fe20000000800 */
[----:B------:R-:W-:Y:S01]  /*8320*/  @!PT LDS RZ, [RZ] ;  /* 0x00000000fffff984 */ /* 0x000fe20000000800 */
[----:B------:R2:W-:Y:S06]  /*8330*/  MEMBAR.ALL.CTA ;  /* 0x0000000000007992 */ /* 0x0005ec0000008000 */
[----:B--2---:R-:W2:Y:S02]  /*8340*/  FENCE.VIEW.ASYNC.S ;  /* 0x00000000000073c6 */ /* 0x004ea40000000000 */
[----:B--2---:R-:W-:Y:S06]  /*8350*/  BAR.SYNC.DEFER_BLOCKING 0x1, 0x100 ;  /* 0x0044000000007b1d */ /* 0x004fec0000010000 */
[----:B-1----:R-:W-:Y:S05]  /*8360*/  @P5 BRA `(.L_x_109) ;  /* 0x0000000000145947 */ /* 0x002fea0003800000 */
[----:B------:R-:W-:Y:S02]  /*8370*/  UIADD3 UR4, UP0, UR60, 0x4f0, URZ ;  /* 0x000004f03c047890 */ /* 0x000fe4000ff1e03f */
[----:B------:R-:W-:Y:S02]  /*8380*/  UIADD3 UR44, UR51, 0x4100, URZ ;  /* 0x00004100332c7890 */ /* 0x000fe4000fffe03f */
[----:B------:R-:W-:-:S09]  /*8390*/  UIADD3.X UR5, URZ, UR61, URZ, UP0, !UPT ;  /* 0x0000003d3f057290 */ /* 0x000fd200087fe43f */
[----:B------:R1:W-:Y:S02]  /*83a0*/  UTMASTG.3D [UR44], [UR4] ;  /* 0x0000002c040073b5 */ /* 0x0003e40008010000 */
[----:B-1----:R0:W-:Y:S02]  /*83b0*/  UTMACMDFLUSH ;  /* 0x00000000000079b7 */ /* 0x0021e40000000000 */
.L_x_109:
[----:B------:R-:W-:Y:S05]  /*83c0*/  BSYNC B0 ;  /* 0x0000000000007941 */ /* 0x000fea0003800000 */
.L_x_108:
[----:B------:R-:W-:Y:S04]  /*83d0*/  BSSY B0, `(.L_x_110) ;  /* 0x0000036000007945 */ /* 0x000fe80003800000 */
[----:B------:R-:W-:Y:S05]  /*83e0*/  @P0 BRA `(.L_x_111) ;  /* 0x0000000000d00947 */ /* 0x000fea0003800000 */
[----:B------:R-:W-:-:S04]  /*83f0*/  MOV R0, UR50 ;  /* 0x0000003200007c02 */ /* 0x000fc80008000f00 */
[----:B------:R-:W-:-:S13]  /*8400*/  ISETP.NE.AND P3, PT, R0, 0x3, PT ;  /* 0x000000030000780c */ /* 0x000fda0003f65270 */
[----:B------:R-:W-:Y:S05]  /*8410*/  @!P3 BRA `(.L_x_112) ;  /* 0x000000000004b947 */ /* 0x000fea0003800000 */
[----:B------:R-:W-:Y:S01]  /*8420*/  BPT.TRAP 0x1 ;  /* 0x000000040000795c */ /* 0x000fe20000300000 */
.L_x_112:
[----:B------:R-:W2:Y:S04]  /*8430*/  LDL R3, [R1+0xb4] ;  /* 0x0000b40001037983 */ /* 0x000ea80000100800 */
[----:B------:R-:W3:Y:S01]  /*8440*/  LDL R0, [R1+0xb8] ;  /* 0x0000b80001007983 */ /* 0x000ee20000100800 */
[----:B------:R-:W-:Y:S01]  /*8450*/  BSSY B1, `(.L_x_113) ;  /* 0x0000005000017945 */ /* 0x000fe20003800000 */
[----:B--2---:R-:W-:Y:S02]  /*8460*/  LEA R14, R3, UR51, 0x3 ;  /* 0x00000033030e7c11 */ /* 0x004fe4000f8e18ff */
[----:B---3--:R-:W-:-:S04]  /*8470*/  SHF.L.U32 R3, R0, 0x1f, RZ ;  /* 0x0000001f00037819 */ /* 0x008fc800000006ff */
[----:B------:R-:W1:Y:S02]  /*8480*/  SYNCS.PHASECHK.TRANS64.TRYWAIT P2, [R14+URZ+0x80], R3 ;  /* 0x000080030e0075a7 */ /* 0x000e64000804017f */
[----:B-1----:R-:W-:Y:S05]  /*8490*/  @!P2 BRA `(.L_x_114) ;  /* 0x000001200030a947 */ /* 0x002fea0003800000 */
.L_x_627:
[----:B------:R-:W-:Y:S05]  /*84a0*/  BSYNC B1 ;  /* 0x0000000000017941 */ /* 0x000fea0003800000 */
.L_x_113:
[----:B------:R-:W-:Y:S04]  /*84b0*/  BSSY B1, `(.L_x_115) ;  /* 0x0000012000017945 */ /* 0x000fe80003800000 */
[----:B------:R-:W-:Y:S05]  /*84c0*/  @P1 BRA `(.L_x_116) ;  /* 0x0000000000401947 */ /* 0x000fea0003800000 */
[----:B------:R-:W2:Y:S02]  /*84d0*/  LDL R0, [R1+0xb4] ;  /* 0x0000b40001007983 */ /* 0x000ea40000100800 */
[----:B--2---:R-:W-:-:S04]  /*84e0*/  LEA R15, R0, R10, 0xc ;  /* 0x0000000a000f7211 */ /* 0x004fc800078e60ff */
[----:B------:R-:W-:Y:S01]  /*84f0*/  IADD3 R0, R15, UR51, RZ ;  /* 0x000000330f007c10 */ /* 0x000fe2000fffe0ff */
[----:B------:R-:W-:Y:S03]  /*8500*/  LDS.U16 R6, [R15+UR51+0x200] ;  /* 0x000200330f067984 */ /* 0x000fe60008000400 */
[----:B------:R-:W-:Y:S01]  /*8510*/  IADD3 R13, R0, R11, RZ ;  /* 0x0000000b000d7210 */ /* 0x000fe20007ffe0ff */
[----:B-1----:R-:W1:Y:S04]  /*8520*/  LDS.U16 R3, [R15+UR51+0x100] ;  /* 0x000100330f037984 */ /* 0x002e680008000400 */
[----:B------:R-:W-:Y:S04]  /*8530*/  LDS.U16 R7, [R15+UR51+0x208] ;  /* 0x000208330f077984 */ /* 0x000fe80008000400 */
[----:B------:R-:W2:Y:S04]  /*8540*/  LDS.U16 R0, [R15+UR51+0x108] ;  /* 0x000108330f007984 */ /* 0x000ea80008000400 */
[----:B------:R-:W-:Y:S04]  /*8550*/  LDS.U16 R8, [R13+0x200] ;  /* 0x000200000d087984 */ /* 0x000fe80000000400 */
[----:B------:R-:W3:Y:S04]  /*8560*/  LDS.U16 R5, [R13+0x100] ;  /* 0x000100000d057984 */ /* 0x000ee80000000400 */
[----:B------:R-:W-:Y:S04]  /*8570*/  LDS.U16 R9, [R13+0x208] ;  /* 0x000208000d097984 */ /* 0x000fe80000000400 */
[----:B------:R-:W4:Y:S01]  /*8580*/  LDS.U16 R4, [R13+0x108] ;  /* 0x000108000d047984 */ /* 0x000f220000000400 */
[----:B-1----:R-:W-:-:S02]  /*8590*/  PRMT R6, R3, 0x5410, R6 ;  /* 0x0000541003067816 */ /* 0x002fc40000000006 */
[----:B--2---:R-:W-:Y:S02]  /*85a0*/  PRMT R7, R0, 0x5410, R7 ;  /* 0x0000541000077816 */ /* 0x004fe40000000007 */
[----:B---3--:R-:W-:Y:S02]  /*85b0*/  PRMT R8, R5, 0x5410, R8 ;  /* 0x0000541005087816 */ /* 0x008fe40000000008 */
[----:B----4-:R-:W-:-:S07]  /*85c0*/  PRMT R9, R4, 0x5410, R9 ;  /* 0x0000541004097816 */ /* 0x010fce0000000009 */
.L_x_116:
[----:B------:R-:W-:Y:S05]  /*85d0*/  BSYNC B1 ;  /* 0x0000000000017941 */ /* 0x000fea0003800000 */
.L_x_115:
[----:B------:R-:W-:Y:S01]  /*85e0*/  @!PT LDS RZ, [RZ] ;  /* 0x00000000fffff984 */ /* 0x000fe20000000800 */
[----:B------:R-:W-:Y:S01]  /*85f0*/  @!PT LDS RZ, [RZ] ;  /* 0x00000000fffff984 */ /* 0x000fe20000000800 */
[----:B------:R-:W-:Y:S01]  /*8600*/  @!PT LDS RZ, [RZ] ;  /* 0x00000000fffff984 */ /* 0x000fe20000000800 */
[----:B------:R-:W-:Y:S01]  /*8610*/  @!PT LDS RZ, [RZ] ;  /* 0x00000000fffff984 */ /* 0x000fe20000000800 */
[----:B------:R2:W-:Y:S06]  /*8620*/  MEMBAR.ALL.CTA ;  /* 0x0000000000007992 */ /* 0x0005ec0000008000 */
[----:B--2---:R-:W2:Y:S01]  /*8630*/  FENCE.VIEW.ASYNC.S ;  /* 0x00000000000073c6 */ /* 0x004ea20000000000 */
[----:B------:R-:W-:Y:S05]  /*8640*/  @!P3 BRA `(.L_x_117) ;  /* 0x000000000004b947 */ /* 0x000fea0003800000 */
[----:B------:R-:W-:Y:S01]  /*8650*/  BPT.TRAP 0x1 ;  /* 0x000000040000795c */ /* 0x000fe20000300000 */
.L_x_117:
[----:B------:R-:W3:Y:S04]  /*8660*/  LDL.LU R5, [R1+0xb4] ;  /* 0x0000b40001057983 */ /* 0x000ee80000300800 */
[----:B------:R-:W4:Y:S01]  /*8670*/  LDL.LU R4, [R1+0xb8] ;  /* 0x0000b80001047983 */ /* 0x000f220000300800 */
[----:B------:R-:W-:Y:S01]  /*8680*/  IADD3 R0, R14, 0xa0, RZ ;  /* 0x000000a00e007810 */ /* 0x000fe20007ffe0ff */
[----:B-1----:R-:W1:Y:S03]  /*8690*/  S2R R3, SR_CgaCtaId ;  /* 0x0000000000037919 */ /* 0x002e660000008800 */
[----:B-1----:R-:W-:-:S04]  /*86a0*/  PRMT R0, R3, 0x654, R0 ;  /* 0x0000065403007816 */ /* 0x002fc80000000000 */
[----:B--2---:R3:W-:Y:S02]  /*86b0*/  SYNCS.ARRIVE.TRANS64.RED.A1T0 RZ, [R0+URZ], RZ ;  /* 0x000000ff00ff79a7 */ /* 0x0047e4000810043f */
[----:B---3--:R-:W-:-:S04]  /*86c0*/  IADD3 R0, R5, 0x1, RZ ;  /* 0x0000000105007810 */ /* 0x008fc80007ffe0ff */
[----:B------:R-:W-:-:S04]  /*86d0*/  ISETP.NE.AND P2, PT, R0, 0x4, PT ;  /* 0x000000040000780c */ /* 0x000fc80003f45270 */
[----:B------:R-:W-:Y:S02]  /*86e0*/  SEL R3, RZ, 0x1, P2 ;  /* 0x00000001ff037807 */ /* 0x000fe40001000000 */
[----:B------:R-:W-:Y:S02]  /*86f0*/  SEL R0, R0, RZ, P2 ;  /* 0x000000ff00007207 */ /* 0x000fe40001000000 */
[----:B----4-:R-:W-:-:S05]  /*8700*/  LOP3.LUT R4, R4, R3, RZ, 0x3c, !PT ;  /* 0x0000000304047212 */ /* 0x010fca00078e3cff */
[----:B------:R1:W-:Y:S04]  /*8710*/  STL [R1+0xb8], R4 ;  /* 0x0000b80401007387 */ /* 0x0003e80000100800 */
[----:B------:R1:W-:Y:S02]  /*8720*/  STL [R1+0xb4], R0 ;  /* 0x0000b40001007387 */ /* 0x0003e40000100800 */
.L_x_111:
[----:B------:R-:W-:Y:S05]  /*8730*/  BSYNC B0 ;  /* 0x0000000000007941 */ /* 0x000fea0003800000 */
.L_x_110:
[----:B-1----:R-:W-:Y:S01]  /*8740*/  F2FP.F16.E4M3.UNPACK_B R0, R6 ;  /* 0x00000006ff00723e */ /* 0x002fe200020006ff */
[C---:B------:R-:W-:Y:S01]  /*8750*/  FMUL R163, R2.reuse, R163 ;  /* 0x000000a302a37220 */ /* 0x040fe20000400000 */
[C---:B------:R-:W-:Y:S01]  /*8760*/  FMUL R3, R2.reuse, R162 ;  /* 0x000000a202037220 */ /* 0x040fe20000400000 */
[----:B------:R-:W-:Y:S01]  /*8770*/  F2FP.F16.E4M3.UNPACK_B R5, R7 ;  /* 0x00000007ff05723e */ /* 0x000fe200020006ff */
[----:B------:R-:W-:Y:S01]  /*8780*/  FMUL R161, R2, R161 ;  /* 0x000000a102a17220 */ /* 0x000fe20000400000 */
[--C-:B------:R-:W-:Y:S01]  /*8790*/  HADD2.F32 R4, -RZ, R0.reuse.H0_H0 ;  /* 0x20000000ff047230 */ /* 0x100fe20000004100 */
[----:B------:R-:W-:Y:S01]  /*87a0*/  F2FP.F16.E4M3.UNPACK_B R13, R7.H1 ;  /* 0x00000007ff0d723e */ /* 0x000fe200030006ff */
[----:B------:R-:W-:Y:S01]  /*87b0*/  HADD2.F32 R14, -RZ, R0.H1_H1 ;  /* 0x30000000ff0e7230 */ /* 0x000fe20000004100 */
[----:B------:R-:W-:Y:S01]  /*87c0*/  F2FP.F16.E4M3.UNPACK_B R0, R6.H1 ;  /* 0x00000006ff00723e */ /* 0x000fe200030006ff */
[----:B------:R-:W-:Y:S02]  /*87d0*/  HADD2.F32 R20, -RZ, R5.H1_H1 ;  /* 0x30000005ff147230 */ /* 0x000fe40000004100 */
[----:B------:R-:W-:Y:S01]  /*87e0*/  FFMA R163, R16, R4, R163 ;  /* 0x0000000410a37223 */ /* 0x000fe200000000a3 */
[----:B------:R-:W-:Y:S01]  /*87f0*/  FMUL R159, R2, R159 ;  /* 0x0000009f029f7220 */ /* 0x000fe20000400000 */
[----:B------:R-:W-:Y:S01]  /*8800*/  FFMA R15, R16, R14, R3 ;  /* 0x0000000e100f7223 */ /* 0x000fe20000000003 */
[----:B------:R-:W-:-:S02]  /*8810*/  HADD2.F32 R4, -RZ, R0.H0_H0 ;  /* 0x20000000ff047230 */ /* 0x000fc40000004100 */
[C---:B------:R-:W-:Y:S01]  /*8820*/  FMUL R3, R2.reuse, R160 ;  /* 0x000000a002037220 */ /* 0x040fe20000400000 */
[----:B------:R-:W-:Y:S02]  /*8830*/  HADD2.F32 R14, -RZ, R5.H0_H0 ;  /* 0x20000005ff0e7230 */ /* 0x000fe40000004100 */
[----:B------:R-:W-:Y:S01]  /*8840*/  FMUL R5, R2, R158 ;  /* 0x0000009e02057220 */ /* 0x000fe20000400000 */
[----:B------:R-:W-:Y:S02]  /*8850*/  HADD2.F32 R0, -RZ, R0.H1_H1 ;  /* 0x30000000ff007230 */ /* 0x000fe40000004100 */
[C---:B------:R-:W-:Y:S01]  /*8860*/  FFMA R161, R16.reuse, R4, R161 ;  /* 0x0000000410a17223 */ /* 0x040fe200000000a1 */
[--C-:B------:R-:W-:Y:S02]  /*8870*/  HADD2.F32 R4, -RZ, R13.reuse.H0_H0 ;  /* 0x2000000dff047230 */ /* 0x100fe40000004100 */
[----:B------:R-:W-:Y:S01]  /*8880*/  FFMA R27, R16, R20, R5 ;  /* 0x00000014101b7223 */ /* 0x000fe20000000005 */
[----:B------:R-:W-:-:S02]  /*8890*/  HADD2.F32 R20, -RZ, R13.H1_H1 ;  /* 0x3000000dff147230 */ /* 0x000fc40000004100 */
[C---:B------:R-:W-:Y:S01]  /*88a0*/  FFMA R159, R16.reuse, R14, R159 ;  /* 0x0000000e109f7223 */ /* 0x040fe2000000009f */
[----:B------:R-:W-:Y:S01]  /*88b0*/  F2FP.F16.E4M3.UNPACK_B R13, R8 ;  /* 0x00000008ff0d723e */ /* 0x000fe200020006ff */
[----:B------:R-:W-:Y:S01]  /*88c0*/  FFMA R25, R16, R0, R3 ;  /* 0x0000000010197223 */ /* 0x000fe20000000003 */
[----:B------:R-:W-:Y:S01]  /*88d0*/  MOV R14, 0x3bbb989d ;  /* 0x3bbb989d000e7802 */ /* 0x000fe20000000f00 */
[C---:B------:R-:W-:Y:S01]  /*88e0*/  FMUL R157, R2.reuse, R157 ;  /* 0x0000009d029d7220 */ /* 0x040fe20000400000 */
[----:B------:R-:W-:Y:S01]  /*88f0*/  MOV R0, 0x437c0000 ;  /* 0x437c000000007802 */ /* 0x000fe20000000f00 */
[--C-:B------:R-:W-:Y:S02]  /*8900*/  HADD2.F32 R24, -RZ, R13.reuse.H0_H0 ;  /* 0x2000000dff187230 */ /* 0x100fe40000004100 */
[C---:B------:R-:W-:Y:S01]  /*8910*/  FMUL R3, R2.reuse, R156 ;  /* 0x0000009c02037220 */ /* 0x040fe20000400000 */
[----:B------:R-:W-:Y:S02]  /*8920*/  HADD2.F32 R31, -RZ, R13.H1_H1 ;  /* 0x3000000dff1f7230 */ /* 0x000fe40000004100 */
[-C--:B------:R-:W-:Y:S01]  /*8930*/  FFMA.SAT R13, -R15, R14.reuse, 0.5 ;  /* 0x3f0000000f0d7423 */ /* 0x080fe2000000210e */
[----:B------:R-:W-:Y:S01]  /*8940*/  FFMA.SAT R5, -R163, R14, 0.5 ;  /* 0x3f000000a3057423 */ /* 0x000fe2000000210e */
[----:B------:R-:W-:Y:S01]  /*8950*/  FMUL R155, R2, R155 ;  /* 0x0000009b029b7220 */ /* 0x000fe20000400000 */
[C---:B------:R-:W-:Y:S01]  /*8960*/  FFMA R157, R16.reuse, R4, R157 ;  /* 0x00000004109d7223 */ /* 0x040fe2000000009d */
[C---:B------:R-:W-:Y:S01]  /*8970*/  FFMA R29, R16.reuse, R20, R3 ;  /* 0x00000014101d7223 */ /* 0x040fe20000000003 */
[-C--:B------:R-:W-:Y:S01]  /*8980*/  FFMA.RM R4, R13, R0.reuse, 12582913 ;  /* 0x4b4000010d047423 */ /* 0x080fe20000004000 */
[----:B------:R-:W-:Y:S01]  /*8990*/  FFMA.RM R3, R5, R0, 12582913 ;  /* 0x4b40000105037423 */ /* 0x000fe20000004000 */
[----:B------:R-:W-:Y:S01]  /*89a0*/  FFMA R155, R16, R24, R155 ;  /* 0x00000018109b7223 */ /* 0x000fe2000000009b */
[----:B------:R-:W-:Y:S01]  /*89b0*/  FMUL R5, R2, R154 ;  /* 0x0000009a02057220 */ /* 0x000fe20000400000 */
[----:B------:R-:W-:Y:S01]  /*89c0*/  FADD R24, R4, -12583039 ;  /* 0xcb40007f04187421 */ /* 0x000fe20000000000 */
[----:B------:R-:W-:Y:S01]  /*89d0*/  FADD R20, R3, -12583039 ;  /* 0xcb40007f03147421 */ /* 0x000fe20000000000 */
[----:B------:R-:W-:Y:S01]  /*89e0*/  F2FP.F16.E4M3.UNPACK_B R26, R8.H1 ;  /* 0x00000008ff1a723e */ /* 0x000fe200030006ff */
[-C--:B------:R-:W-:Y:S01]  /*89f0*/  FFMA.SAT R21, -R161, R14.reuse, 0.5 ;  /* 0x3f000000a1157423 */ /* 0x080fe2000000210e */
[----:B------:R-:W-:Y:S01]  /*8a00*/  FFMA R24, -R15, 1.4426950216293334961, -R24 ;  /* 0x3fb8aa3b0f187823 */ /* 0x000fe20000000918 */
[----:B------:R-:W-:Y:S01]  /*8a10*/  FFMA R20, -R163, 1.4426950216293334961, -R20 ;  /* 0x3fb8aa3ba3147823 */ /* 0x000fe20000000914 */
[----:B------:R-:W-:Y:S01]  /*8a20*/  FFMA R31, R16, R31, R5 ;  /* 0x0000001f101f7223 */ /* 0x000fe20000000005 */
[----:B------:R-:W-:Y:S01]  /*8a30*/  FFMA.SAT R33, -R25, R14, 0.5 ;  /* 0x3f00000019217423 */ /* 0x000fe2000000210e */
[----:B------:R-:W-:Y:S01]  /*8a40*/  FFMA.RM R5, R21, R0, 12582913 ;  /* 0x4b40000115057423 */ /* 0x000fe20000004000 */
[----:B------:R-:W-:-:S02]  /*8a50*/  HADD2.F32 R28, -RZ, R26.H0_H0 ;  /* 0x2000001aff1c7230 */ /* 0x000fc40000004100 */
[----:B------:R-:W-:Y:S01]  /*8a60*/  FMUL R153, R2, R153 ;  /* 0x0000009902997220 */ /* 0x000fe20000400000 */
[----:B------:R-:W-:Y:S01]  /*8a70*/  FFMA R21, -R15, 1.925963033500011079e-08, R24 ;  /* 0x32a570600f157823 */ /* 0x000fe20000000118 */
[----:B------:R-:W-:Y:S01]  /*8a80*/  FFMA R13, -R163, 1.925963033500011079e-08, R20 ;  /* 0x32a57060a30d7823 */ /* 0x000fe20000000114 */
[----:B------:R-:W-:Y:S01]  /*8a90*/  FFMA.RM R15, R33, R0, 12582913 ;  /* 0x4b400001210f7423 */ /* 0x000fe20000004000 */
[----:B------:R-:W-:Y:S01]  /*8aa0*/  FADD R20, R5, -12583039 ;  /* 0xcb40007f05147421 */ /* 0x000fe20000000000 */
[----:B------:R-:W-:Y:S01]  /*8ab0*/  FFMA R153, R16, R28, R153 ;  /* 0x0000001c10997223 */ /* 0x000fe20000000099 */
[----:B------:R-:W-:Y:S02]  /*8ac0*/  HADD2.F32 R28, -RZ, R26.H1_H1 ;  /* 0x3000001aff1c7230 */ /* 0x000fe40000004100 */
[----:B------:R-:W-:Y:S01]  /*8ad0*/  FADD R26, R15, -12583039 ;  /* 0xcb40007f0f1a7421 */ /* 0x000fe20000000000 */
[----:B------:R-:W-:Y:S01]  /*8ae0*/  FFMA R20, -R161, 1.4426950216293334961, -R20 ;  /* 0x3fb8aa3ba1147823 */ /* 0x000fe20000000914 */
[----:B------:R-:W-:Y:S01]  /*8af0*/  FFMA.SAT R35, -R159, R14, 0.5 ;  /* 0x3f0000009f237423 */ /* 0x000fe2000000210e */
[----:B------:R-:W-:Y:S01]  /*8b00*/  F2FP.F16.E4M3.UNPACK_B R37, R9 ;  /* 0x00000009ff25723e */ /* 0x000fe200020006ff */
[----:B------:R-:W-:Y:S01]  /*8b10*/  FFMA R26, -R25, 1.4426950216293334961, -R26 ;  /* 0x3fb8aa3b191a7823 */ /* 0x000fe2000000091a */
[----:B------:R-:W-:Y:S01]  /*8b20*/  FFMA R24, -R161, 1.925963033500011079e-08, R20 ;  /* 0x32a57060a1187823 */ /* 0x000fe20000000114 */
[----:B------:R-:W-:Y:S01]  /*8b30*/  FFMA.RM R20, R35, R0, 12582913 ;  /* 0x4b40000123147423 */ /* 0x000fe20000004000 */
[----:B------:R-:W-:Y:S01]  /*8b40*/  FFMA.SAT R35, -R27, R14, 0.5 ;  /* 0x3f0000001b237423 */ /* 0x000fe2000000210e */
[----:B------:R-:W-:-:S02]  /*8b50*/  HADD2.F32 R34, -RZ, R37.H0_H0 ;  /* 0x20000025ff227230 */ /* 0x000fc40000004100 */
[----:B------:R-:W-:Y:S01]  /*8b60*/  FFMA R26, -R25, 1.925963033500011079e-08, R26 ;  /* 0x32a57060191a7823 */ /* 0x000fe2000000011a */
[----:B------:R-:W-:Y:S01]  /*8b70*/  FMUL R23, R2, R23 ;  /* 0x0000001702177220 */ /* 0x000fe20000400000 */
[----:B------:R-:W-:Y:S01]  /*8b80*/  FFMA.SAT R25, -R157, R14, 0.5 ;  /* 0x3f0000009d197423 */ /* 0x000fe2000000210e */
[----:B------:R-:W-:Y:S01]  /*8b90*/  FFMA.RM R30, R35, R0, 12582913 ;  /* 0x4b400001231e7423 */ /* 0x000fe20000004000 */
[----:B------:R-:W-:Y:S01]  /*8ba0*/  F2FP.F16.E4M3.UNPACK_B R45, R9.H1 ;  /* 0x00000009ff2d723e */ /* 0x000fe200030006ff */
[----:B------:R-:W-:Y:S01]  /*8bb0*/  FFMA R23, R16, R34, R23 ;  /* 0x0000002210177223 */ /* 0x000fe20000000017 */
[----:B------:R-:W-:Y:S01]  /*8bc0*/  FFMA.RM R34, R25, R0, 12582913 ;  /* 0x4b40000119227423 */ /* 0x000fe20000004000 */
[----:B------:R-:W-:Y:S01]  /*8bd0*/  FFMA.SAT R25, -R29, R14, 0.5 ;  /* 0x3f0000001d197423 */ /* 0x000fe2000000210e */
[----:B------:R-:W-:Y:S01]  /*8be0*/  FADD R32, R30, -12583039 ;  /* 0xcb40007f1e207421 */ /* 0x000fe20000000000 */
[C---:B------:R-:W-:Y:S01]  /*8bf0*/  FMUL R33, R2.reuse, R152 ;  /* 0x0000009802217220 */ /* 0x040fe20000400000 */
[C---:B------:R-:W-:Y:S01]  /*8c00*/  FMUL R19, R2.reuse, R19 ;  /* 0x0000001302137220 */ /* 0x040fe20000400000 */
[----:B------:R-:W-:Y:S01]  /*8c10*/  FFMA.RM R38, R25, R0, 12582913 ;  /* 0x4b40000119267423 */ /* 0x000fe20000004000 */
[C---:B------:R-:W-:Y:S01]  /*8c20*/  FFMA R32, -R27.reuse, 1.4426950216293334961, -R32 ;  /* 0x3fb8aa3b1b207823 */ /* 0x040fe20000000920 */
[----:B------:R-:W-:Y:S01]  /*8c30*/  FMUL R25, R2, R22 ;  /* 0x0000001602197220 */ /* 0x000fe20000400000 */
[----:B------:R-:W-:Y:S01]  /*8c40*/  FFMA R33, R16, R28, R33 ;  /* 0x0000001c10217223 */ /* 0x000fe20000000021 */
[----:B------:R-:W-:Y:S01]  /*8c50*/  FADD R22, R38, -12583039 ;  /* 0xcb40007f26167421 */ /* 0x000fe20000000000 */
[----:B------:R-:W-:Y:S01]  /*8c60*/  FFMA R32, -R27, 1.925963033500011079e-08, R32 ;  /* 0x32a570601b207823 */ /* 0x000fe20000000120 */
[----:B------:R-:W-:-:S02]  /*8c70*/  HADD2.F32 R27, -RZ, R37.H1_H1 ;  /* 0x30000025ff1b7230 */ /* 0x000fc40000004100 */
[----:B------:R-:W-:Y:S01]  /*8c80*/  FADD R28, R20, -12583039 ;  /* 0xcb40007f141c7421 */ /* 0x000fe20000000000 */
[----:B------:R-:W-:Y:S01]  /*8c90*/  FFMA R22, -R29, 1.4426950216293334961, -R22 ;  /* 0x3fb8aa3b1d167823 */ /* 0x000fe20000000916 */
[----:B------:R-:W-:Y:S01]  /*8ca0*/  FADD R36, R34, -12583039 ;  /* 0xcb40007f22247421 */ /* 0x000fe20000000000 */
[----:B------:R-:W-:Y:S01]  /*8cb0*/  MUFU.EX2 R13, R13 ;  /* 0x0000000d000d7308 */ /* 0x000fe20000000800 */
[----:B------:R-:W-:Y:S01]  /*8cc0*/  FFMA R25, R16, R27, R25 ;  /* 0x0000001b10197223 */ /* 0x000fe20000000019 */
[----:B------:R-:W-:Y:S01]  /*8cd0*/  FFMA.SAT R27, -R155, R14, 0.5 ;  /* 0x3f0000009b1b7423 */ /* 0x000fe2000000210e */
[----:B------:R-:W-:Y:S01]  /*8ce0*/  FFMA R22, -R29, 1.925963033500011079e-08, R22 ;  /* 0x32a570601d167823 */ /* 0x000fe20000000116 */
[--C-:B------:R-:W-:Y:S02]  /*8cf0*/  HADD2.F32 R29, -RZ, R45.reuse.H0_H0 ;  /* 0x2000002dff1d7230 */ /* 0x100fe40000004100 */
[----:B------:R-:W-:Y:S01]  /*8d00*/  FFMA R28, -R159, 1.4426950216293334961, -R28 ;  /* 0x3fb8aa3b9f1c7823 */ /* 0x000fe2000000091c */
[----:B------:R-:W-:Y:S01]  /*8d10*/  FFMA.RM R40, R27, R0, 12582913 ;  /* 0x4b4000011b287423 */ /* 0x000fe20000004000 */
[----:B------:R-:W-:Y:S01]  /*8d20*/  FFMA.SAT R27, -R31, R14, 0.5 ;  /* 0x3f0000001f1b7423 */ /* 0x000fe2000000210e */
[----:B------:R-:W-:-:S02]  /*8d30*/  HADD2.F32 R45, -RZ, R45.H1_H1 ;  /* 0x3000002dff2d7230 */ /* 0x000fc40000004100 */
[----:B------:R-:W-:Y:S01]  /*8d40*/  FFMA R19, R16, R29, R19 ;  /* 0x0000001d10137223 */ /* 0x000fe20000000013 */
[----:B------:R-:W-:Y:S01]  /*8d50*/  FFMA.SAT R29, -R33, R14, 0.5 ;  /* 0x3f000000211d7423 */ /* 0x000fe2000000210e */
[----:B------:R-:W-:Y:S01]  /*8d60*/  FFMA.RM R41, R27, R0, 12582913 ;  /* 0x4b4000011b297423 */ /* 0x000fe20000004000 */
[----:B------:R-:W-:Y:S01]  /*8d70*/  FFMA.SAT R27, -R153, R14, 0.5 ;  /* 0x3f000000991b7423 */ /* 0x000fe2000000210e */
[----:B------:R-:W-:Y:S01]  /*8d80*/  FFMA R28, -R159, 1.925963033500011079e-08, R28 ;  /* 0x32a570609f1c7823 */ /* 0x000fe2000000011c */
[----:B------:R-:W-:Y:S01]  /*8d90*/  FFMA.RM R43, R29, R0, 12582913 ;  /* 0x4b4000011d2b7423 */ /* 0x000fe20000004000 */
[----:B------:R-:W-:Y:S01]  /*8da0*/  FFMA.SAT R29, -R23, R14, 0.5 ;  /* 0x3f000000171d7423 */ /* 0x000fe2000000210e */
[----:B------:R-:W-:Y:S01]  /*8db0*/  FFMA.RM R42, R27, R0, 12582913 ;  /* 0x4b4000011b2a7423 */ /* 0x000fe20000004000 */
[----:B------:R-:W-:Y:S01]  /*8dc0*/  FMUL R27, R2, R18 ;  /* 0x00000012021b7220 */ /* 0x000fe20000400000 */
[----:B------:R-:W-:Y:S01]  /*8dd0*/  FADD R46, R43, -12583039 ;  /* 0xcb40007f2b2e7421 */ /* 0x000fe20000000000 */
[----:B------:R1:W-:Y:S01]  /*8de0*/  MUFU.EX2 R35, R28 ;  /* 0x0000001c00237308 */ /* 0x0003e20000000800 */
[----:B------:R-:W-:Y:S01]  /*8df0*/  FFMA R36, -R157, 1.4426950216293334961, -R36 ;  /* 0x3fb8aa3b9d247823 */ /* 0x000fe20000000924 */
[----:B------:R-:W-:Y:S01]  /*8e00*/  FFMA R27, R16, R45, R27 ;  /* 0x0000002d101b7223 */ /* 0x000fe2000000001b */
[----:B------:R-:W-:Y:S01]  /*8e10*/  FFMA R46, -R33, 1.4426950216293334961, -R46 ;  /* 0x3fb8aa3b212e7823 */ /* 0x000fe2000000092e */
[----:B------:R-:W-:Y:S01]  /*8e20*/  FFMA.RM R45, R29, R0, 12582913 ;  /* 0x4b4000011d2d7423 */ /* 0x000fe20000004000 */
[-C--:B------:R-:W-:Y:S01]  /*8e30*/  FFMA.SAT R29, -R19, R14.reuse, 0.5 ;  /* 0x3f000000131d7423 */ /* 0x080fe2000000210e */
[-C--:B------:R-:W-:Y:S01]  /*8e40*/  FFMA.SAT R49, -R27, R14.reuse, 0.5 ;  /* 0x3f0000001b317423 */ /* 0x080fe2000000210e */
[----:B------:R-:W-:Y:S01]  /*8e50*/  FFMA R46, -R33, 1.925963033500011079e-08, R46 ;  /* 0x32a57060212e7823 */ /* 0x000fe2000000012e */
[----:B------:R-:W-:Y:S01]  /*8e60*/  FFMA.SAT R33, -R25, R14, 0.5 ;  /* 0x3f00000019217423 */ /* 0x000fe2000000210e */
[----:B-1----:R-:W-:Y:S01]  /*8e70*/  FADD R28, R40, -12583039 ;  /* 0xcb40007f281c7421 */ /* 0x002fe20000000000 */
[----:B------:R1:W-:Y:S01]  /*8e80*/  MUFU.EX2 R37, R32 ;  /* 0x0000002000257308 */ /* 0x0003e20000000800 */
[-C--:B------:R-:W-:Y:S01]  /*8e90*/  FFMA.RM R48, R29, R0.reuse, 12582913 ;  /* 0x4b4000011d307423 */ /* 0x080fe20000004000 */
[----:B------:R-:W-:Y:S01]  /*8ea0*/  FFMA R36, -R157, 1.925963033500011079e-08, R36 ;  /* 0x32a570609d247823 */ /* 0x000fe20000000124 */
[----:B------:R-:W-:Y:S01]  /*8eb0*/  FFMA R28, -R155, 1.4426950216293334961, -R28 ;  /* 0x3fb8aa3b9b1c7823 */ /* 0x000fe2000000091c */
[-C--:B------:R-:W-:Y:S01]  /*8ec0*/  FFMA.RM R47, R33, R0.reuse, 12582913 ;  /* 0x4b400001212f7423 */ /* 0x080fe20000004000 */
[----:B------:R-:W-:Y:S01]  /*8ed0*/  FFMA.RM R49, R49, R0, 12582913 ;  /* 0x4b40000131317423 */ /* 0x000fe20000004000 */
[----:B------:R-:W-:Y:S01]  /*8ee0*/  FADD R0, R48, -12583039 ;  /* 0xcb40007f30007421 */ /* 0x000fe20000000000 */
[----:B------:R-:W-:Y:S01]  /*8ef0*/  FFMA R28, -R155, 1.925963033500011079e-08, R28 ;  /* 0x32a570609b1c7823 */ /* 0x000fe2000000011c */
[----:B------:R-:W2:Y:S01]  /*8f00*/  MUFU.EX2 R21, R21 ;  /* 0x0000001500157308 */ /* 0x000ea20000000800 */
[----:B-1----:R-:W-:Y:S01]  /*8f10*/  FADD R32, R41, -12583039 ;  /* 0xcb40007f29207421 */ /* 0x002fe20000000000 */
[----:B------:R-:W-:Y:S01]  /*8f20*/  FADD R14, R47, -12583039 ;  /* 0xcb40007f2f0e7421 */ /* 0x000fe20000000000 */
[----:B------:R-:W-:Y:S01]  /*8f30*/  FADD R44, R42, -12583039 ;  /* 0xcb40007f2a2c7421 */ /* 0x000fe20000000000 */
[----:B------:R-:W-:Y:S01]  /*8f40*/  FADD R18, R45, -12583039 ;  /* 0xcb40007f2d127421 */ /* 0x000fe20000000000 */
[----:B------:R-:W-:Y:S01]  /*8f50*/  FADD R50, R49, -12583039 ;  /* 0xcb40007f31327421 */ /* 0x000fe20000000000 */
[----:B------:R-:W-:Y:S01]  /*8f60*/  FFMA R14, -R25, 1.4426950216293334961, -R14 ;  /* 0x3fb8aa3b190e7823 */ /* 0x000fe2000000090e */
[----:B------:R-:W-:Y:S01]  /*8f70*/  SHF.L.U32 R4, R4, 0x17, RZ ;  /* 0x0000001704047819 */ /* 0x000fe200000006ff */
[----:B------:R1:W-:Y:S01]  /*8f80*/  MUFU.EX2 R39, R36 ;  /* 0x0000002400277308 */ /* 0x0003e20000000800 */
[----:B------:R-:W-:Y:S01]  /*8f90*/  FFMA R44, -R153, 1.4426950216293334961, -R44 ;  /* 0x3fb8aa3b992c7823 */ /* 0x000fe2000000092c */
[----:B------:R-:W-:Y:S01]  /*8fa0*/  FFMA R18, -R23, 1.4426950216293334961, -R18 ;  /* 0x3fb8aa3b17127823 */ /* 0x000fe20000000912 */
[----:B------:R-:W-:Y:S01]  /*8fb0*/  FFMA R14, -R25, 1.925963033500011079e-08, R14 ;  /* 0x32a57060190e7823 */ /* 0x000fe2000000010e */
[----:B------:R-:W-:Y:S01]  /*8fc0*/  FFMA R50, -R27, 1.4426950216293334961, -R50 ;  /* 0x3fb8aa3b1b327823 */ /* 0x000fe20000000932 */
[----:B------:R-:W-:Y:S01]  /*8fd0*/  FFMA R44, -R153, 1.925963033500011079e-08, R44 ;  /* 0x32a57060992c7823 */ /* 0x000fe2000000012c */
[----:B------:R-:W-:Y:S01]  /*8fe0*/  SHF.L.U32 R5, R5, 0x17, RZ ;  /* 0x0000001705057819 */ /* 0x000fe200000006ff */
[----:B------:R-:W-:Y:S01]  /*8ff0*/  FFMA R18, -R23, 1.925963033500011079e-08, R18 ;  /* 0x32a5706017127823 */ /* 0x000fe20000000112 */
[----:B------:R-:W3:Y:S01]  /*9000*/  MUFU.EX2 R24, R24 ;  /* 0x0000001800187308 */ /* 0x000ee20000000800 */
[----:B-1----:R-:W-:Y:S01]  /*9010*/  FFMA R36, -R31, 1.4426950216293334961, -R32 ;  /* 0x3fb8aa3b1f247823 */ /* 0x002fe20000000920 */
[----:B--2---:R-:W-:Y:S01]  /*9020*/  FFMA R25, R4, R21, 1 ;  /* 0x3f80000004197423 */ /* 0x004fe20000000015 */
[----:B------:R-:W-:Y:S01]  /*9030*/  FFMA R50, -R27, 1.925963033500011079e-08, R50 ;  /* 0x32a570601b327823 */ /* 0x000fe20000000132 */
[----:B------:R-:W-:Y:S01]  /*9040*/  SHF.L.U32 R15, R15, 0x17, RZ ;  /* 0x000000170f0f7819 */ /* 0x000fe200000006ff */
[----:B------:R-:W-:Y:S01]  /*9050*/  FFMA R36, -R31, 1.925963033500011079e-08, R36 ;  /* 0x32a570601f247823 */ /* 0x000fe20000000124 */
[----:B------:R-:W-:Y:S01]  /*9060*/  SHF.L.U32 R20, R20, 0x17, RZ ;  /* 0x0000001714147819 */ /* 0x000fe200000006ff */
[----:B------:R-:W-:Y:S01]  /*9070*/  BSSY B1, `(.L_x_118) ;  /* 0x0000035000017945 */ /* 0x000fe20003800000 */
[----:B------:R1:W2:Y:S01]  /*9080*/  MUFU.EX2 R32, R28 ;  /* 0x0000001c00207308 */ /* 0x0002a20000000800 */
[----:B------:R-:W-:-:S02]  /*9090*/  SHF.L.U32 R29, R38, 0x17, RZ ;  /* 0x00000017261d7819 */ /* 0x000fc400000006ff */
[----:B------:R-:W-:Y:S01]  /*90a0*/  FFMA R54, R20, R35, 1 ;  /* 0x3f80000014367423 */ /* 0x000fe20000000023 */
[----:B------:R-:W-:Y:S02]  /*90b0*/  SHF.L.U32 R30, R30, 0x17, RZ ;  /* 0x000000171e1e7819 */ /* 0x000fe400000006ff */
[----:B------:R-:W-:Y:S02]  /*90c0*/  SHF.L.U32 R20, R47, 0x17, RZ ;  /* 0x000000172f147819 */ /* 0x000fe400000006ff */
[----:B------:R4:W-:Y:S01]  /*90d0*/  MUFU.EX2 R33, R46 ;  /* 0x0000002e00217308 */ /* 0x0009e20000000800 */
[----:B-1----:R-:W-:Y:S01]  /*90e0*/  FFMA R28, -R19, 1.4426950216293334961, -R0 ;  /* 0x3fb8aa3b131c7823 */ /* 0x002fe20000000900 */
[----:B------:R-:W-:Y:S01]  /*90f0*/  SHF.L.U32 R0, R3, 0x17, RZ ;  /* 0x0000001703007819 */ /* 0x000fe200000006ff */
[----:B---3--:R-:W-:Y:S01]  /*9100*/  FFMA R52, R5, R24, 1 ;  /* 0x3f80000005347423 */ /* 0x008fe20000000018 */
[----:B------:R-:W-:Y:S01]  /*9110*/  SHF.L.U32 R21, R48, 0x17, RZ ;  /* 0x0000001730157819 */ /* 0x000fe200000006ff */
[----:B------:R-:W-:Y:S01]  /*9120*/  FFMA R19, -R19, 1.925963033500011079e-08, R28 ;  /* 0x32a5706013137823 */ /* 0x000fe2000000011c */
[----:B------:R-:W-:Y:S01]  /*9130*/  SHF.L.U32 R28, R34, 0x17, RZ ;  /* 0x00000017221c7819 */ /* 0x000fe200000006ff */
[----:B------:R-:W-:Y:S01]  /*9140*/  FFMA R30, R30, R37, 1 ;  /* 0x3f8000001e1e7423 */ /* 0x000fe20000000025 */
[----:B------:R-:W1:Y:S01]  /*9150*/  MUFU.EX2 R26, R26 ;  /* 0x0000001a001a7308 */ /* 0x000e620000000800 */
[----:B----4-:R-:W-:Y:S01]  /*9160*/  FFMA R46, R0, R13, 1 ;  /* 0x3f800000002e7423 */ /* 0x010fe2000000000d */
[----:B------:R-:W-:Y:S01]  /*9170*/  SHF.L.U32 R13, R40, 0x17, RZ ;  /* 0x00000017280d7819 */ /* 0x000fe200000006ff */
[----:B------:R-:W-:-:S03]  /*9180*/  FFMA R28, R28, R39, 1 ;  /* 0x3f8000001c1c7423 */ /* 0x000fc60000000027 */
[----:B------:R-:W-:Y:S01]  /*9190*/  IADD3 R4, R46, 0x1800000, RZ ;  /* 0x018000002e047810 */ /* 0x000fe20007ffe0ff */
[----:B--2---:R-:W-:Y:S01]  /*91a0*/  FFMA R13, R13, R32, 1 ;  /* 0x3f8000000d0d7423 */ /* 0x004fe20000000020 */
[----:B------:R-:W2:Y:S02]  /*91b0*/  MUFU.EX2 R22, R22 ;  /* 0x0000001600167308 */ /* 0x000ea40000000800 */
[----:B------:R-:W-:-:S04]  /*91c0*/  LOP3.LUT R4, R4, 0x7f800000, RZ, 0xc0, !PT ;  /* 0x7f80000004047812 */ /* 0x000fc800078ec0ff */
[----:B------:R-:W-:Y:S02]  /*91d0*/  ISETP.GT.U32.AND P2, PT, R4, 0x1ffffff, PT ;  /* 0x01ffffff0400780c */ /* 0x000fe40003f44070 */
[----:B------:R-:W-:Y:S01]  /*91e0*/  MUFU.EX2 R31, R36 ;  /* 0x00000024001f7308 */ /* 0x000fe20000000800 */
[----:B-1----:R-:W-:Y:S01]  /*91f0*/  FFMA R27, R15, R26, 1 ;  /* 0x3f8000000f1b7423 */ /* 0x002fe2000000001a */
[----:B------:R-:W-:-:S06]  /*9200*/  SHF.L.U32 R15, R42, 0x17, RZ ;  /* 0x000000172a0f7819 */ /* 0x000fcc00000006ff */
[----:B------:R-:W1:Y:S01]  /*9210*/  MUFU.EX2 R44, R44 ;  /* 0x0000002c002c7308 */ /* 0x000e620000000800 */
[----:B--2---:R-:W-:Y:S01]  /*9220*/  FFMA R29, R29, R22, 1 ;  /* 0x3f8000001d1d7423 */ /* 0x004fe20000000016 */
[----:B------:R-:W-:-:S06]  /*9230*/  SHF.L.U32 R22, R49, 0x17, RZ ;  /* 0x0000001731167819 */ /* 0x000fcc00000006ff */
[----:B------:R2:W-:Y:S08]  /*9240*/  MUFU.EX2 R36, R18 ;  /* 0x0000001200247308 */ /* 0x0005f00000000800 */
[----:B------:R3:W4:Y:S01]  /*9250*/  MUFU.EX2 R3, R14 ;  /* 0x0000000e00037308 */ /* 0x0007220000000800 */
[----:B--2---:R-:W-:Y:S01]  /*9260*/  SHF.L.U32 R18, R43, 0x17, RZ ;  /* 0x000000172b127819 */ /* 0x004fe200000006ff */
[----:B-1----:R-:W-:-:S04]  /*9270*/  FFMA R15, R15, R44, 1 ;  /* 0x3f8000000f0f7423 */ /* 0x002fc8000000002c */
[----:B------:R-:W-:Y:S02]  /*9280*/  FFMA R18, R18, R33, 1 ;  /* 0x3f80000012127423 */ /* 0x000fe40000000021 */
[----:B------:R1:W2:Y:S01]  /*9290*/  MUFU.EX2 R0, R19 ;  /* 0x0000001300007308 */ /* 0x0002a20000000800 */
[----:B---3--:R-:W-:-:S05]  /*92a0*/  SHF.L.U32 R14, R41, 0x17, RZ ;  /* 0x00000017290e7819 */ /* 0x008fca00000006ff */
[----:B------:R-:W-:Y:S02]  /*92b0*/  FFMA R14, R14, R31, 1 ;  /* 0x3f8000000e0e7423 */ /* 0x000fe4000000001f */
[----:B------:R-:W3:Y:S01]  /*92c0*/  MUFU.EX2 R5, R50 ;  /* 0x0000003200057308 */ /* 0x000ee20000000800 */
[----:B-1----:R-:W-:Y:S01]  /*92d0*/  SHF.L.U32 R19, R45, 0x17, RZ ;  /* 0x000000172d137819 */ /* 0x002fe200000006ff */
[----:B----4-:R-:W-:-:S04]  /*92e0*/  FFMA R20, R20, R3, 1 ;  /* 0x3f80000014147423 */ /* 0x010fc80000000003 */
[----:B------:R-:W-:Y:S01]  /*92f0*/  FFMA R19, R19, R36, 1 ;  /* 0x3f80000013137423 */ /* 0x000fe20000000024 */
[----:B--2---:R-:W-:Y:S01]  /*9300*/  FFMA R21, R21, R0, 1 ;  /* 0x3f80000015157423 */ /* 0x004fe20000000000 */
[----:B---3--:R-:W-:Y:S01]  /*9310*/  FFMA R22, R22, R5, 1 ;  /* 0x3f80000016167423 */ /* 0x008fe20000000005 */
[----:B------:R-:W-:Y:S06]  /*9320*/  @P2 BRA `(.L_x_119) ;  /* 0x0000000000142947 */ /* 0x000fec0003800000 */
[----:B------:R-:W-:Y:S02]  /*9330*/  MOV R0, R46 ;  /* 0x0000002e00007202 */ /* 0x000fe40000000f00 */
[----:B------:R-:W-:-:S07]  /*9340*/  MOV R4, 0x9360 ;  /* 0x0000936000047802 */ /* 0x000fce0000000f00 */
[----:B------:R-:W-:Y:S05]  /*9350*/  CALL.REL.NOINC `($__internal_0_$__cuda_sm20_rcp_rn_f32_slowpath) ;  /* 0x0000011c00007944 */ /* 0x000fea0003c00000 */
[----:B------:R-:W-:Y:S01]  /*9360*/  MOV R23, R0 ;  /* 0x0000000000177202 */ /* 0x000fe20000000f00 */
[----:B------:R-:W-:Y:S06]  /*9370*/  BRA `(.L_x_120) ;  /* 0x0000000000107947 */ /* 0x000fec0003800000 */
.L_x_119:
[----:B------:R-:W1:Y:S02]  /*9380*/  MUFU.RCP R23, R46 ;  /* 0x0000002e00177308 */ /* 0x000e640000001000 */
[----:B-1----:R-:W-:-:S04]  /*9390*/  FFMA R0, R46, R23, -1 ;  /* 0xbf8000002e007423 */ /* 0x002fc80000000017 */
[----:B------:R-:W-:-:S04]  /*93a0*/  FADD.FTZ R0, -R0, -RZ ;  /* 0x800000ff00007221 */ /* 0x000fc80000010100 */
[----:B------:R-:W-:-:S07]  /*93b0*/  FFMA R23, R23, R0, R23 ;  /* 0x0000000017177223 */ /* 0x000fce0000000017 */
.L_x_120:
[----:B------:R-:W-:Y:S05]  /*93c0*/  BSYNC B1 ;  /* 0x0000000000017941 */ /* 0x000fea0003800000 */
.L_x_118:
        /* <DEDUP_REMOVED lines=10> */
.L_x_122:
[----:B------:R-:W1:Y:S02]  /*9470*/  MUFU.RCP R24, R25 ;  /* 0x0000001900187308 */ /* 0x000e640000001000 */
[----:B-1----:R-:W-:-:S04]  /*9480*/  FFMA R0, R25, R24, -1 ;  /* 0xbf80000019007423 */ /* 0x002fc80000000018 */
[----:B------:R-:W-:-:S04]  /*9490*/  FADD.FTZ R3, -R0, -RZ ;  /* 0x800000ff00037221 */ /* 0x000fc80000010100 */
[----:B------:R-:W-:-:S07]  /*94a0*/  FFMA R24, R24, R3, R24 ;  /* 0x0000000318187223 */ /* 0x000fce0000000018 */
.L_x_123:
[----:B------:R-:W-:Y:S05]  /*94b0*/  BSYNC B1 ;  /* 0x0000000000017941 */ /* 0x000fea0003800000 */
.L_x_121:
[----:B------:R-:W-:Y:S01]  /*94c0*/  VIADD R0, R52, 0x1800000 ;  /* 0x0180000034007836 */ /* 0x000fe20000000000 */
[----:B------:R-:W-:Y:S04]  /*94d0*/  BSSY B1, `(.L_x_124) ;  /* 0x000000d000017945 */ /* 0x000fe80003800000 */
        /* <DEDUP_REMOVED lines=8> */
.L_x_125:
[----:B------:R-:W1:Y:S02]  /*9560*/  MUFU.RCP R25, R52 ;  /* 0x0000003400197308 */ /* 0x000e640000001000 */
[----:B-1----:R-:W-:-:S04]  /*9570*/  FFMA R0, R52, R25, -1 ;  /* 0xbf80000034007423 */ /* 0x002fc80000000019 */
[----:B------:R-:W-:-:S04]  /*9580*/  FADD.FTZ R0, -R0, -RZ ;  /* 0x800000ff00007221 */ /* 0x000fc80000010100 */
[----:B------:R-:W-:-:S07]  /*9590*/  FFMA R25, R25, R0, R25 ;  /* 0x0000000019197223 */ /* 0x000fce0000000019 */
.L_x_126:
[----:B------:R-:W-:Y:S05]  /*95a0*/  BSYNC B1 ;  /* 0x0000000000017941 */ /* 0x000fea0003800000 */
.L_x_124:
        /* <DEDUP_REMOVED lines=10> */
.L_x_128:
[----:B------:R-:W1:Y:S02]  /*9650*/  MUFU.RCP R26, R27 ;  /* 0x0000001b001a7308 */ /* 0x000e640000001000 */
[----:B-1----:R-:W-:-:S04]  /*9660*/  FFMA R0, R27, R26, -1 ;  /* 0xbf8000001b007423 */ /* 0x002fc8000000001a */
[----:B------:R-:W-:-:S04]  /*9670*/  FADD.FTZ R3, -R0, -RZ ;  /* 0x800000ff00037221 */ /* 0x000fc80000010100 */
[----:B------:R-:W-:-:S07]  /*9680*/  FFMA R26, R26, R3, R26 ;  /* 0x000000031a1a7223 */ /* 0x000fce000000001a */
.L_x_129:
[----:B------:R-:W-:Y:S05]  /*9690*/  BSYNC B1 ;  /* 0x0000000000017941 */ /* 0x000fea0003800000 */
.L_x_127:
        /* <DEDUP_REMOVED lines=10> */
.L_x_131:
[----:B------:R-:W1:Y:S02]  /*9740*/  MUFU.RCP R27, R54 ;  /* 0x00000036001b7308 */ /* 0x000e640000001000 */
[----:B-1----:R-:W-:-:S04]  /*9750*/  FFMA R0, R54, R27, -1 ;  /* 0xbf80000036007423 */ /* 0x002fc8000000001b */
[----:B------:R-:W-:-:S04]  /*9760*/  FADD.FTZ R0, -R0, -RZ ;  /* 0x800000ff00007221 */ /* 0x000fc80000010100 */
[----:B------:R-:W-:-:S07]  /*9770*/  FFMA R27, R27, R0, R27 ;  /* 0x000000001b1b7223 */ /* 0x000fce000000001b */
.L_x_132:
[----:B------:R-:W-:Y:S05]  /*9780*/  BSYNC B1 ;  /* 0x0000000000017941 */ /* 0x000fea0003800000 */
.L_x_130:
        /* <DEDUP_REMOVED lines=10> */
.L_x_134:
[----:B------:R-:W1:Y:S02]  /*9830*/  MUFU.RCP R3, R30 ;  /* 0x0000001e00037308 */ /* 0x000e640000001000 */
[----:B-1----:R-:W-:-:S04]  /*9840*/  FFMA R0, R30, R3, -1 ;  /* 0xbf8000001e007423 */ /* 0x002fc80000000003 */
[----:B------:R-:W-:-:S04]  /*9850*/  FADD.FTZ R0, -R0, -RZ ;  /* 0x800000ff00007221 */ /* 0x000fc80000010100 */
[----:B------:R-:W-:-:S07]  /*9860*/  FFMA R32, R3, R0, R3 ;  /* 0x0000000003207223 */ /* 0x000fce0000000003 */
.L_x_135:
[----:B------:R-:W-:Y:S05]  /*9870*/  BSYNC B1 ;  /* 0x0000000000017941 */ /* 0x000fea0003800000 */
.L_x_133:
        /* <DEDUP_REMOVED lines=10> */
.L_x_137:
[----:B------:R-:W1:Y:S02]  /*9920*/  MUFU.RCP R3, R28 ;  /* 0x0000001c00037308 */ /* 0x000e640000001000 */
[----:B-1----:R-:W-:-:S04]  /*9930*/  FFMA R0, R28, R3, -1 ;  /* 0xbf8000001c007423 */ /* 0x002fc80000000003 */
[----:B------:R-:W-:-:S04]  /*9940*/  FADD.FTZ R0, -R0, -RZ ;  /* 0x800000ff00007221 */ /* 0x000fc80000010100 */
[----:B------:R-:W-:-:S07]  /*9950*/  FFMA R30, R3, R0, R3 ;  /* 0x00000000031e7223 */ /* 0x000fce0000000003 */
.L_x_138:
[----:B------:R-:W-:Y:S05]  /*9960*/  BSYNC B1 ;  /* 0x0000000000017941 */ /* 0x000fea0003800000 */
.L_x_136:
        /* <DEDUP_REMOVED lines=10> */
.L_x_140:
[----:B------:R-:W1:Y:S02]  /*9a10*/  MUFU.RCP R0, R29 ;  /* 0x0000001d00007308 */ /* 0x000e640000001000 */
[----:B-1----:R-:W-:-:S04]  /*9a20*/  FFMA R3, R29, R0, -1 ;  /* 0xbf8000001d037423 */ /* 0x002fc80000000000 */
[----:B------:R-:W-:-:S04]  /*9a30*/  FADD.FTZ R3, -R3, -RZ ;  /* 0x800000ff03037221 */ /* 0x000fc80000010100 */
[----:B------:R-:W-:-:S07]  /*9a40*/  FFMA R31, R0, R3, R0 ;  /* 0x00000003001f7223 */ /* 0x000fce0000000000 */
.L_x_141:
[----:B------:R-:W-:Y:S05]  /*9a50*/  BSYNC B1 ;  /* 0x0000000000017941 */ /* 0x000fea0003800000 */
.L_x_139:
        /* <DEDUP_REMOVED lines=10> */
.L_x_143:
[----:B------:R-:W1:Y:S02]  /*9b00*/  MUFU.RCP R28, R13 ;  /* 0x0000000d001c7308 */ /* 0x000e640000001000 */
[----:B-1----:R-:W-:-:S04]  /*9b10*/  FFMA R0, R13, R28, -1 ;  /* 0xbf8000000d007423 */ /* 0x002fc8000000001c */
[----:B------:R-:W-:-:S04]  /*9b20*/  FADD.FTZ R3, -R0, -RZ ;  /* 0x800000ff00037221 */ /* 0x000fc80000010100 */
[----:B------:R-:W-:-:S07]  /*9b30*/  FFMA R28, R28, R3, R28 ;  /* 0x000000031c1c7223 */ /* 0x000fce000000001c */
.L_x_144:
[----:B------:R-:W-:Y:S05]  /*9b40*/  BSYNC B1 ;  /* 0x0000000000017941 */ /* 0x000fea0003800000 */
.L_x_142:
        /* <DEDUP_REMOVED lines=10> */
.L_x_146:
[----:B------:R-:W1:Y:S02]  /*9bf0*/  MUFU.RCP R13, R14 ;  /* 0x0000000e000d7308 */ /* 0x000e640000001000 */
[----:B-1----:R-:W-:-:S04]  /*9c00*/  FFMA R0, R14, R13, -1 ;  /* 0xbf8000000e007423 */ /* 0x002fc8000000000d */
[----:B------:R-:W-:-:S04]  /*9c10*/  FADD.FTZ R0, -R0, -RZ ;  /* 0x800000ff00007221 */ /* 0x000fc80000010100 */
[----:B------:R-:W-:-:S07]  /*9c20*/  FFMA R13, R13, R0, R13 ;  /* 0x000000000d0d7223 */ /* 0x000fce000000000d */
.L_x_147:
[----:B------:R-:W-:Y:S05]  /*9c30*/  BSYNC B1 ;  /* 0x0000000000017941 */ /* 0x000fea0003800000 */
.L_x_145:
        /* <DEDUP_REMOVED lines=10> */
.L_x_149:
[----:B------:R-:W1:Y:S02]  /*9ce0*/  MUFU.RCP R14, R15 ;  /* 0x0000000f000e7308 */ /* 0x000e640000001000 */
[----:B-1----:R-:W-:-:S04]  /*9cf0*/  FFMA R0, R15, R14, -1 ;  /* 0xbf8000000f007423 */ /* 0x002fc8000000000e */
[----:B------:R-:W-:-:S04]  /*9d00*/  FADD.FTZ R3, -R0, -RZ ;  /* 0x800000ff00037221 */ /* 0x000fc80000010100 */
[----:B------:R-:W-:-:S07]  /*9d10*/  FFMA R14, R14, R3, R14 ;  /* 0x000000030e0e7223 */ /* 0x000fce000000000e */
.L_x_150:
[----:B------:R-:W-:Y:S05]  /*9d20*/  BSYNC B1 ;  /* 0x0000000000017941 */ /* 0x000fea0003800000 */
.L_x_148:
        /* <DEDUP_REMOVED lines=10> */
.L_x_152:
[----:B------:R-:W1:Y:S02]  /*9dd0*/  MUFU.RCP R15, R18 ;  /* 0x00000012000f7308 */ /* 0x000e640000001000 */
[----:B-1----:R-:W-:-:S04]  /*9de0*/  FFMA R0, R18, R15, -1 ;  /* 0xbf80000012007423 */ /* 0x002fc8000000000f */
[----:B------:R-:W-:-:S04]  /*9df0*/  FADD.FTZ R0, -R0, -RZ ;  /* 0x800000ff00007221 */ /* 0x000fc80000010100 */
[----:B------:R-:W-:-:S07]  /*9e00*/  FFMA R15, R15, R0, R15 ;  /* 0x000000000f0f7223 */ /* 0x000fce000000000f */
.L_x_153:
[----:B------:R-:W-:Y:S05]  /*9e10*/  BSYNC B1 ;  /* 0x0000000000017941 */ /* 0x000fea0003800000 */
.L_x_151:
        /* <DEDUP_REMOVED lines=10> */
.L_x_155:
[----:B------:R-:W1:Y:S02]  /*9ec0*/  MUFU.RCP R18, R19 ;  /* 0x0000001300127308 */ /* 0x000e640000001000 */
[----:B-1----:R-:W-:-:S04]  /*9ed0*/  FFMA R0, R19, R18, -1 ;  /* 0xbf80000013007423 */ /* 0x002fc80000000012 */
[----:B------:R-:W-:-:S04]  /*9ee0*/  FADD.FTZ R3, -R0, -RZ ;  /* 0x800000ff00037221 */ /* 0x000fc80000010100 */
[----:B------:R-:W-:-:S07]  /*9ef0*/  FFMA R18, R18, R3, R18 ;  /* 0x0000000312127223 */ /* 0x000fce0000000012 */
.L_x_156:
[----:B------:R-:W-:Y:S05]  /*9f00*/  BSYNC B1 ;  /* 0x0000000000017941 */ /* 0x000fea0003800000 */
.L_x_154:
        /* <DEDUP_REMOVED lines=10> */
.L_x_158:
[----:B------:R-:W1:Y:S02]  /*9fb0*/  MUFU.RCP R19, R20 ;  /* 0x0000001400137308 */ /* 0x000e640000001000 */
[----:B-1----:R-:W-:-:S04]  /*9fc0*/  FFMA R0, R20, R19, -1 ;  /* 0xbf80000014007423 */ /* 0x002fc80000000013 */
[----:B------:R-:W-:-:S04]  /*9fd0*/  FADD.FTZ R0, -R0, -RZ ;  /* 0x800000ff00007221 */ /* 0x000fc80000010100 */
[----:B------:R-:W-:-:S07]  /*9fe0*/  FFMA R19, R19, R0, R19 ;  /* 0x0000000013137223 */ /* 0x000fce0000000013 */
.L_x_159:
[----:B------:R-:W-:Y:S05]  /*9ff0*/  BSYNC B1 ;  /* 0x0000000000017941 */ /* 0x000fea0003800000 */
.L_x_157:
        /* <DEDUP_REMOVED lines=10> */
.L_x_161:
[----:B------:R-:W1:Y:S02]  /*a0a0*/  MUFU.RCP R20, R21 ;  /* 0x0000001500147308 */ /* 0x000e640000001000 */
[----:B-1----:R-:W-:-:S04]  /*a0b0*/  FFMA R0, R21, R20, -1 ;  /* 0xbf80000015007423 */ /* 0x002fc80000000014 */
[----:B------:R-:W-:-:S04]  /*a0c0*/  FADD.FTZ R3, -R0, -RZ ;  /* 0x800000ff00037221 */ /* 0x000fc80000010100 */
[----:B------:R-:W-:-:S07]  /*a0d0*/  FFMA R20, R20, R3, R20 ;  /* 0x0000000314147223 */ /* 0x000fce0000000014 */
.L_x_162:
[----:B------:R-:W-:Y:S05]  /*a0e0*/  BSYNC B1 ;  /* 0x0000000000017941 */ /* 0x000fea0003800000 */
.L_x_160:
        /* <DEDUP_REMOVED lines=9> */
.L_x_164:
[----:B------:R-:W1:Y:S02]  /*a180*/  MUFU.RCP R3, R22 ;  /* 0x0000001600037308 */ /* 0x000e640000001000 */
[----:B-1----:R-:W-:-:S04]  /*a190*/  FFMA R0, R22, R3, -1 ;  /* 0xbf80000016007423 */ /* 0x002fc80000000003 */
[----:B------:R-:W-:-:S04]  /*a1a0*/  FADD.FTZ R0, -R0, -RZ ;  /* 0x800000ff00007221 */ /* 0x000fc80000010100 */
[----:B------:R-:W-:-:S07]  /*a1b0*/  FFMA R0, R3, R0, R3 ;  /* 0x0000000003007223 */ /* 0x000fce0000000003 */
.L_x_165:
[----:B------:R-:W-:Y:S05]  /*a1c0*/  BSYNC B1 ;  /* 0x0000000000017941 */ /* 0x000fea0003800000 */
.L_x_163:
[----:B------:R-:W-:Y:S02]  /*a1d0*/  F2FP.SATFINITE.E4M3.F32.PACK_AB_MERGE_C R23, R24, R23, RZ ;  /* 0x000000171817723e */ /* 0x000fe400048070ff */
[----:B------:R-:W-:Y:S02]  /*a1e0*/  F2FP.SATFINITE.E4M3.F32.PACK_AB_MERGE_C R25, R26, R25, RZ ;  /* 0x000000191a19723e */ /* 0x000fe400048070ff */
[----:B------:R-:W-:Y:S02]  /*a1f0*/  F2FP.SATFINITE.E4M3.F32.PACK_AB_MERGE_C R27, R32, R27, RZ ;  /* 0x0000001b201b723e */ /* 0x000fe400048070ff */
[----:B------:R-:W-:Y:S02]  /*a200*/  F2FP.SATFINITE.E4M3.F32.PACK_AB_MERGE_C R31, R31, R30, RZ ;  /* 0x0000001e1f1f723e */ /* 0x000fe400048070ff */
[----:B------:R-:W-:Y:S02]  /*a210*/  F2FP.SATFINITE.E4M3.F32.PACK_AB_MERGE_C R13, R13, R28, RZ ;  /* 0x0000001c0d0d723e */ /* 0x000fe400048070ff */
[----:B------:R-:W-:-:S02]  /*a220*/  F2FP.SATFINITE.E4M3.F32.PACK_AB_MERGE_C R15, R15, R14, RZ ;  /* 0x0000000e0f0f723e */ /* 0x000fc400048070ff */
[----:B------:R-:W-:Y:S02]  /*a230*/  F2FP.SATFINITE.E4M3.F32.PACK_AB_MERGE_C R19, R19, R18, RZ ;  /* 0x000000121313723e */ /* 0x000fe400048070ff */
[----:B------:R-:W-:Y:S01]  /*a240*/  F2FP.SATFINITE.E4M3.F32.PACK_AB_MERGE_C R3, R0, R20, RZ ;  /* 0x000000140003723e */ /* 0x000fe200048070ff */
[----:B------:R-:W-:Y:S06]  /*a250*/  @P5 BRA `(.L_x_166) ;  /* 0x0000000000045947 */ /* 0x000fec0003800000 */
[----:B------:R-:W-:-:S04]  /*a260*/  DEPBAR.LE SB0, 0x1 ;  /* 0x000080400000791a */ /* 0x000fc80000000000 */
.L_x_166:
[----:B------:R-:W-:Y:S05]  /*a270*/  WARPSYNC.ALL ;  /* 0x0000000000007948 */ /* 0x000fea0003800000 */
[----:B------:R-:W-:Y:S06]  /*a280*/  BAR.SYNC.DEFER_BLOCKING 0x1, 0x100 ;  /* 0x0044000000007b1d */ /* 0x000fec0000010000 */
        /* <DEDUP_REMOVED lines=19> */
[----:B------:R-:W-:Y:S02]  /*a3c0*/  UIADD3 UR4, UR51, 0x5100, URZ ;  /* 0x0000510033047890 */ /* 0x000fe4000fffe03f */
[----:B------:R-:W-:Y:S01]  /*a3d0*/  UIADD3.X UR9, URZ, UR61, URZ, UP0, !UPT ;  /* 0x0000003d3f097290 */ /* 0x000fe200087fe43f */
[----:B------:R-:W-:Y:S01]  /*a3e0*/  UMOV UR5, UR45 ;  /* 0x0000002d00057c82 */ /* 0x000fe20008000000 */
[----:B------:R-:W-:-:S07]  /*a3f0*/  UMOV UR7, UR47 ;  /* 0x0000002f00077c82 */ /* 0x000fce0008000000 */
[----:B------:R1:W-:Y:S02]  /*a400*/  UTMASTG.3D [UR4], [UR8] ;  /* 0x00000004080073b5 */ /* 0x0003e40008010000 */
[----:B-1----:R0:W-:Y:S02]  /*a410*/  UTMACMDFLUSH ;  /* 0x00000000000079b7 */ /* 0x0021e40000000000 */
.L_x_168:
[----:B------:R-:W-:Y:S05]  /*a420*/  BSYNC B0 ;  /* 0x0000000000007941 */ /* 0x000fea0003800000 */
.L_x_167:
[----:B------:R-:W2:Y:S04]  /*a430*/  LDL R4, [R1+0xb4] ;  /* 0x0000b40001047983 */ /* 0x000ea80000100800 */
[----:B------:R-:W3:Y:S01]  /*a440*/  LDL R3, [R1+0xb8] ;  /* 0x0000b80001037983 */ /* 0x000ee20000100800 */
[----:B------:R-:W-:Y:S01]  /*a450*/  BSSY B0, `(.L_x_169) ;  /* 0x0000036000007945 */ /* 0x000fe20003800000 */
[----:B--2---:R-:W-:Y:S02]  /*a460*/  MOV R13, R4 ;  /* 0x00000004000d7202 */ /* 0x004fe40000000f00 */
[----:B---3--:R-:W-:Y:S01]  /*a470*/  MOV R14, R3 ;  /* 0x00000003000e7202 */ /* 0x008fe20000000f00 */
[----:B------:R-:W-:Y:S06]  /*a480*/  @P0 BRA `(.L_x_170) ;  /* 0x0000000000c80947 */ /* 0x000fec0003800000 */
[----:B------:R-:W-:-:S04]  /*a490*/  MOV R0, UR50 ;  /* 0x0000003200007c02 */ /* 0x000fc80008000f00 */
[----:B------:R-:W-:-:S13]  /*a4a0*/  ISETP.NE.AND P3, PT, R0, 0x3, PT ;  /* 0x000000030000780c */ /* 0x000fda0003f65270 */
[----:B------:R-:W-:Y:S05]  /*a4b0*/  @!P3 BRA `(.L_x_171) ;  /* 0x000000000004b947 */ /* 0x000fea0003800000 */
[----:B------:R-:W-:Y:S01]  /*a4c0*/  BPT.TRAP 0x1 ;  /* 0x000000040000795c */ /* 0x000fe20000300000 */
.L_x_171:
[----:B------:R-:W-:Y:S01]  /*a4d0*/  LEA R13, R4, UR51, 0x3 ;  /* 0x00000033040d7c11 */ /* 0x000fe2000f8e18ff */
[----:B------:R-:W-:Y:S01]  /*a4e0*/  BSSY B1, `(.L_x_172) ;  /* 0x0000004000017945 */ /* 0x000fe20003800000 */
[----:B------:R-:W-:-:S04]  /*a4f0*/  SHF.L.U32 R0, R3, 0x1f, RZ ;  /* 0x0000001f03007819 */ /* 0x000fc800000006ff */
[----:B------:R-:W1:Y:S02]  /*a500*/  SYNCS.PHASECHK.TRANS64.TRYWAIT P2, [R13+URZ+0x80], R0 ;  /* 0x000080000d0075a7 */ /* 0x000e64000804017f */
[----:B-1----:R-:W-:Y:S05]  /*a510*/  @!P2 BRA `(.L_x_173) ;  /* 0x000001000024a947 */ /* 0x002fea0003800000 */
.L_x_628:
[----:B------:R-:W-:Y:S05]  /*a520*/  BSYNC B1 ;  /* 0x0000000000017941 */ /* 0x000fea0003800000 */
.L_x_172:
[----:B------:R-:W-:Y:S04]  /*a530*/  BSSY B1, `(.L_x_174) ;  /* 0x0000012000017945 */ /* 0x000fe80003800000 */
[----:B------:R-:W-:Y:S05]  /*a540*/  @P1 BRA `(.L_x_175) ;  /* 0x0000000000401947 */ /* 0x000fea0003800000 */
[----:B------:R-:W2:Y:S02]  /*a550*/  LDL R3, [R1+0xb4] ;  /* 0x0000b40001037983 */ /* 0x000ea40000100800 */
[----:B--2---:R-:W-:-:S04]  /*a560*/  LEA R14, R3, R10, 0xc ;  /* 0x0000000a030e7211 */ /* 0x004fc800078e60ff */
[----:B-1----:R-:W-:Y:S01]  /*a570*/  IADD3 R0, R14, UR51, RZ ;  /* 0x000000330e007c10 */ /* 0x002fe2000fffe0ff */
[----:B------:R-:W-:Y:S03]  /*a580*/  LDS.U16 R6, [R14+UR51+0x200] ;  /* 0x000200330e067984 */ /* 0x000fe60008000400 */
[----:B------:R-:W-:Y:S01]  /*a590*/  IADD3 R15, R0, R11, RZ ;  /* 0x0000000b000f7210 */ /* 0x000fe20007ffe0ff */
[----:B------:R-:W1:Y:S04]  /*a5a0*/  LDS.U16 R3, [R14+UR51+0x100] ;  /* 0x000100330e037984 */ /* 0x000e680008000400 */
        /* <DEDUP_REMOVED lines=10> */
.L_x_175:
[----:B------:R-:W-:Y:S05]  /*a650*/  BSYNC B1 ;  /* 0x0000000000017941 */ /* 0x000fea0003800000 */
.L_x_174:
        /* <DEDUP_REMOVED lines=8> */
.L_x_176:
[----:B------:R-:W3:Y:S04]  /*a6e0*/  LDL.LU R5, [R1+0xb4] ;  /* 0x0000b40001057983 */ /* 0x000ee80000300800 */
[----:B------:R-:W4:Y:S01]  /*a6f0*/  LDL.LU R4, [R1+0xb8] ;  /* 0x0000b80001047983 */ /* 0x000f220000300800 */
[----:B-1----:R-:W-:Y:S01]  /*a700*/  IADD3 R0, R13, 0xa0, RZ ;  /* 0x000000a00d007810 */ /* 0x002fe20007ffe0ff */
[----:B------:R-:W1:Y:S03]  /*a710*/  S2R R3, SR_CgaCtaId ;  /* 0x0000000000037919 */ /* 0x000e660000008800 */
[----:B-1----:R-:W-:-:S04]  /*a720*/  PRMT R0, R3, 0x654, R0 ;  /* 0x0000065403007816 */ /* 0x002fc80000000000 */
[----:B--2---:R1:W-:Y:S01]  /*a730*/  SYNCS.ARRIVE.TRANS64.RED.A1T0 RZ, [R0+URZ], RZ ;  /* 0x000000ff00ff79a7 */ /* 0x0043e2000810043f */
[----:B---3--:R-:W-:-:S04]  /*a740*/  IADD3 R13, R5, 0x1, RZ ;  /* 0x00000001050d7810 */ /* 0x008fc80007ffe0ff */
[----:B------:R-:W-:-:S04]  /*a750*/  ISETP.NE.AND P2, PT, R13, 0x4, PT ;  /* 0x000000040d00780c */ /* 0x000fc80003f45270 */
[----:B------:R-:W-:Y:S02]  /*a760*/  SEL R14, RZ, 0x1, P2 ;  /* 0x00000001ff0e7807 */ /* 0x000fe40001000000 */
[----:B------:R-:W-:Y:S02]  /*a770*/  SEL R13, R13, RZ, P2 ;  /* 0x000000ff0d0d7207 */ /* 0x000fe40001000000 */
[----:B----4-:R-:W-:-:S03]  /*a780*/  LOP3.LUT R14, R4, R14, RZ, 0x3c, !PT ;  /* 0x0000000e040e7212 */ /* 0x010fc600078e3cff */
[----:B------:R1:W-:Y:S04]  /*a790*/  STL [R1+0xb4], R13 ;  /* 0x0000b40d01007387 */ /* 0x0003e80000100800 */
[----:B------:R1:W-:Y:S02]  /*a7a0*/  STL [R1+0xb8], R14 ;  /* 0x0000b80e01007387 */ /* 0x0003e40000100800 */
.L_x_170:
[----:B------:R-:W-:Y:S05]  /*a7b0*/  BSYNC B0 ;  /* 0x0000000000007941 */ /* 0x000fea0003800000 */
.L_x_169:
[----:B-1----:R-:W-:Y:S01]  /*a7c0*/  F2FP.F16.E4M3.UNPACK_B R0, R6 ;  /* 0x00000006ff00723e */ /* 0x002fe200020006ff */
[C---:B------:R-:W-:Y:S01]  /*a7d0*/  FMUL R211, R2.reuse, R211 ;  /* 0x000000d302d37220 */ /* 0x040fe20000400000 */
[C---:B------:R-:W-:Y:S01]  /*a7e0*/  FMUL R3, R2.reuse, R210 ;  /* 0x000000d202037220 */ /* 0x040fe20000400000 */
[----:B------:R-:W-:Y:S01]  /*a7f0*/  F2FP.F16.E4M3.UNPACK_B R20, R7.H1 ;  /* 0x00000007ff14723e */ /* 0x000fe200030006ff */
[C---:B------:R-:W-:Y:S01]  /*a800*/  FMUL R209, R2.reuse, R209 ;  /* 0x000000d102d17220 */ /* 0x040fe20000400000 */
[--C-:B------:R-:W-:Y:S01]  /*a810*/  HADD2.F32 R4, -RZ, R0.reuse.H0_H0 ;  /* 0x20000000ff047230 */ /* 0x100fe20000004100 */
[----:B------:R-:W-:Y:S01]  /*a820*/  MOV R42, 0x3bbb989d ;  /* 0x3bbb989d002a7802 */ /* 0x000fe20000000f00 */
[----:B------:R-:W-:Y:S01]  /*a830*/  HADD2.F32 R18, -RZ, R0.H1_H1 ;  /* 0x30000000ff127230 */ /* 0x000fe20000004100 */
[----:B------:R-:W-:Y:S01]  /*a840*/  F2FP.F16.E4M3.UNPACK_B R0, R6.H1 ;  /* 0x00000006ff00723e */ /* 0x000fe200030006ff */
[----:B------:R-:W-:Y:S01]  /*a850*/  FMUL R201, R2, R201 ;  /* 0x000000c902c97220 */ /* 0x000fe20000400000 */
[C---:B------:R-:W-:Y:S01]  /*a860*/  FFMA R211, R16.reuse, R4, R211 ;  /* 0x0000000410d37223 */ /* 0x040fe200000000d3 */
[----:B------:R-:W-:Y:S01]  /*a870*/  F2FP.F16.E4M3.UNPACK_B R5, R7 ;  /* 0x00000007ff05723e */ /* 0x000fe200020006ff */
[----:B------:R-:W-:Y:S01]  /*a880*/  FFMA R15, R16, R18, R3 ;  /* 0x00000012100f7223 */ /* 0x000fe20000000003 */
[----:B------:R-:W-:-:S02]  /*a890*/  HADD2.F32 R4, -RZ, R0.H0_H0 ;  /* 0x20000000ff047230 */ /* 0x000fc40000004100 */
[----:B------:R-:W-:Y:S01]  /*a8a0*/  FMUL R3, R2, R208 ;  /* 0x000000d002037220 */ /* 0x000fe20000400000 */
[----:B------:R-:W-:Y:S01]  /*a8b0*/  HADD2.F32 R0, -RZ, R0.H1_H1 ;  /* 0x30000000ff007230 */ /* 0x000fe20000004100 */
[----:B------:R-:W-:Y:S01]  /*a8c0*/  F2FP.F16.E4M3.UNPACK_B R27, R8.H1 ;  /* 0x00000008ff1b723e */ /* 0x000fe200030006ff */
[----:B------:R-:W-:Y:S02]  /*a8d0*/  HADD2.F32 R22, -RZ, R5.H0_H0 ;  /* 0x20000005ff167230 */ /* 0x000fe40000004100 */
[C---:B------:R-:W-:Y:S01]  /*a8e0*/  FFMA R209, R16.reuse, R4, R209 ;  /* 0x0000000410d17223 */ /* 0x040fe200000000d1 */
[----:B------:R-:W-:Y:S01]  /*a8f0*/  MOV R4, 0x437c0000 ;  /* 0x437c000000047802 */ /* 0x000fe20000000f00 */
[----:B------:R-:W-:Y:S01]  /*a900*/  FFMA R18, R16, R0, R3 ;  /* 0x0000000010127223 */ /* 0x000fe20000000003 */
[--C-:B------:R-:W-:Y:S02]  /*a910*/  HADD2.F32 R0, -RZ, R20.reuse.H0_H0 ;  /* 0x20000014ff007230 */ /* 0x100fe40000004100 */
[----:B------:R-:W-:Y:S01]  /*a920*/  FMUL R3, R2, R204 ;  /* 0x000000cc02037220 */ /* 0x000fe20000400000 */
[----:B------:R-:W-:-:S02]  /*a930*/  HADD2.F32 R20, -RZ, R20.H1_H1 ;  /* 0x30000014ff147230 */ /* 0x000fc40000004100 */
[----:B------:R-:W-:Y:S01]  /*a940*/  FFMA.SAT R25, -R18, R42, 0.5 ;  /* 0x3f00000012197423 */ /* 0x000fe2000000212a */
[----:B------:R-:W-:Y:S02]  /*a950*/  HADD2.F32 R24, -RZ, R5.H1_H1 ;  /* 0x30000005ff187230 */ /* 0x000fe40000004100 */
[----:B------:R-:W-:Y:S01]  /*a960*/  FMUL R5, R2, R206 ;  /* 0x000000ce02057220 */ /* 0x000fe20000400000 */
[--C-:B------:R-:W-:Y:S02]  /*a970*/  HADD2.F32 R28, -RZ, R27.reuse.H0_H0 ;  /* 0x2000001bff1c7230 */ /* 0x100fe40000004100 */
[----:B------:R-:W-:Y:S01]  /*a980*/  FFMA R20, R16, R20, R3 ;  /* 0x0000001410147223 */ /* 0x000fe20000000003 */
[----:B------:R-:W-:Y:S01]  /*a990*/  FFMA.SAT R3, -R15, R42, 0.5 ;  /* 0x3f0000000f037423 */ /* 0x000fe2000000212a */
[----:B------:R-:W-:Y:S01]  /*a9a0*/  FFMA.RM R25, R25, R4, 12582913 ;  /* 0x4b40000119197423 */ /* 0x000fe20000004004 */
[----:B------:R-:W-:Y:S01]  /*a9b0*/  FMUL R207, R2, R207 ;  /* 0x000000cf02cf7220 */ /* 0x000fe20000400000 */
[C---:B------:R-:W-:Y:S01]  /*a9c0*/  FFMA R19, R16.reuse, R24, R5 ;  /* 0x0000001810137223 */ /* 0x040fe20000000005 */
[----:B------:R-:W-:Y:S01]  /*a9d0*/  FFMA.RM R3, R3, R4, 12582913 ;  /* 0x4b40000103037423 */ /* 0x000fe20000004004 */
[----:B------:R-:W-:Y:S01]  /*a9e0*/  F2FP.F16.E4M3.UNPACK_B R21, R8 ;  /* 0x00000008ff15723e */ /* 0x000fe200020006ff */
[----:B------:R-:W-:Y:S01]  /*a9f0*/  FFMA R201, R16, R28, R201 ;  /* 0x0000001c10c97223 */ /* 0x000fe200000000c9 */
[----:B------:R-:W-:Y:S01]  /*aa00*/  FMUL R205, R2, R205 ;  /* 0x000000cd02cd7220 */ /* 0x000fe20000400000 */
[----:B------:R-:W-:Y:S01]  /*aa10*/  FADD R24, R3, -12583039 ;  /* 0xcb40007f03187421 */ /* 0x000fe20000000000 */
[----:B------:R-:W-:-:S02]  /*aa20*/  HADD2.F32 R28, -RZ, R27.H1_H1 ;  /* 0x3000001bff1c7230 */ /* 0x000fc40000004100 */
[----:B------:R-:W-:Y:S01]  /*aa30*/  FFMA.SAT R5, -R211, R42, 0.5 ;  /* 0x3f000000d3057423 */ /* 0x000fe2000000212a */
[----:B------:R-:W-:Y:S01]  /*aa40*/  FADD R27, R25, -12583039 ;  /* 0xcb40007f191b7421 */ /* 0x000fe20000000000 */
[C---:B------:R-:W-:Y:S01]  /*aa50*/  FFMA R207, R16.reuse, R22, R207 ;  /* 0x0000001610cf7223 */ /* 0x040fe200000000cf */
[--C-:B------:R-:W-:Y:S02]  /*aa60*/  HADD2.F32 R22, -RZ, R21.reuse.H0_H0 ;  /* 0x20000015ff167230 */ /* 0x100fe40000004100 */
[----:B------:R-:W-:Y:S01]  /*aa70*/  FFMA R205, R16, R0, R205 ;  /* 0x0000000010cd7223 */ /* 0x000fe200000000cd */
[----:B------:R-:W-:Y:S01]  /*aa80*/  FFMA R24, -R15, 1.4426950216293334961, -R24 ;  /* 0x3fb8aa3b0f187823 */ /* 0x000fe20000000918 */
[----:B------:R-:W-:Y:S01]  /*aa90*/  FFMA.RM R0, R5, R4, 12582913 ;  /* 0x4b40000105007423 */ /* 0x000fe20000004004 */
[----:B------:R-:W-:Y:S02]  /*aaa0*/  HADD2.F32 R21, -RZ, R21.H1_H1 ;  /* 0x30000015ff157230 */ /* 0x000fe40000004100 */
[----:B------:R-:W-:Y:S01]  /*aab0*/  FFMA R27, -R18, 1.4426950216293334961, -R27 ;  /* 0x3fb8aa3b121b7823 */ /* 0x000fe2000000091b */
[----:B------:R-:W-:Y:S01]  /*aac0*/  FMUL R5, R2, R202 ;  /* 0x000000ca02057220 */ /* 0x000fe20000400000 */
[-C--:B------:R-:W-:Y:S01]  /*aad0*/  FFMA.SAT R31, -R19, R42.reuse, 0.5 ;  /* 0x3f000000131f7423 */ /* 0x080fe2000000212a */
[----:B------:R-:W-:Y:S01]  /*aae0*/  FFMA.SAT R35, -R20, R42, 0.5 ;  /* 0x3f00000014237423 */ /* 0x000fe2000000212a */
[C---:B------:R-:W-:Y:S01]  /*aaf0*/  FMUL R203, R2.reuse, R203 ;  /* 0x000000cb02cb7220 */ /* 0x040fe20000400000 */
[----:B------:R-:W-:Y:S01]  /*ab00*/  FFMA R24, -R15, 1.925963033500011079e-08, R24 ;  /* 0x32a570600f187823 */ /* 0x000fe20000000118 */
[----:B------:R-:W-:Y:S01]  /*ab10*/  FMUL R15, R2, R200 ;  /* 0x000000c8020f7220 */ /* 0x000fe20000400000 */
[----:B------:R-:W-:Y:S01]  /*ab20*/  FFMA R27, -R18, 1.925963033500011079e-08, R27 ;  /* 0x32a57060121b7823 */ /* 0x000fe2000000011b */
[C---:B------:R-:W-:Y:S01]  /*ab30*/  FFMA R21, R16.reuse, R21, R5 ;  /* 0x0000001510157223 */ /* 0x040fe20000000005 */
[-C--:B------:R-:W-:Y:S01]  /*ab40*/  FFMA.RM R31, R31, R4.reuse, 12582913 ;  /* 0x4b4000011f1f7423 */ /* 0x080fe20000004004 */
[----:B------:R-:W-:Y:S01]  /*ab50*/  FFMA.RM R35, R35, R4, 12582913 ;  /* 0x4b40000123237423 */ /* 0x000fe20000004004 */
[C---:B------:R-:W-:Y:S01]  /*ab60*/  FFMA R203, R16.reuse, R22, R203 ;  /* 0x0000001610cb7223 */ /* 0x040fe200000000cb */
[-C--:B------:R-:W-:Y:S01]  /*ab70*/  F2FP.F16.E4M3.UNPACK_B R38, R9.reuse.H1 ;  /* 0x00000009ff26723e */ /* 0x080fe200030006ff */
[----:B------:R-:W-:Y:S01]  /*ab80*/  FFMA R15, R16, R28, R15 ;  /* 0x0000001c100f7223 */ /* 0x000fe2000000000f */
[----:B------:R1:W-:Y:S01]  /*ab90*/  MUFU.EX2 R18, R27 ;  /* 0x0000001b00127308 */ /* 0x0003e20000000800 */
[----:B------:R-:W-:Y:S01]  /*aba0*/  FADD R28, R31, -12583039 ;  /* 0xcb40007f1f1c7421 */ /* 0x000fe20000000000 */
[-C--:B------:R-:W-:Y:S01]  /*abb0*/  FFMA.SAT R39, -R21, R42.reuse, 0.5 ;  /* 0x3f00000015277423 */ /* 0x080fe2000000212a */
[----:B------:R-:W-:Y:S01]  /*abc0*/  FFMA.SAT R37, -R203, R42, 0.5 ;  /* 0x3f000000cb257423 */ /* 0x000fe2000000212a */
[----:B------:R-:W-:Y:S01]  /*abd0*/  F2FP.F16.E4M3.UNPACK_B R32, R9 ;  /* 0x00000009ff20723e */ /* 0x000fe200020006ff */
[----:B------:R-:W-:-:S02]  /*abe0*/  HADD2.F32 R34, -RZ, R38.H0_H0 ;  /* 0x20000026ff227230 */ /* 0x000fc40000004100 */
[----:B------:R-:W-:Y:S01]  /*abf0*/  FMUL R197, R2, R197 ;  /* 0x000000c502c57220 */ /* 0x000fe20000400000 */
[----:B------:R-:W-:Y:S01]  /*ac00*/  FFMA R28, -R19, 1.4426950216293334961, -R28 ;  /* 0x3fb8aa3b131c7823 */ /* 0x000fe2000000091c */
[-C--:B------:R-:W-:Y:S01]  /*ac10*/  FFMA.RM R39, R39, R4.reuse, 12582913 ;  /* 0x4b40000127277423 */ /* 0x080fe20000004004 */
[----:B-1----:R-:W-:Y:S01]  /*ac20*/  FADD R27, R35, -12583039 ;  /* 0xcb40007f231b7421 */ /* 0x002fe20000000000 */
[----:B------:R-:W-:Y:S01]  /*ac30*/  FFMA.RM R37, R37, R4, 12582913 ;  /* 0x4b40000125257423 */ /* 0x000fe20000004004 */
[----:B------:R-:W-:Y:S01]  /*ac40*/  FADD R22, R0, -12583039 ;  /* 0xcb40007f00167421 */ /* 0x000fe20000000000 */
[--C-:B------:R-:W-:Y:S02]  /*ac50*/  HADD2.F32 R30, -RZ, R32.reuse.H0_H0 ;  /* 0x20000020ff1e7230 */ /* 0x100fe40000004100 */
[----:B------:R-:W-:Y:S01]  /*ac60*/  FFMA R27, -R20, 1.4426950216293334961, -R27 ;  /* 0x3fb8aa3b141b7823 */ /* 0x000fe2000000091b */
[----:B------:R-:W-:Y:S01]  /*ac70*/  FFMA R197, R16, R34, R197 ;  /* 0x0000002210c57223 */ /* 0x000fe200000000c5 */
[----:B------:R-:W-:Y:S01]  /*ac80*/  FFMA R28, -R19, 1.925963033500011079e-08, R28 ;  /* 0x32a57060131c7823 */ /* 0x000fe2000000011c */
[----:B------:R-:W-:-:S02]  /*ac90*/  HADD2.F32 R32, -RZ, R32.H1_H1 ;  /* 0x30000020ff207230 */ /* 0x000fc40000004100 */
[----:B------:R-:W-:Y:S01]  /*aca0*/  FFMA R27, -R20, 1.925963033500011079e-08, R27 ;  /* 0x32a57060141b7823 */ /* 0x000fe2000000011b */
[----:B------:R-:W-:Y:S01]  /*acb0*/  FADD R34, R39, -12583039 ;  /* 0xcb40007f27227421 */ /* 0x000fe20000000000 */
[----:B------:R-:W-:Y:S01]  /*acc0*/  FMUL R19, R2, R198 ;  /* 0x000000c602137220 */ /* 0x000fe20000400000 */
[----:B------:R-:W-:Y:S01]  /*acd0*/  FADD R20, R37, -12583039 ;  /* 0xcb40007f25147421 */ /* 0x000fe20000000000 */
[----:B------:R-:W-:Y:S01]  /*ace0*/  FFMA R22, -R211, 1.4426950216293334961, -R22 ;  /* 0x3fb8aa3bd3167823 */ /* 0x000fe20000000916 */
[-C--:B------:R-:W-:Y:S01]  /*acf0*/  FFMA.SAT R41, -R201, R42.reuse, 0.5 ;  /* 0x3f000000c9297423 */ /* 0x080fe2000000212a */
[----:B------:R-:W-:Y:S01]  /*ad00*/  FFMA R34, -R21, 1.4426950216293334961, -R34 ;  /* 0x3fb8aa3b15227823 */ /* 0x000fe20000000922 */
[----:B------:R-:W-:Y:S01]  /*ad10*/  FFMA.SAT R23, -R209, R42, 0.5 ;  /* 0x3f000000d1177423 */ /* 0x000fe2000000212a */
[----:B------:R-:W-:Y:S01]  /*ad20*/  FFMA R19, R16, R32, R19 ;  /* 0x0000002010137223 */ /* 0x000fe20000000013 */
[----:B------:R-:W-:Y:S01]  /*ad30*/  FFMA R32, -R203, 1.4426950216293334961, -R20 ;  /* 0x3fb8aa3bcb207823 */ /* 0x000fe20000000914 */
[----:B------:R-:W-:Y:S01]  /*ad40*/  FFMA R22, -R211, 1.925963033500011079e-08, R22 ;  /* 0x32a57060d3167823 */ /* 0x000fe20000000116 */
[----:B------:R1:W-:Y:S01]  /*ad50*/  MUFU.EX2 R20, R27 ;  /* 0x0000001b00147308 */ /* 0x0003e20000000800 */
[----:B------:R-:W-:Y:S01]  /*ad60*/  FFMA.SAT R43, -R15, R42, 0.5 ;  /* 0x3f0000000f2b7423 */ /* 0x000fe2000000212a */
[----:B------:R-:W-:Y:S01]  /*ad70*/  FFMA.RM R41, R41, R4, 12582913 ;  /* 0x4b40000129297423 */ /* 0x000fe20000004004 */
[----:B------:R-:W-:Y:S01]  /*ad80*/  FFMA R34, -R21, 1.925963033500011079e-08, R34 ;  /* 0x32a5706015227823 */ /* 0x000fe20000000122 */
[C---:B------:R-:W-:Y:S01]  /*ad90*/  FMUL R21, R2.reuse, R196 ;  /* 0x000000c402157220 */ /* 0x040fe20000400000 */
[----:B------:R-:W-:Y:S01]  /*ada0*/  FFMA.RM R5, R23, R4, 12582913 ;  /* 0x4b40000117057423 */ /* 0x000fe20000004004 */
[----:B------:R-:W-:Y:S01]  /*adb0*/  FFMA.SAT R29, -R207, R42, 0.5 ;  /* 0x3f000000cf1d7423 */ /* 0x000fe2000000212a */
[----:B------:R-:W-:Y:S01]  /*adc0*/  FMUL R199, R2, R199 ;  /* 0x000000c702c77220 */ /* 0x000fe20000400000 */
[----:B------:R2:W3:Y:S01]  /*add0*/  MUFU.EX2 R23, R22 ;  /* 0x0000001600177308 */ /* 0x0004e20000000800 */
[----:B-1----:R-:W-:-:S02]  /*ade0*/  HADD2.F32 R27, -RZ, R38.H1_H1 ;  /* 0x30000026ff1b7230 */ /* 0x002fc40000004100 */
[-C--:B------:R-:W-:Y:S01]  /*adf0*/  FFMA.RM R43, R43, R4.reuse, 12582913 ;  /* 0x4b4000012b2b7423 */ /* 0x080fe20000004004 */
[----:B------:R-:W-:Y:S01]  /*ae00*/  FADD R36, R41, -12583039 ;  /* 0xcb40007f29247421 */ /* 0x000fe20000000000 */
[----:B------:R-:W-:Y:S01]  /*ae10*/  FFMA.RM R29, R29, R4, 12582913 ;  /* 0x4b4000011d1d7423 */ /* 0x000fe20000004004 */
[C---:B------:R-:W-:Y:S01]  /*ae20*/  FFMA R199, R16.reuse, R30, R199 ;  /* 0x0000001e10c77223 */ /* 0x040fe200000000c7 */
[----:B------:R-:W-:Y:S01]  /*ae30*/  FFMA R21, R16, R27, R21 ;  /* 0x0000001b10157223 */ /* 0x000fe20000000015 */
[----:B------:R-:W-:Y:S01]  /*ae40*/  FADD R38, R43, -12583039 ;  /* 0xcb40007f2b267421 */ /* 0x000fe20000000000 */
[----:B------:R-:W-:Y:S01]  /*ae50*/  FFMA R36, -R201, 1.4426950216293334961, -R36 ;  /* 0x3fb8aa3bc9247823 */ /* 0x000fe20000000924 */
[-C--:B------:R-:W-:Y:S01]  /*ae60*/  FFMA.SAT R33, -R205, R42.reuse, 0.5 ;  /* 0x3f000000cd217423 */ /* 0x080fe2000000212a */
[-C--:B------:R-:W-:Y:S01]  /*ae70*/  FFMA.SAT R47, -R197, R42.reuse, 0.5 ;  /* 0x3f000000c52f7423 */ /* 0x080fe2000000212a */
[-C--:B------:R-:W-:Y:S01]  /*ae80*/  FFMA.SAT R49, -R21, R42.reuse, 0.5 ;  /* 0x3f00000015317423 */ /* 0x080fe2000000212a */
[----:B--2---:R-:W-:Y:S01]  /*ae90*/  FADD R22, R29, -12583039 ;  /* 0xcb40007f1d167421 */ /* 0x004fe20000000000 */
[-C--:B------:R-:W-:Y:S01]  /*aea0*/  FFMA.SAT R27, -R199, R42.reuse, 0.5 ;  /* 0x3f000000c71b7423 */ /* 0x080fe2000000212a */
[----:B------:R-:W-:Y:S01]  /*aeb0*/  FFMA R38, -R15, 1.4426950216293334961, -R38 ;  /* 0x3fb8aa3b0f267823 */ /* 0x000fe20000000926 */
[----:B------:R-:W-:Y:S01]  /*aec0*/  FFMA.SAT R45, -R19, R42, 0.5 ;  /* 0x3f000000132d7423 */ /* 0x000fe2000000212a */
[----:B------:R-:W-:Y:S01]  /*aed0*/  FFMA R36, -R201, 1.925963033500011079e-08, R36 ;  /* 0x32a57060c9247823 */ /* 0x000fe20000000124 */
[-C--:B------:R-:W-:Y:S01]  /*aee0*/  FFMA.RM R33, R33, R4.reuse, 12582913 ;  /* 0x4b40000121217423 */ /* 0x080fe20000004004 */
[-C--:B------:R-:W-:Y:S01]  /*aef0*/  FFMA.RM R47, R47, R4.reuse, 12582913 ;  /* 0x4b4000012f2f7423 */ /* 0x080fe20000004004 */
[-C--:B------:R-:W-:Y:S01]  /*af00*/  FFMA.RM R49, R49, R4.reuse, 12582913 ;  /* 0x4b40000131317423 */ /* 0x080fe20000004004 */
[----:B------:R-:W-:Y:S01]  /*af10*/  FFMA R22, -R207, 1.4426950216293334961, -R22 ;  /* 0x3fb8aa3bcf167823 */ /* 0x000fe20000000916 */
[-C--:B------:R-:W-:Y:S01]  /*af20*/  FFMA.RM R27, R27, R4.reuse, 12582913 ;  /* 0x4b4000011b1b7423 */ /* 0x080fe20000004004 */
[----:B------:R-:W-:Y:S01]  /*af30*/  FFMA R38, -R15, 1.925963033500011079e-08, R38 ;  /* 0x32a570600f267823 */ /* 0x000fe20000000126 */
[----:B------:R-:W-:Y:S01]  /*af40*/  FFMA.RM R45, R45, R4, 12582913 ;  /* 0x4b4000012d2d7423 */ /* 0x000fe20000004004 */
[----:B------:R-:W-:Y:S01]  /*af50*/  SHF.L.U32 R0, R0, 0x17, RZ ;  /* 0x0000001700007819 */ /* 0x000fe200000006ff */
[----:B------:R1:W-:Y:S01]  /*af60*/  MUFU.EX2 R15, R36 ;  /* 0x00000024000f7308 */ /* 0x0003e20000000800 */
[----:B------:R-:W-:Y:S01]  /*af70*/  FADD R26, R5, -12583039 ;  /* 0xcb40007f051a7421 */ /* 0x000fe20000000000 */
[----:B------:R-:W-:Y:S01]  /*af80*/  FADD R30, R33, -12583039 ;  /* 0xcb40007f211e7421 */ /* 0x000fe20000000000 */
[----:B------:R-:W-:Y:S01]  /*af90*/  FADD R4, R47, -12583039 ;  /* 0xcb40007f2f047421 */ /* 0x000fe20000000000 */
[----:B------:R-:W-:Y:S01]  /*afa0*/  FFMA R22, -R207, 1.925963033500011079e-08, R22 ;  /* 0x32a57060cf167823 */ /* 0x000fe20000000116 */
[----:B------:R-:W-:Y:S01]  /*afb0*/  FADD R40, R27, -12583039 ;  /* 0xcb40007f1b287421 */ /* 0x000fe20000000000 */
[----:B------:R-:W-:Y:S01]  /*afc0*/  FADD R42, R45, -12583039 ;  /* 0xcb40007f2d2a7421 */ /* 0x000fe20000000000 */
[----:B---3--:R-:W-:Y:S01]  /*afd0*/  FFMA R23, R0, R23, 1 ;  /* 0x3f80000000177423 */ /* 0x008fe20000000017 */
[----:B------:R-:W2:Y:S01]  /*afe0*/  MUFU.EX2 R24, R24 ;  /* 0x0000001800187308 */ /* 0x000ea20000000800 */
[----:B-1----:R-:W-:Y:S01]  /*aff0*/  FADD R36, R49, -12583039 ;  /* 0xcb40007f31247421 */ /* 0x002fe20000000000 */
[----:B------:R-:W-:Y:S01]  /*b000*/  FFMA R26, -R209, 1.4426950216293334961, -R26 ;  /* 0x3fb8aa3bd11a7823 */ /* 0x000fe2000000091a */
[----:B------:R-:W-:Y:S01]  /*b010*/  FFMA R30, -R205, 1.4426950216293334961, -R30 ;  /* 0x3fb8aa3bcd1e7823 */ /* 0x000fe2000000091e */
[----:B------:R-:W-:Y:S01]  /*b020*/  FFMA R4, -R197, 1.4426950216293334961, -R4 ;  /* 0x3fb8aa3bc5047823 */ /* 0x000fe20000000904 */
[----:B------:R-:W-:Y:S01]  /*b030*/  FFMA R36, -R21, 1.4426950216293334961, -R36 ;  /* 0x3fb8aa3b15247823 */ /* 0x000fe20000000924 */
[----:B------:R-:W-:Y:S01]  /*b040*/  FFMA R40, -R199, 1.4426950216293334961, -R40 ;  /* 0x3fb8aa3bc7287823 */ /* 0x000fe20000000928 */
[----:B------:R-:W-:Y:S01]  /*b050*/  FFMA R42, -R19, 1.4426950216293334961, -R42 ;  /* 0x3fb8aa3b132a7823 */ /* 0x000fe2000000092a */
[----:B------:R-:W1:Y:S01]  /*b060*/  MUFU.EX2 R22, R22 ;  /* 0x0000001600167308 */ /* 0x000e620000000800 */
[----:B------:R-:W-:Y:S01]  /*b070*/  FFMA R26, -R209, 1.925963033500011079e-08, R26 ;  /* 0x32a57060d11a7823 */ /* 0x000fe2000000011a */
[----:B------:R-:W-:Y:S01]  /*b080*/  FFMA R30, -R205, 1.925963033500011079e-08, R30 ;  /* 0x32a57060cd1e7823 */ /* 0x000fe2000000011e */
[----:B------:R-:W-:Y:S01]  /*b090*/  FFMA R32, -R203, 1.925963033500011079e-08, R32 ;  /* 0x32a57060cb207823 */ /* 0x000fe20000000120 */
[----:B------:R-:W-:Y:S01]  /*b0a0*/  FFMA R4, -R197, 1.925963033500011079e-08, R4 ;  /* 0x32a57060c5047823 */ /* 0x000fe20000000104 */
[----:B------:R-:W-:Y:S01]  /*b0b0*/  FFMA R36, -R21, 1.925963033500011079e-08, R36 ;  /* 0x32a5706015247823 */ /* 0x000fe20000000124 */
[----:B------:R-:W-:Y:S01]  /*b0c0*/  IADD3 R0, R23, 0x1800000, RZ ;  /* 0x0180000017007810 */ /* 0x000fe20007ffe0ff */
[----:B------:R-:W-:Y:S01]  /*b0d0*/  FFMA R40, -R199, 1.925963033500011079e-08, R40 ;  /* 0x32a57060c7287823 */ /* 0x000fe20000000128 */
[----:B------:R-:W-:Y:S01]  /*b0e0*/  FFMA R42, -R19, 1.925963033500011079e-08, R42 ;  /* 0x32a57060132a7823 */ /* 0x000fe2000000012a */
[----:B------:R-:W3:Y:S01]  /*b0f0*/  MUFU.EX2 R26, R26 ;  /* 0x0000001a001a7308 */ /* 0x000ee20000000800 */
[----:B------:R-:W-:Y:S01]  /*b100*/  LOP3.LUT R0, R0, 0x7f800000, RZ, 0xc0, !PT ;  /* 0x7f80000000007812 */ /* 0x000fe200078ec0ff */
[----:B------:R-:W-:Y:S01]  /*b110*/  BSSY B1, `(.L_x_177) ;  /* 0x0000033000017945 */ /* 0x000fe20003800000 */
[----:B------:R-:W-:-:S02]  /*b120*/  SHF.L.U32 R3, R3, 0x17, RZ ;  /* 0x0000001703037819 */ /* 0x000fc400000006ff */
[----:B------:R-:W-:Y:S02]  /*b130*/  ISETP.GT.U32.AND P2, PT, R0, 0x1ffffff, PT ;  /* 0x01ffffff0000780c */ /* 0x000fe40003f44070 */
[----:B------:R-:W-:Y:S01]  /*b140*/  SHF.L.U32 R29, R29, 0x17, RZ ;  /* 0x000000171d1d7819 */ /* 0x000fe200000006ff */
[----:B------:R-:W4:Y:S01]  /*b150*/  MUFU.EX2 R19, R40 ;  /* 0x0000002800137308 */ /* 0x000f220000000800 */
[----:B--2---:R-:W-:Y:S01]  /*b160*/  FFMA R44, R3, R24, 1 ;  /* 0x3f800000032c7423 */ /* 0x004fe20000000018 */
[----:B------:R-:W-:Y:S02]  /*b170*/  SHF.L.U32 R35, R35, 0x17, RZ ;  /* 0x0000001723237819 */ /* 0x000fe400000006ff */
[----:B------:R-:W-:Y:S01]  /*b180*/  SHF.L.U32 R24, R41, 0x17, RZ ;  /* 0x0000001729187819 */ /* 0x000fe200000006ff */
[----:B-1----:R-:W-:Y:S01]  /*b190*/  FFMA R46, R29, R22, 1 ;  /* 0x3f8000001d2e7423 */ /* 0x002fe20000000016 */
[----:B------:R-:W-:Y:S01]  /*b1a0*/  SHF.L.U32 R22, R27, 0x17, RZ ;  /* 0x000000171b167819 */ /* 0x000fe200000006ff */
[----:B------:R-:W-:Y:S01]  /*b1b0*/  FFMA R29, R35, R20, 1 ;  /* 0x3f800000231d7423 */ /* 0x000fe20000000014 */
[----:B------:R-:W1:Y:S01]  /*b1c0*/  MUFU.EX2 R28, R28 ;  /* 0x0000001c001c7308 */ /* 0x000e620000000800 */
[----:B------:R-:W-:Y:S01]  /*b1d0*/  FFMA R24, R24, R15, 1 ;  /* 0x3f80000018187423 */ /* 0x000fe2000000000f */
[----:B------:R-:W-:-:S02]  /*b1e0*/  SHF.L.U32 R5, R5, 0x17, RZ ;  /* 0x0000001705057819 */ /* 0x000fc400000006ff */
[----:B------:R-:W-:Y:S02]  /*b1f0*/  SHF.L.U32 R25, R25, 0x17, RZ ;  /* 0x0000001719197819 */ /* 0x000fe400000006ff */
[----:B------:R-:W-:Y:S01]  /*b200*/  SHF.L.U32 R31, R31, 0x17, RZ ;  /* 0x000000171f1f7819 */ /* 0x000fe200000006ff */
[----:B---3--:R-:W-:Y:S01]  /*b210*/  FFMA R26, R5, R26, 1 ;  /* 0x3f800000051a7423 */ /* 0x008fe2000000001a */
[----:B------:R-:W2:Y:S01]  /*b220*/  MUFU.EX2 R30, R30 ;  /* 0x0000001e001e7308 */ /* 0x000ea20000000800 */
[----:B------:R-:W-:Y:S01]  /*b230*/  SHF.L.U32 R33, R33, 0x17, RZ ;  /* 0x0000001721217819 */ /* 0x000fe200000006ff */
[----:B----4-:R-:W-:Y:S01]  /*b240*/  FFMA R22, R22, R19, 1 ;  /* 0x3f80000016167423 */ /* 0x010fe20000000013 */
[----:B------:R-:W-:Y:S01]  /*b250*/  SHF.L.U32 R37, R37, 0x17, RZ ;  /* 0x0000001725257819 */ /* 0x000fe200000006ff */
[----:B------:R-:W-:Y:S01]  /*b260*/  FFMA R25, R25, R18, 1 ;  /* 0x3f80000019197423 */ /* 0x000fe20000000012 */
[----:B------:R-:W-:Y:S02]  /*b270*/  SHF.L.U32 R39, R39, 0x17, RZ ;  /* 0x0000001727277819 */ /* 0x000fe400000006ff */
[----:B------:R-:W-:Y:S01]  /*b280*/  SHF.L.U32 R43, R43, 0x17, RZ ;  /* 0x000000172b2b7819 */ /* 0x000fe200000006ff */
[----:B------:R-:W3:Y:S01]  /*b290*/  MUFU.EX2 R32, R32 ;  /* 0x0000002000207308 */ /* 0x000ee20000000800 */
[----:B------:R-:W-:Y:S01]  /*b2a0*/  SHF.L.U32 R20, R45, 0x17, RZ ;  /* 0x000000172d147819 */ /* 0x000fe200000006ff */
[----:B-1----:R-:W-:Y:S01]  /*b2b0*/  FFMA R31, R31, R28, 1 ;  /* 0x3f8000001f1f7423 */ /* 0x002fe2000000001c */
[----:B------:R-:W-:-:S02]  /*b2c0*/  SHF.L.U32 R47, R47, 0x17, RZ ;  /* 0x000000172f2f7819 */ /* 0x000fc400000006ff */
[----:B------:R-:W-:-:S03]  /*b2d0*/  SHF.L.U32 R15, R49, 0x17, RZ ;  /* 0x00000017310f7819 */ /* 0x000fc600000006ff */
[----:B------:R-:W1:Y:S01]  /*b2e0*/  MUFU.EX2 R34, R34 ;  /* 0x0000002200227308 */ /* 0x000e620000000800 */
[----:B--2---:R-:W-:-:S07]  /*b2f0*/  FFMA R30, R33, R30, 1 ;  /* 0x3f800000211e7423 */ /* 0x004fce000000001e */
        /* <DEDUP_REMOVED lines=16> */
.L_x_178:
[----:B------:R-:W1:Y:S02]  /*b400*/  MUFU.RCP R18, R23 ;  /* 0x0000001700127308 */ /* 0x000e640000001000 */
[----:B-1----:R-:W-:-:S04]  /*b410*/  FFMA R0, R23, R18, -1 ;  /* 0xbf80000017007423 */ /* 0x002fc80000000012 */
[----:B------:R-:W-:-:S04]  /*b420*/  FADD.FTZ R3, -R0, -RZ ;  /* 0x800000ff00037221 */ /* 0x000fc80000010100 */
[----:B------:R-:W-:-:S07]  /*b430*/  FFMA R18, R18, R3, R18 ;  /* 0x0000000312127223 */ /* 0x000fce0000000012 */
.L_x_179:
[----:B------:R-:W-:Y:S05]  /*b440*/  BSYNC B1 ;  /* 0x0000000000017941 */ /* 0x000fea0003800000 */
.L_x_177:
        /* <DEDUP_REMOVED lines=10> */
.L_x_181:
[----:B------:R-:W1:Y:S02]  /*b4f0*/  MUFU.RCP R21, R44 ;  /* 0x0000002c00157308 */ /* 0x000e640000001000 */
[----:B-1----:R-:W-:-:S04]  /*b500*/  FFMA R0, R44, R21, -1 ;  /* 0xbf8000002c007423 */ /* 0x002fc80000000015 */
[----:B------:R-:W-:-:S04]  /*b510*/  FADD.FTZ R0, -R0, -RZ ;  /* 0x800000ff00007221 */ /* 0x000fc80000010100 */
[----:B------:R-:W-:-:S07]  /*b520*/  FFMA R21, R21, R0, R21 ;  /* 0x0000000015157223 */ /* 0x000fce0000000015 */
.L_x_182:
[----:B------:R-:W-:Y:S05]  /*b530*/  BSYNC B1 ;  /* 0x0000000000017941 */ /* 0x000fea0003800000 */
.L_x_180:
        /* <DEDUP_REMOVED lines=10> */
.L_x_184:
[----:B------:R-:W1:Y:S02]  /*b5e0*/  MUFU.RCP R23, R26 ;  /* 0x0000001a00177308 */ /* 0x000e640000001000 */
[----:B-1----:R-:W-:-:S04]  /*b5f0*/  FFMA R0, R26, R23, -1 ;  /* 0xbf8000001a007423 */ /* 0x002fc80000000017 */
[----:B------:R-:W-:-:S04]  /*b600*/  FADD.FTZ R0, -R0, -RZ ;  /* 0x800000ff00007221 */ /* 0x000fc80000010100 */
[----:B------:R-:W-:-:S07]  /*b610*/  FFMA R23, R23, R0, R23 ;  /* 0x0000000017177223 */ /* 0x000fce0000000017 */
.L_x_185:
[----:B------:R-:W-:Y:S05]  /*b620*/  BSYNC B1 ;  /* 0x0000000000017941 */ /* 0x000fea0003800000 */
.L_x_183:
        /* <DEDUP_REMOVED lines=10> */
.L_x_187:
[----:B------:R-:W1:Y:S02]  /*b6d0*/  MUFU.RCP R26, R25 ;  /* 0x00000019001a7308 */ /* 0x000e640000001000 */
[----:B-1----:R-:W-:-:S04]  /*b6e0*/  FFMA R0, R25, R26, -1 ;  /* 0xbf80000019007423 */ /* 0x002fc8000000001a */
[----:B------:R-:W-:-:S04]  /*b6f0*/  FADD.FTZ R3, -R0, -RZ ;  /* 0x800000ff00037221 */ /* 0x000fc80000010100 */
[----:B------:R-:W-:-:S07]  /*b700*/  FFMA R26, R26, R3, R26 ;  /* 0x000000031a1a7223 */ /* 0x000fce000000001a */
.L_x_188:
[----:B------:R-:W-:Y:S05]  /*b710*/  BSYNC B1 ;  /* 0x0000000000017941 */ /* 0x000fea0003800000 */
.L_x_186:
        /* <DEDUP_REMOVED lines=10> */
.L_x_190:
[----:B------:R-:W1:Y:S02]  /*b7c0*/  MUFU.RCP R25, R46 ;  /* 0x0000002e00197308 */ /* 0x000e640000001000 */
[----:B-1----:R-:W-:-:S04]  /*b7d0*/  FFMA R0, R46, R25, -1 ;  /* 0xbf8000002e007423 */ /* 0x002fc80000000019 */
[----:B------:R-:W-:-:S04]  /*b7e0*/  FADD.FTZ R0, -R0, -RZ ;  /* 0x800000ff00007221 */ /* 0x000fc80000010100 */
[----:B------:R-:W-:-:S07]  /*b7f0*/  FFMA R25, R25, R0, R25 ;  /* 0x0000000019197223 */ /* 0x000fce0000000019 */
.L_x_191:
[----:B------:R-:W-:Y:S05]  /*b800*/  BSYNC B1 ;  /* 0x0000000000017941 */ /* 0x000fea0003800000 */
.L_x_189:
        /* <DEDUP_REMOVED lines=10> */
.L_x_193:
[----:B------:R-:W1:Y:S02]  /*b8b0*/  MUFU.RCP R28, R31 ;  /* 0x0000001f001c7308 */ /* 0x000e640000001000 */
[----:B-1----:R-:W-:-:S04]  /*b8c0*/  FFMA R0, R31, R28, -1 ;  /* 0xbf8000001f007423 */ /* 0x002fc8000000001c */
[----:B------:R-:W-:-:S04]  /*b8d0*/  FADD.FTZ R3, -R0, -RZ ;  /* 0x800000ff00037221 */ /* 0x000fc80000010100 */
[----:B------:R-:W-:-:S07]  /*b8e0*/  FFMA R28, R28, R3, R28 ;  /* 0x000000031c1c7223 */ /* 0x000fce000000001c */
.L_x_194:
[----:B------:R-:W-:Y:S05]  /*b8f0*/  BSYNC B1 ;  /* 0x0000000000017941 */ /* 0x000fea0003800000 */
.L_x_192:
        /* <DEDUP_REMOVED lines=10> */
.L_x_196:
[----:B------:R-:W1:Y:S02]  /*b9a0*/  MUFU.RCP R27, R30 ;  /* 0x0000001e001b7308 */ /* 0x000e640000001000 */
[----:B-1----:R-:W-:-:S04]  /*b9b0*/  FFMA R0, R30, R27, -1 ;  /* 0xbf8000001e007423 */ /* 0x002fc8000000001b */
[----:B------:R-:W-:-:S04]  /*b9c0*/  FADD.FTZ R0, -R0, -RZ ;  /* 0x800000ff00007221 */ /* 0x000fc80000010100 */
[----:B------:R-:W-:-:S07]  /*b9d0*/  FFMA R27, R27, R0, R27 ;  /* 0x000000001b1b7223 */ /* 0x000fce000000001b */
.L_x_197:
[----:B------:R-:W-:Y:S05]  /*b9e0*/  BSYNC B1 ;  /* 0x0000000000017941 */ /* 0x000fea0003800000 */
.L_x_195:
        /* <DEDUP_REMOVED lines=8> */
[----:B------:R-:W-:Y:S01]  /*ba70*/  IMAD.MOV.U32 R30, RZ, RZ, R0 ;  /* 0x000000ffff1e7224 */ /* 0x000fe200078e0000 */
[----:B------:R-:W-:Y:S06]  /*ba80*/  BRA `(.L_x_200) ;  /* 0x0000000000107947 */ /* 0x000fec0003800000 */
.L_x_199:
[----:B------:R-:W1:Y:S02]  /*ba90*/  MUFU.RCP R30, R29 ;  /* 0x0000001d001e7308 */ /* 0x000e640000001000 */
[----:B-1----:R-:W-:-:S04]  /*baa0*/  FFMA R0, R29, R30, -1 ;  /* 0xbf8000001d007423 */ /* 0x002fc8000000001e */
[----:B------:R-:W-:-:S04]  /*bab0*/  FADD.FTZ R3, -R0, -RZ ;  /* 0x800000ff00037221 */ /* 0x000fc80000010100 */
[----:B------:R-:W-:-:S07]  /*bac0*/  FFMA R30, R30, R3, R30 ;  /* 0x000000031e1e7223 */ /* 0x000fce000000001e */
.L_x_200:
[----:B------:R-:W-:Y:S05]  /*bad0*/  BSYNC B1 ;  /* 0x0000000000017941 */ /* 0x000fea0003800000 */
.L_x_198:
        /* <DEDUP_REMOVED lines=10> */
.L_x_202:
[----:B------:R-:W1:Y:S02]  /*bb80*/  MUFU.RCP R29, R32 ;  /* 0x00000020001d7308 */ /* 0x000e640000001000 */
[----:B-1----:R-:W-:-:S04]  /*bb90*/  FFMA R0, R32, R29, -1 ;  /* 0xbf80000020007423 */ /* 0x002fc8000000001d */
[----:B------:R-:W-:-:S04]  /*bba0*/  FADD.FTZ R0, -R0, -RZ ;  /* 0x800000ff00007221 */ /* 0x000fc80000010100 */
[----:B------:R-:W-:-:S07]  /*bbb0*/  FFMA R29, R29, R0, R29 ;  /* 0x000000001d1d7223 */ /* 0x000fce000000001d */
.L_x_203:
[----:B------:R-:W-:Y:S05]  /*bbc0*/  BSYNC B1 ;  /* 0x0000000000017941 */ /* 0x000fea0003800000 */
.L_x_201:
        /* <DEDUP_REMOVED lines=10> */
.L_x_205:
[----:B------:R-:W1:Y:S02]  /*bc70*/  MUFU.RCP R32, R39 ;  /* 0x0000002700207308 */ /* 0x000e640000001000 */
[----:B-1----:R-:W-:-:S04]  /*bc80*/  FFMA R0, R39, R32, -1 ;  /* 0xbf80000027007423 */ /* 0x002fc80000000020 */
[----:B------:R-:W-:-:S04]  /*bc90*/  FADD.FTZ R3, -R0, -RZ ;  /* 0x800000ff00037221 */ /* 0x000fc80000010100 */
[----:B------:R-:W-:-:S07]  /*bca0*/  FFMA R32, R32, R3, R32 ;  /* 0x0000000320207223 */ /* 0x000fce0000000020 */
.L_x_206:
[----:B------:R-:W-:Y:S05]  /*bcb0*/  BSYNC B1 ;  /* 0x0000000000017941 */ /* 0x000fea0003800000 */
.L_x_204:
        /* <DEDUP_REMOVED lines=10> */
.L_x_208:
[----:B------:R-:W1:Y:S02]  /*bd60*/  MUFU.RCP R31, R24 ;  /* 0x00000018001f7308 */ /* 0x000e640000001000 */
[----:B-1----:R-:W-:-:S04]  /*bd70*/  FFMA R0, R24, R31, -1 ;  /* 0xbf80000018007423 */ /* 0x002fc8000000001f */
[----:B------:R-:W-:-:S04]  /*bd80*/  FADD.FTZ R0, -R0, -RZ ;  /* 0x800000ff00007221 */ /* 0x000fc80000010100 */
[----:B------:R-:W-:-:S07]  /*bd90*/  FFMA R31, R31, R0, R31 ;  /* 0x000000001f1f7223 */ /* 0x000fce000000001f */
.L_x_209:
[----:B------:R-:W-:Y:S05]  /*bda0*/  BSYNC B1 ;  /* 0x0000000000017941 */ /* 0x000fea0003800000 */
.L_x_207:
        /* <DEDUP_REMOVED lines=10> */
.L_x_211:
[----:B------:R-:W1:Y:S02]  /*be50*/  MUFU.RCP R24, R43 ;  /* 0x0000002b00187308 */ /* 0x000e640000001000 */
[----:B-1----:R-:W-:-:S04]  /*be60*/  FFMA R0, R43, R24, -1 ;  /* 0xbf8000002b007423 */ /* 0x002fc80000000018 */
[----:B------:R-:W-:-:S04]  /*be70*/  FADD.FTZ R3, -R0, -RZ ;  /* 0x800000ff00037221 */ /* 0x000fc80000010100 */
[----:B------:R-:W-:-:S07]  /*be80*/  FFMA R24, R24, R3, R24 ;  /* 0x0000000318187223 */ /* 0x000fce0000000018 */
.L_x_212:
[----:B------:R-:W-:Y:S05]  /*be90*/  BSYNC B1 ;  /* 0x0000000000017941 */ /* 0x000fea0003800000 */
.L_x_210:
        /* <DEDUP_REMOVED lines=10> */
.L_x_214:
[----:B------:R-:W1:Y:S02]  /*bf40*/  MUFU.RCP R33, R22 ;  /* 0x0000001600217308 */ /* 0x000e640000001000 */
[----:B-1----:R-:W-:-:S04]  /*bf50*/  FFMA R0, R22, R33, -1 ;  /* 0xbf80000016007423 */ /* 0x002fc80000000021 */
[----:B------:R-:W-:-:S04]  /*bf60*/  FADD.FTZ R0, -R0, -RZ ;  /* 0x800000ff00007221 */ /* 0x000fc80000010100 */
[----:B------:R-:W-:-:S07]  /*bf70*/  FFMA R33, R33, R0, R33 ;  /* 0x0000000021217223 */ /* 0x000fce0000000021 */
.L_x_215:
[----:B------:R-:W-:Y:S05]  /*bf80*/  BSYNC B1 ;  /* 0x0000000000017941 */ /* 0x000fea0003800000 */
.L_x_213:
        /* <DEDUP_REMOVED lines=10> */
.L_x_217:
[----:B------:R-:W1:Y:S02]  /*c030*/  MUFU.RCP R3, R20 ;  /* 0x0000001400037308 */ /* 0x000e640000001000 */
[----:B-1----:R-:W-:-:S04]  /*c040*/  FFMA R0, R20, R3, -1 ;  /* 0xbf80000014007423 */ /* 0x002fc80000000003 */
[----:B------:R-:W-:-:S04]  /*c050*/  FADD.FTZ R0, -R0, -RZ ;  /* 0x800000ff00007221 */ /* 0x000fc80000010100 */
[----:B------:R-:W-:-:S07]  /*c060*/  FFMA R22, R3, R0, R3 ;  /* 0x0000000003167223 */ /* 0x000fce0000000003 */
.L_x_218:
[----:B------:R-:W-:Y:S05]  /*c070*/  BSYNC B1 ;  /* 0x0000000000017941 */ /* 0x000fea0003800000 */
.L_x_216:
        /* <DEDUP_REMOVED lines=10> */
.L_x_220:
[----:B------:R-:W1:Y:S02]  /*c120*/  MUFU.RCP R20, R19 ;  /* 0x0000001300147308 */ /* 0x000e640000001000 */
[----:B-1----:R-:W-:-:S04]  /*c130*/  FFMA R0, R19, R20, -1 ;  /* 0xbf80000013007423 */ /* 0x002fc80000000014 */
[----:B------:R-:W-:-:S04]  /*c140*/  FADD.FTZ R3, -R0, -RZ ;  /* 0x800000ff00037221 */ /* 0x000fc80000010100 */
[----:B------:R-:W-:-:S07]  /*c150*/  FFMA R20, R20, R3, R20 ;  /* 0x0000000314147223 */ /* 0x000fce0000000014 */
.L_x_221:
[----:B------:R-:W-:Y:S05]  /*c160*/  BSYNC B1 ;  /* 0x0000000000017941 */ /* 0x000fea0003800000 */
.L_x_219:
        /* <DEDUP_REMOVED lines=9> */
.L_x_223:
[----:B------:R-:W1:Y:S02]  /*c200*/  MUFU.RCP R0, R15 ;  /* 0x0000000f00007308 */ /* 0x000e640000001000 */
[----:B-1----:R-:W-:-:S04]  /*c210*/  FFMA R3, R15, R0, -1 ;  /* 0xbf8000000f037423 */ /* 0x002fc80000000000 */
[----:B------:R-:W-:-:S04]  /*c220*/  FADD.FTZ R3, -R3, -RZ ;  /* 0x800000ff03037221 */ /* 0x000fc80000010100 */
[----:B------:R-:W-:-:S07]  /*c230*/  FFMA R0, R0, R3, R0 ;  /* 0x0000000300007223 */ /* 0x000fce0000000000 */
.L_x_224:
[----:B------:R-:W-:Y:S05]  /*c240*/  BSYNC B1 ;  /* 0x0000000000017941 */ /* 0x000fea0003800000 */
.L_x_222:
        /* <DEDUP_REMOVED lines=10> */
.L_x_225:
        /* <DEDUP_REMOVED lines=27> */
.L_x_227:
[----:B------:R-:W-:Y:S05]  /*c4a0*/  BSYNC B0 ;  /* 0x0000000000007941 */ /* 0x000fea0003800000 */
.L_x_226:
[----:B------:R-:W-:Y:S04]  /*c4b0*/  BSSY B0, `(.L_x_228) ;  /* 0x000003c000007945 */ /* 0x000fe80003800000 */
[----:B------:R-:W-:Y:S05]  /*c4c0*/  @P0 BRA `(.L_x_229) ;  /* 0x0000000000e80947 */ /* 0x000fea0003800000 */
[----:B------:R-:W-:-:S04]  /*c4d0*/  MOV R0, UR50 ;  /* 0x0000003200007c02 */ /* 0x000fc80008000f00 */
[----:B------:R-:W-:-:S13]  /*c4e0*/  ISETP.NE.AND P3, PT, R0, 0x3, PT ;  /* 0x000000030000780c */ /* 0x000fda0003f65270 */
[----:B------:R-:W-:Y:S05]  /*c4f0*/  @!P3 BRA `(.L_x_230) ;  /* 0x000000000004b947 */ /* 0x000fea0003800000 */
[----:B------:R-:W-:Y:S01]  /*c500*/  BPT.TRAP 0x1 ;  /* 0x000000040000795c */ /* 0x000fe20000300000 */
.L_x_230:
[----:B------:R-:W2:Y:S04]  /*c510*/  LDL R0, [R1+0xb4] ;  /* 0x0000b40001007983 */ /* 0x000ea80000100800 */
[----:B------:R-:W3:Y:S01]  /*c520*/  LDL R3, [R1+0xb8] ;  /* 0x0000b80001037983 */ /* 0x000ee20000100800 */
[----:B------:R-:W-:Y:S01]  /*c530*/  BSSY B1, `(.L_x_231) ;  /* 0x0000005000017945 */ /* 0x000fe20003800000 */
[----:B--2---:R-:W-:Y:S02]  /*c540*/  LEA R0, R0, UR51, 0x3 ;  /* 0x0000003300007c11 */ /* 0x004fe4000f8e18ff */
[----:B---3--:R-:W-:-:S04]  /*c550*/  SHF.L.U32 R3, R3, 0x1f, RZ ;  /* 0x0000001f03037819 */ /* 0x008fc800000006ff */
[----:B------:R-:W1:Y:S02]  /*c560*/  SYNCS.PHASECHK.TRANS64.TRYWAIT P2, [R0+URZ+0x80], R3 ;  /* 0x00008003000075a7 */ /* 0x000e64000804017f */
[----:B-1----:R-:W-:Y:S05]  /*c570*/  @!P2 BRA `(.L_x_232) ;  /* 0x000000e00020a947 */ /* 0x002fea0003800000 */
.L_x_629:
[----:B------:R-:W-:Y:S05]  /*c580*/  BSYNC B1 ;  /* 0x0000000000017941 */ /* 0x000fea0003800000 */
.L_x_231:
        /* <DEDUP_REMOVED lines=18> */
.L_x_234:
[----:B------:R-:W-:Y:S05]  /*c6b0*/  BSYNC B1 ;  /* 0x0000000000017941 */ /* 0x000fea0003800000 */
.L_x_233:
        /* <DEDUP_REMOVED lines=8> */
.L_x_235:
[----:B------:R-:W3:Y:S04]  /*c740*/  LDL.LU R4, [R1+0xb4] ;  /* 0x0000b40001047983 */ /* 0x000ee80000300800 */
[----:B------:R-:W4:Y:S01]  /*c750*/  LDL.LU R5, [R1+0xb8] ;  /* 0x0000b80001057983 */ /* 0x000f220000300800 */
[C---:B-1----:R-:W-:Y:S02]  /*c760*/  LEA R0, R13.reuse, UR51, 0x3 ;  /* 0x000000330d007c11 */ /* 0x042fe4000f8e18ff */
[----:B------:R-:W-:Y:S01]  /*c770*/  IADD3 R13, R13, 0x1, RZ ;  /* 0x000000010d0d7810 */ /* 0x000fe20007ffe0ff */
[----:B------:R-:W1:Y:S01]  /*c780*/  S2R R3, SR_CgaCtaId ;  /* 0x0000000000037919 */ /* 0x000e620000008800 */
[----:B------:R-:W-:Y:S02]  /*c790*/  IADD3 R0, R0, 0xa0, RZ ;  /* 0x000000a000007810 */ /* 0x000fe40007ffe0ff */
[----:B------:R-:W-:-:S04]  /*c7a0*/  ISETP.NE.AND P2, PT, R13, 0x4, PT ;  /* 0x000000040d00780c */ /* 0x000fc80003f45270 */
[----:B------:R-:W-:Y:S02]  /*c7b0*/  SEL R13, R13, RZ, P2 ;  /* 0x000000ff0d0d7207 */ /* 0x000fe40001000000 */
[----:B-1----:R-:W-:Y:S02]  /*c7c0*/  PRMT R0, R3, 0x654, R0 ;  /* 0x0000065403007816 */ /* 0x002fe40000000000 */
[----:B------:R-:W-:Y:S02]  /*c7d0*/  SEL R3, RZ, 0x1, P2 ;  /* 0x00000001ff037807 */ /* 0x000fe40001000000 */
[----:B--2---:R3:W-:Y:S02]  /*c7e0*/  SYNCS.ARRIVE.TRANS64.RED.A1T0 RZ, [R0+URZ], RZ ;  /* 0x000000ff00ff79a7 */ /* 0x0047e4000810043f */
[----:B------:R-:W-:Y:S02]  /*c7f0*/  LOP3.LUT R14, R14, R3, RZ, 0x3c, !PT ;  /* 0x000000030e0e7212 */ /* 0x000fe400078e3cff */
[----:B---3--:R-:W-:-:S04]  /*c800*/  IADD3 R0, R4, 0x1, RZ ;  /* 0x0000000104007810 */ /* 0x008fc80007ffe0ff */
[----:B------:R-:W-:-:S04]  /*c810*/  ISETP.NE.AND P3, PT, R0, 0x4, PT ;  /* 0x000000040000780c */ /* 0x000fc80003f65270 */
[----:B------:R-:W-:Y:S02]  /*c820*/  SEL R4, RZ, 0x1, P3 ;  /* 0x00000001ff047807 */ /* 0x000fe40001800000 */
[----:B------:R-:W-:Y:S02]  /*c830*/  SEL R0, R0, RZ, P3 ;  /* 0x000000ff00007207 */ /* 0x000fe40001800000 */
[----:B----4-:R-:W-:-:S03]  /*c840*/  LOP3.LUT R5, R5, R4, RZ, 0x3c, !PT ;  /* 0x0000000405057212 */ /* 0x010fc600078e3cff */
[----:B------:R1:W-:Y:S04]  /*c850*/  STL [R1+0xb4], R0 ;  /* 0x0000b40001007387 */ /* 0x0003e80000100800 */
[----:B------:R1:W-:Y:S02]  /*c860*/  STL [R1+0xb8], R5 ;  /* 0x0000b80501007387 */ /* 0x0003e40000100800 */
.L_x_229:
[----:B------:R-:W-:Y:S05]  /*c870*/  BSYNC B0 ;  /* 0x0000000000007941 */ /* 0x000fea0003800000 */
.L_x_228:
[----:B------:R-:W2:Y:S04]  /*c880*/  LDL.LU R26, [R1] ;  /* 0x00000000011a7983 */ /* 0x000ea80000300800 */
[----:B------:R-:W3:Y:S04]  /*c890*/  LDL.LU R15, [R1+0x4] ;  /* 0x00000400010f7983 */ /* 0x000ee80000300800 */
[----:B------:R-:W4:Y:S04]  /*c8a0*/  LDL.LU R19, [R1+0x8] ;  /* 0x0000080001137983 */ /* 0x000f280000300800 */
[----:B------:R-:W5:Y:S04]  /*c8b0*/  LDL.LU R21, [R1+0xc] ;  /* 0x00000c0001157983 */ /* 0x000f680000300800 */
[----:B------:R-:W5:Y:S04]  /*c8c0*/  LDL.LU R23, [R1+0x10] ;  /* 0x0000100001177983 */ /* 0x000f680000300800 */
[----:B------:R-:W5:Y:S01]  /*c8d0*/  LDL.LU R25, [R1+0x14] ;  /* 0x0000140001197983 */ /* 0x000f620000300800 */
[----:B-1----:R-:W-:-:S03]  /*c8e0*/  F2FP.F16.E4M3.UNPACK_B R5, R7 ;  /* 0x00000007ff05723e */ /* 0x002fc600020006ff */
[----:B------:R-:W5:Y:S01]  /*c8f0*/  LDL.LU R24, [R1+0x18] ;  /* 0x0000180001187983 */ /* 0x000f620000300800 */
[----:B------:R-:W-:Y:S01]  /*c900*/  F2FP.F16.E4M3.UNPACK_B R0, R6 ;  /* 0x00000006ff00723e */ /* 0x000fe200020006ff */
[--C-:B------:R-:W-:Y:S02]  /*c910*/  HADD2.F32 R20, -RZ, R5.reuse.H0_H0 ;  /* 0x20000005ff147230 */ /* 0x100fe40000004100 */
[C---:B------:R-:W-:Y:S01]  /*c920*/  FMUL R17, R2.reuse, R17 ;  /* 0x0000001102117220 */ /* 0x040fe20000400000 */
[----:B------:R-:W-:Y:S02]  /*c930*/  HADD2.F32 R22, -RZ, R5.H1_H1 ;  /* 0x30000005ff167230 */ /* 0x000fe40000004100 */
[C---:B------:R-:W-:Y:S01]  /*c940*/  FMUL R3, R2.reuse, R228 ;  /* 0x000000e402037220 */ /* 0x040fe20000400000 */
[--C-:B------:R-:W-:Y:S02]  /*c950*/  HADD2.F32 R4, -RZ, R0.reuse.H0_H0 ;  /* 0x20000000ff047230 */ /* 0x100fe40000004100 */
[----:B------:R-:W-:Y:S01]  /*c960*/  FMUL R229, R2, R229 ;  /* 0x000000e502e57220 */ /* 0x000fe20000400000 */
[----:B------:R-:W-:Y:S01]  /*c970*/  HADD2.F32 R18, -RZ, R0.H1_H1 ;  /* 0x30000000ff127230 */ /* 0x000fe20000004100 */
[----:B------:R-:W-:Y:S01]  /*c980*/  F2FP.F16.E4M3.UNPACK_B R0, R6.H1 ;  /* 0x00000006ff00723e */ /* 0x000fe200030006ff */
[----:B------:R-:W-:-:S03]  /*c990*/  FFMA R17, R16, R4, R17 ;  /* 0x0000000410117223 */ /* 0x000fc60000000011 */
[----:B------:R-:W-:Y:S01]  /*c9a0*/  FFMA R3, R16, R18, R3 ;  /* 0x0000001210037223 */ /* 0x000fe20000000003 */
[--C-:B------:R-:W-:Y:S02]  /*c9b0*/  HADD2.F32 R4, -RZ, R0.reuse.H0_H0 ;  /* 0x20000000ff047230 */ /* 0x100fe40000004100 */
[C---:B--2---:R-:W-:Y:S01]  /*c9c0*/  FMUL R5, R2.reuse, R26 ;  /* 0x0000001a02057220 */ /* 0x044fe20000400000 */
[----:B------:R-:W-:Y:S01]  /*c9d0*/  HADD2.F32 R0, -RZ, R0.H1_H1 ;  /* 0x30000000ff007230 */ /* 0x000fe20000004100 */
[----:B------:R-:W2:Y:S01]  /*c9e0*/  LDL.LU R26, [R1+0x1c] ;  /* 0x00001c00011a7983 */ /* 0x000ea20000300800 */
[----:B---3--:R-:W-:-:S03]  /*c9f0*/  FMUL R15, R2, R15 ;  /* 0x0000000f020f7220 */ /* 0x008fc60000400000 */
[----:B------:R-:W3:Y:S01]  /*ca00*/  LDL.LU R33, [R1+0x20] ;  /* 0x0000200001217983 */ /* 0x000ee20000300800 */
[----:B------:R-:W-:Y:S01]  /*ca10*/  MOV R46, 0x3bbb989d ;  /* 0x3bbb989d002e7802 */ /* 0x000fe20000000f00 */
[----:B----4-:R-:W-:Y:S02]  /*ca20*/  FMUL R19, R2, R19 ;  /* 0x0000001302137220 */ /* 0x010fe40000400000 */
[----:B------:R-:W4:Y:S04]  /*ca30*/  LDL.LU R32, [R1+0x24] ;  /* 0x0000240001207983 */ /* 0x000f280000300800 */
[----:B------:R-:W4:Y:S04]  /*ca40*/  LDL.LU R39, [R1+0x28] ;  /* 0x0000280001277983 */ /* 0x000f280000300800 */
[----:B------:R-:W4:Y:S04]  /*ca50*/  LDL.LU R38, [R1+0x2c] ;  /* 0x00002c0001267983 */ /* 0x000f280000300800 */
[----:B------:R-:W4:Y:S01]  /*ca60*/  LDL.LU R45, [R1+0x30] ;  /* 0x00003000012d7983 */ /* 0x000f220000300800 */
[----:B------:R-:W-:Y:S01]  /*ca70*/  F2FP.F16.E4M3.UNPACK_B R18, R7.H1 ;  /* 0x00000007ff12723e */ /* 0x000fe200030006ff */
[C---:B------:R-:W-:Y:S01]  /*ca80*/  FFMA R15, R16.reuse, R20, R15 ;  /* 0x00000014100f7223 */ /* 0x040fe2000000000f */
[----:B------:R-:W-:Y:S01]  /*ca90*/  F2FP.F16.E4M3.UNPACK_B R20, R8 ;  /* 0x00000008ff14723e */ /* 0x000fe200020006ff */
[C---:B------:R-:W-:Y:S01]  /*caa0*/  FFMA R229, R16.reuse, R4, R229 ;  /* 0x0000000410e57223 */ /* 0x040fe200000000e5 */
[C---:B------:R-:W-:Y:S01]  /*cab0*/  FFMA R5, R16.reuse, R0, R5 ;  /* 0x0000000010057223 */ /* 0x040fe20000000005 */
[--C-:B------:R-:W-:Y:S01]  /*cac0*/  HADD2.F32 R4, -RZ, R18.reuse.H0_H0 ;  /* 0x20000012ff047230 */ /* 0x100fe20000004100 */
[----:B------:R-:W-:Y:S01]  /*cad0*/  MOV R49, 0x437c0000 ;  /* 0x437c000000317802 */ /* 0x000fe20000000f00 */
[----:B------:R-:W-:Y:S01]  /*cae0*/  FFMA R19, R16, R22, R19 ;  /* 0x0000001610137223 */ /* 0x000fe20000000013 */
[----:B------:R-:W-:-:S02]  /*caf0*/  HADD2.F32 R18, -RZ, R18.H1_H1 ;  /* 0x30000012ff127230 */ /* 0x000fc40000004100 */
[----:B------:R-:W-:Y:S01]  /*cb00*/  FFMA.SAT R0, -R17, R46, 0.5 ;  /* 0x3f00000011007423 */ /* 0x000fe2000000212e */
[C---:B-----5:R-:W-:Y:S01]  /*cb10*/  FMUL R23, R2.reuse, R23 ;  /* 0x0000001702177220 */ /* 0x060fe20000400000 */
[--C-:B------:R-:W-:Y:S02]  /*cb20*/  HADD2.F32 R22, -RZ, R20.reuse.H0_H0 ;  /* 0x20000014ff167230 */ /* 0x100fe40000004100 */
[C---:B------:R-:W-:Y:S01]  /*cb30*/  FMUL R25, R2.reuse, R25 ;  /* 0x0000001902197220 */ /* 0x040fe20000400000 */
[----:B------:R-:W-:Y:S01]  /*cb40*/  FMUL R21, R2, R21 ;  /* 0x0000001502157220 */ /* 0x000fe20000400000 */
[----:B------:R-:W-:Y:S01]  /*cb50*/  FFMA.RM R0, R0, R49, 12582913 ;  /* 0x4b40000100007423 */ /* 0x000fe20000004031 */
[C---:B------:R-:W-:Y:S01]  /*cb60*/  FFMA R23, R16.reuse, R18, R23 ;  /* 0x0000001210177223 */ /* 0x040fe20000000017 */
[C---:B------:R-:W-:Y:S01]  /*cb70*/  FFMA R25, R16.reuse, R22, R25 ;  /* 0x0000001610197223 */ /* 0x040fe20000000019 */
[----:B------:R-:W-:Y:S01]  /*cb80*/  FFMA.SAT R18, -R3, R46, 0.5 ;  /* 0x3f00000003127423 */ /* 0x000fe2000000212e */
[----:B------:R-:W-:Y:S01]  /*cb90*/  FFMA R21, R16, R4, R21 ;  /* 0x0000000410157223 */ /* 0x000fe20000000015 */
[----:B------:R-:W-:-:S02]  /*cba0*/  HADD2.F32 R22, -RZ, R20.H1_H1 ;  /* 0x30000014ff167230 */ /* 0x000fc40000004100 */
[----:B------:R-:W-:Y:S01]  /*cbb0*/  FMUL R27, R2, R24 ;  /* 0x00000018021b7220 */ /* 0x000fe20000400000 */
[----:B------:R-:W-:Y:S01]  /*cbc0*/  FADD R4, R0, -12583039 ;  /* 0xcb40007f00047421 */ /* 0x000fe20000000000 */
[----:B------:R-:W-:Y:S01]  /*cbd0*/  FFMA.SAT R20, -R229, R46, 0.5 ;  /* 0x3f000000e5147423 */ /* 0x000fe2000000212e */
[-C--:B------:R-:W-:Y:S01]  /*cbe0*/  FFMA.RM R18, R18, R49.reuse, 12582913 ;  /* 0x4b40000112127423 */ /* 0x080fe20000004031 */
[----:B------:R-:W-:Y:S01]  /*cbf0*/  F2FP.F16.E4M3.UNPACK_B R28, R8.H1 ;  /* 0x00000008ff1c723e */ /* 0x000fe200030006ff */
[C---:B------:R-:W-:Y:S01]  /*cc00*/  FFMA R4, -R17.reuse, 1.4426950216293334961, -R4 ;  /* 0x3fb8aa3b11047823 */ /* 0x040fe20000000904 */
[----:B------:R-:W-:Y:S01]  /*cc10*/  FFMA R27, R16, R22, R27 ;  /* 0x00000016101b7223 */ /* 0x000fe2000000001b */
[----:B------:R-:W-:Y:S01]  /*cc20*/  FFMA.RM R22, R20, R49, 12582913 ;  /* 0x4b40000114167423 */ /* 0x000fe20000004031 */
[----:B------:R-:W-:Y:S01]  /*cc30*/  FADD R20, R18, -12583039 ;  /* 0xcb40007f12147421 */ /* 0x000fe20000000000 */
[----:B------:R-:W-:Y:S01]  /*cc40*/  FFMA R4, -R17, 1.925963033500011079e-08, R4 ;  /* 0x32a5706011047823 */ /* 0x000fe20000000104 */
[----:B------:R-:W-:-:S02]  /*cc50*/  HADD2.F32 R30, -RZ, R28.H0_H0 ;  /* 0x2000001cff1e7230 */ /* 0x000fc40000004100 */
[----:B------:R-:W-:Y:S01]  /*cc60*/  FFMA R20, -R3, 1.4426950216293334961, -R20 ;  /* 0x3fb8aa3b03147823 */ /* 0x000fe20000000914 */
[----:B------:R-:W-:-:S03]  /*cc70*/  FADD R24, R22, -12583039 ;  /* 0xcb40007f16187421 */ /* 0x000fc60000000000 */
[----:B------:R-:W-:Y:S01]  /*cc80*/  FFMA R20, -R3, 1.925963033500011079e-08, R20 ;  /* 0x32a5706003147823 */ /* 0x000fe20000000114 */
[----:B------:R-:W-:Y:S01]  /*cc90*/  MUFU.EX2 R29, R4 ;  /* 0x00000004001d7308 */ /* 0x000fe20000000800 */
[----:B------:R-:W-:-:S04]  /*cca0*/  FFMA R24, -R229, 1.4426950216293334961, -R24 ;  /* 0x3fb8aa3be5187823 */ /* 0x000fc80000000918 */
[----:B------:R-:W-:-:S03]  /*ccb0*/  FFMA R24, -R229, 1.925963033500011079e-08, R24 ;  /* 0x32a57060e5187823 */ /* 0x000fc60000000118 */
[----:B------:R-:W1:Y:S01]  /*ccc0*/  MUFU.EX2 R31, R20 ;  /* 0x00000014001f7308 */ /* 0x000e620000000800 */
[----:B------:R-:W-:-:S05]  /*ccd0*/  F2FP.F16.E4M3.UNPACK_B R34, R9 ;  /* 0x00000009ff22723e */ /* 0x000fca00020006ff */
[----:B------:R-:W-:Y:S01]  /*cce0*/  HADD2.F32 R36, -RZ, R34.H0_H0 ;  /* 0x20000022ff247230 */ /* 0x000fe20000004100 */
[----:B------:R-:W-:-:S05]  /*ccf0*/  F2FP.F16.E4M3.UNPACK_B R43, R9.H1 ;  /* 0x00000009ff2b723e */ /* 0x000fca00030006ff */
[--C-:B------:R-:W-:Y:S02]  /*cd00*/  HADD2.F32 R40, -RZ, R43.reuse.H0_H0 ;  /* 0x2000002bff287230 */ /* 0x100fe40000004100 */
[----:B------:R-:W-:Y:S01]  /*cd10*/  HADD2.F32 R43, -RZ, R43.H1_H1 ;  /* 0x3000002bff2b7230 */ /* 0x000fe20000004100 */
[----:B------:R-:W-:Y:S02]  /*cd20*/  SHF.L.U32 R0, R0, 0x17, RZ ;  /* 0x0000001700007819 */ /* 0x000fe400000006ff */
[----:B------:R-:W-:Y:S02]  /*cd30*/  SHF.L.U32 R18, R18, 0x17, RZ ;  /* 0x0000001712127819 */ /* 0x000fe400000006ff */
[----:B------:R-:W-:Y:S01]  /*cd40*/  SHF.L.U32 R22, R22, 0x17, RZ ;  /* 0x0000001716167819 */ /* 0x000fe200000006ff */
[----:B------:R-:W-:Y:S02]  /*cd50*/  BSSY B1, `(.L_x_236) ;  /* 0x0000088000017945 */ /* 0x000fe40003800000 */
[----:B-1----:R-:W-:Y:S01]  /*cd60*/  FFMA R31, R18, R31, 1 ;  /* 0x3f800000121f7423 */ /* 0x002fe2000000001f */
[----:B--2---:R-:W-:Y:S01]  /*cd70*/  FMUL R17, R2, R26 ;  /* 0x0000001a02117220 */ /* 0x004fe20000400000 */
[----:B------:R-:W-:-:S03]  /*cd80*/  FFMA.SAT R26, -R5, R46, 0.5 ;  /* 0x3f000000051a7423 */ /* 0x000fc6000000212e */
[----:B------:R-:W-:Y:S01]  /*cd90*/  FFMA R17, R16, R30, R17 ;  /* 0x0000001e10117223 */ /* 0x000fe20000000011 */
[----:B------:R-:W-:Y:S01]  /*cda0*/  FFMA.RM R26, R26, R49, 12582913 ;  /* 0x4b4000011a1a7423 */ /* 0x000fe20000004031 */
[----:B------:R-:W-:Y:S02]  /*cdb0*/  HADD2.F32 R30, -RZ, R28.H1_H1 ;  /* 0x3000001cff1e7230 */ /* 0x000fe40000004100 */
[----:B---3--:R-:W-:Y:S01]  /*cdc0*/  FMUL R3, R2, R33 ;  /* 0x0000002102037220 */ /* 0x008fe20000400000 */
[----:B------:R-:W-:Y:S01]  /*cdd0*/  FFMA.SAT R28, -R15, R46, 0.5 ;  /* 0x3f0000000f1c7423 */ /* 0x000fe2000000212e */
[----:B------:R-:W-:Y:S02]  /*cde0*/  FADD R4, R26, -12583039 ;  /* 0xcb40007f1a047421 */ /* 0x000fe40000000000 */
[----:B------:R-:W-:Y:S01]  /*cdf0*/  FFMA R3, R16, R30, R3 ;  /* 0x0000001e10037223 */ /* 0x000fe20000000003 */
[----:B------:R-:W-:Y:S01]  /*ce00*/  FFMA.SAT R30, -R19, R46, 0.5 ;  /* 0x3f000000131e7423 */ /* 0x000fe2000000212e */
[-C--:B------:R-:W-:Y:S01]  /*ce10*/  FFMA.RM R28, R28, R49.reuse, 12582913 ;  /* 0x4b4000011c1c7423 */ /* 0x080fe20000004031 */
[C---:B------:R-:W-:Y:S01]  /*ce20*/  FFMA R4, -R5.reuse, 1.4426950216293334961, -R4 ;  /* 0x3fb8aa3b05047823 */ /* 0x040fe20000000904 */
[----:B------:R1:W-:Y:S01]  /*ce30*/  MUFU.EX2 R33, R24 ;  /* 0x0000001800217308 */ /* 0x0003e20000000800 */
[----:B------:R-:W-:Y:S01]  /*ce40*/  FFMA.RM R30, R30, R49, 12582913 ;  /* 0x4b4000011e1e7423 */ /* 0x000fe20000004031 */
[----:B------:R-:W-:Y:S01]  /*ce50*/  FADD R20, R28, -12583039 ;  /* 0xcb40007f1c147421 */ /* 0x000fe20000000000 */
[----:B------:R-:W-:Y:S01]  /*ce60*/  FFMA R4, -R5, 1.925963033500011079e-08, R4 ;  /* 0x32a5706005047823 */ /* 0x000fe20000000104 */
[----:B----4-:R-:W-:Y:S01]  /*ce70*/  FMUL R5, R2, R32 ;  /* 0x0000002002057220 */ /* 0x010fe20000400000 */
[----:B------:R-:W-:Y:S01]  /*ce80*/  FADD R32, R30, -12583039 ;  /* 0xcb40007f1e207421 */ /* 0x000fe20000000000 */
[----:B------:R-:W-:Y:S01]  /*ce90*/  FFMA R20, -R15, 1.4426950216293334961, -R20 ;  /* 0x3fb8aa3b0f147823 */ /* 0x000fe20000000914 */
[----:B-1----:R-:W-:-:S02]  /*cea0*/  FFMA.SAT R24, -R21, R46, 0.5 ;  /* 0x3f00000015187423 */ /* 0x002fc4000000212e */
[----:B------:R-:W-:Y:S02]  /*ceb0*/  FFMA R32, -R19, 1.4426950216293334961, -R32 ;  /* 0x3fb8aa3b13207823 */ /* 0x000fe40000000920 */
[-C--:B------:R-:W-:Y:S01]  /*cec0*/  FFMA.RM R24, R24, R49.reuse, 12582913 ;  /* 0x4b40000118187423 */ /* 0x080fe20000004031 */
[----:B------:R1:W2:Y:S01]  /*ced0*/  MUFU.EX2 R35, R4 ;  /* 0x0000000400237308 */ /* 0x0002a20000000800 */
[----:B------:R-:W-:Y:S01]  /*cee0*/  FFMA R20, -R15, 1.925963033500011079e-08, R20 ;  /* 0x32a570600f147823 */ /* 0x000fe20000000114 */
[----:B------:R-:W-:Y:S01]  /*cef0*/  FFMA.SAT R15, -R23, R46, 0.5 ;  /* 0x3f000000170f7423 */ /* 0x000fe2000000212e */
[----:B------:R-:W-:Y:S01]  /*cf00*/  FFMA R32, -R19, 1.925963033500011079e-08, R32 ;  /* 0x32a5706013207823 */ /* 0x000fe20000000120 */
[----:B------:R-:W-:Y:S02]  /*cf10*/  HADD2.F32 R19, -RZ, R34.H1_H1 ;  /* 0x30000022ff137230 */ /* 0x000fe40000004100 */
[----:B-1----:R-:W-:Y:S01]  /*cf20*/  FADD R4, R24, -12583039 ;  /* 0xcb40007f18047421 */ /* 0x002fe20000000000 */
[----:B------:R-:W-:Y:S01]  /*cf30*/  FFMA.RM R34, R15, R49, 12582913 ;  /* 0x4b4000010f227423 */ /* 0x000fe20000004031 */
[----:B------:R-:W-:-:S02]  /*cf40*/  FMUL R15, R2, R39 ;  /* 0x00000027020f7220 */ /* 0x000fc40000400000 */
[C---:B------:R-:W-:Y:S01]  /*cf50*/  FFMA R4, -R21.reuse, 1.4426950216293334961, -R4 ;  /* 0x3fb8aa3b15047823 */ /* 0x040fe20000000904 */
[----:B------:R-:W-:Y:S01]  /*cf60*/  FFMA R5, R16, R36, R5 ;  /* 0x0000002410057223 */ /* 0x000fe20000000005 */
[----:B------:R-:W-:Y:S01]  /*cf70*/  FADD R36, R34, -12583039 ;  /* 0xcb40007f22247421 */ /* 0x000fe20000000000 */
[----:B------:R-:W-:Y:S01]  /*cf80*/  FFMA R15, R16, R19, R15 ;  /* 0x00000013100f7223 */ /* 0x000fe2000000000f */
[----:B------:R-:W-:Y:S01]  /*cf90*/  FFMA R4, -R21, 1.925963033500011079e-08, R4 ;  /* 0x32a5706015047823 */ /* 0x000fe20000000104 */
[-C--:B------:R-:W-:Y:S01]  /*cfa0*/  FFMA.SAT R19, -R25, R46.reuse, 0.5 ;  /* 0x3f00000019137423 */ /* 0x080fe2000000212e */
[----:B------:R-:W-:Y:S01]  /*cfb0*/  FFMA R36, -R23, 1.4426950216293334961, -R36 ;  /* 0x3fb8aa3b17247823 */ /* 0x000fe20000000924 */
[----:B------:R-:W-:Y:S01]  /*cfc0*/  FFMA.SAT R21, -R27, R46, 0.5 ;  /* 0x3f0000001b157423 */ /* 0x000fe2000000212e */
[----:B------:R1:W-:Y:S02]  /*cfd0*/  MUFU.EX2 R41, R4 ;  /* 0x0000000400297308 */ /* 0x0003e40000000800 */
[----:B------:R-:W-:-:S06]  /*cfe0*/  FFMA R36, -R23, 1.925963033500011079e-08, R36 ;  /* 0x32a5706017247823 */ /* 0x000fcc0000000124 */
[----:B------:R3:W-:Y:S01]  /*cff0*/  MUFU.EX2 R37, R20 ;  /* 0x0000001400257308 */ /* 0x0007e20000000800 */
[----:B-1----:R-:W-:-:S04]  /*d000*/  FFMA.SAT R4, -R17, R46, 0.5 ;  /* 0x3f00000011047423 */ /* 0x002fc8000000212e */
[-C--:B------:R-:W-:Y:S01]  /*d010*/  FFMA.RM R4, R4, R49.reuse, 12582913 ;  /* 0x4b40000104047423 */ /* 0x080fe20000004031 */
[-C--:B---3--:R-:W-:Y:S01]  /*d020*/  FFMA.RM R20, R19, R49.reuse, 12582913 ;  /* 0x4b40000113147423 */ /* 0x088fe20000004031 */
[C---:B------:R-:W-:Y:S01]  /*d030*/  FMUL R19, R2.reuse, R38 ;  /* 0x0000002602137220 */ /* 0x040fe20000400000 */
[-C--:B------:R-:W-:Y:S01]  /*d040*/  FFMA.RM R38, R21, R49.reuse, 12582913 ;  /* 0x4b40000115267423 */ /* 0x080fe20000004031 */
[----:B------:R-:W-:Y:S01]  /*d050*/  FFMA.SAT R21, -R3, R46, 0.5 ;  /* 0x3f00000003157423 */ /* 0x000fe2000000212e */
[----:B------:R1:W3:Y:S03]  /*d060*/  MUFU.EX2 R39, R32 ;  /* 0x0000002000277308 */ /* 0x0002e60000000800 */
[----:B------:R-:W-:Y:S01]  /*d070*/  FFMA.RM R42, R21, R49, 12582913 ;  /* 0x4b400001152a7423 */ /* 0x000fe20000004031 */
[----:B------:R-:W-:-:S04]  /*d080*/  FMUL R21, R2, R45 ;  /* 0x0000002d02157220 */ /* 0x000fc80000400000 */
[----:B------:R4:W-:Y:S01]  /*d090*/  MUFU.EX2 R23, R36 ;  /* 0x0000002400177308 */ /* 0x0009e20000000800 */
[----:B-1----:R-:W-:Y:S01]  /*d0a0*/  FADD R32, R20, -12583039 ;  /* 0xcb40007f14207421 */ /* 0x002fe20000000000 */
[----:B------:R-:W-:-:S03]  /*d0b0*/  FFMA R19, R16, R40, R19 ;  /* 0x0000002810137223 */ /* 0x000fc60000000013 */
[----:B------:R-:W-:Y:S01]  /*d0c0*/  FFMA R32, -R25, 1.4426950216293334961, -R32 ;  /* 0x3fb8aa3b19207823 */ /* 0x000fe20000000920 */
[----:B----4-:R-:W-:Y:S01]  /*d0d0*/  FADD R36, R4, -12583039 ;  /* 0xcb40007f04247421 */ /* 0x010fe20000000000 */
[----:B------:R-:W-:Y:S01]  /*d0e0*/  FFMA R21, R16, R43, R21 ;  /* 0x0000002b10157223 */ /* 0x000fe20000000015 */
[----:B------:R-:W-:Y:S02]  /*d0f0*/  FADD R40, R38, -12583039 ;  /* 0xcb40007f26287421 */ /* 0x000fe40000000000 */
[----:B------:R-:W-:Y:S01]  /*d100*/  FFMA R36, -R17, 1.4426950216293334961, -R36 ;  /* 0x3fb8aa3b11247823 */ /* 0x000fe20000000924 */
[----:B------:R-:W-:Y:S01]  /*d110*/  FFMA R32, -R25, 1.925963033500011079e-08, R32 ;  /* 0x32a5706019207823 */ /* 0x000fe20000000120 */
[----:B------:R-:W-:Y:S01]  /*d120*/  FADD R44, R42, -12583039 ;  /* 0xcb40007f2a2c7421 */ /* 0x000fe20000000000 */
[-C--:B------:R-:W-:Y:S01]  /*d130*/  FFMA.SAT R45, -R19, R46.reuse, 0.5 ;  /* 0x3f000000132d7423 */ /* 0x080fe2000000212e */
[----:B------:R-:W-:Y:S01]  /*d140*/  FFMA R36, -R17, 1.925963033500011079e-08, R36 ;  /* 0x32a5706011247823 */ /* 0x000fe20000000124 */
[-C--:B------:R-:W-:Y:S01]  /*d150*/  FFMA.SAT R17, -R15, R46.reuse, 0.5 ;  /* 0x3f0000000f117423 */ /* 0x080fe2000000212e */
[-C--:B------:R-:W-:Y:S01]  /*d160*/  FFMA.SAT R47, -R21, R46.reuse, 0.5 ;  /* 0x3f000000152f7423 */ /* 0x080fe2000000212e */
[----:B------:R-:W-:Y:S01]  /*d170*/  FFMA R40, -R27, 1.4426950216293334961, -R40 ;  /* 0x3fb8aa3b1b287823 */ /* 0x000fe20000000928 */
[----:B------:R1:W-:Y:S01]  /*d180*/  MUFU.EX2 R25, R32 ;  /* 0x0000002000197308 */ /* 0x0003e20000000800 */
[----:B------:R-:W-:Y:S01]  /*d190*/  FFMA R44, -R3, 1.4426950216293334961, -R44 ;  /* 0x3fb8aa3b032c7823 */ /* 0x000fe2000000092c */
[-C--:B------:R-:W-:Y:S01]  /*d1a0*/  FFMA.RM R43, R17, R49.reuse, 12582913 ;  /* 0x4b400001112b7423 */ /* 0x080fe20000004031 */
[-C--:B------:R-:W-:Y:S01]  /*d1b0*/  FFMA.RM R45, R45, R49.reuse, 12582913 ;  /* 0x4b4000012d2d7423 */ /* 0x080fe20000004031 */
[-C--:B------:R-:W-:Y:S01]  /*d1c0*/  FFMA.RM R47, R47, R49.reuse, 12582913 ;  /* 0x4b4000012f2f7423 */ /* 0x080fe20000004031 */
[----:B------:R-:W-:Y:S01]  /*d1d0*/  FFMA R40, -R27, 1.925963033500011079e-08, R40 ;  /* 0x32a570601b287823 */ /* 0x000fe20000000128 */
[----:B-1----:R-:W-:Y:S01]  /*d1e0*/  FFMA.SAT R32, -R5, R46, 0.5 ;  /* 0x3f00000005207423 */ /* 0x002fe2000000212e */
[----:B------:R-:W-:Y:S01]  /*d1f0*/  FFMA R44, -R3, 1.925963033500011079e-08, R44 ;  /* 0x32a57060032c7823 */ /* 0x000fe2000000012c */
[----:B------:R-:W-:Y:S01]  /*d200*/  FADD R46, R43, -12583039 ;  /* 0xcb40007f2b2e7421 */ /* 0x000fe20000000000 */
[----:B------:R1:W-:Y:S01]  /*d210*/  MUFU.EX2 R3, R36 ;  /* 0x0000002400037308 */ /* 0x0003e20000000800 */
[----:B------:R-:W-:Y:S01]  /*d220*/  FFMA.RM R32, R32, R49, 12582913 ;  /* 0x4b40000120207423 */ /* 0x000fe20000004031 */
[----:B------:R-:W-:Y:S01]  /*d230*/  FADD R48, R47, -12583039 ;  /* 0xcb40007f2f307421 */ /* 0x000fe20000000000 */
[----:B------:R-:W-:-:S05]  /*d240*/  FFMA R46, -R15, 1.4426950216293334961, -R46 ;  /* 0x3fb8aa3b0f2e7823 */ /* 0x000fca000000092e */
[----:B------:R4:W-:Y:S01]  /*d250*/  MUFU.EX2 R27, R40 ;  /* 0x00000028001b7308 */ /* 0x0009e20000000800 */
[----:B-1----:R-:W-:Y:S01]  /*d260*/  FADD R36, R45, -12583039 ;  /* 0xcb40007f2d247421 */ /* 0x002fe20000000000 */
[----:B------:R-:W-:-:S03]  /*d270*/  FFMA R48, -R21, 1.4426950216293334961, -R48 ;  /* 0x3fb8aa3b15307823 */ /* 0x000fc60000000930 */
[----:B------:R-:W-:-:S03]  /*d280*/  FFMA R36, -R19, 1.4426950216293334961, -R36 ;  /* 0x3fb8aa3b13247823 */ /* 0x000fc60000000924 */
[----:B------:R1:W5:Y:S01]  /*d290*/  MUFU.EX2 R17, R44 ;  /* 0x0000002c00117308 */ /* 0x0003620000000800 */
[----:B----4-:R-:W-:Y:S01]  /*d2a0*/  FADD R40, R32, -12583039 ;  /* 0xcb40007f20287421 */ /* 0x010fe20000000000 */
[----:B------:R-:W-:Y:S01]  /*d2b0*/  FFMA R46, -R15, 1.925963033500011079e-08, R46 ;  /* 0x32a570600f2e7823 */ /* 0x000fe2000000012e */
[----:B------:R-:W-:Y:S02]  /*d2c0*/  FFMA R36, -R19, 1.925963033500011079e-08, R36 ;  /* 0x32a5706013247823 */ /* 0x000fe40000000124 */
[----:B------:R-:W-:Y:S01]  /*d2d0*/  FFMA R40, -R5, 1.4426950216293334961, -R40 ;  /* 0x3fb8aa3b05287823 */ /* 0x000fe20000000928 */
[----:B-1----:R-:W-:Y:S01]  /*d2e0*/  FFMA R44, R0, R29, 1 ;  /* 0x3f800000002c7423 */ /* 0x002fe2000000001d */
[----:B------:R-:W-:Y:S02]  /*d2f0*/  FFMA R48, -R21, 1.925963033500011079e-08, R48 ;  /* 0x32a5706015307823 */ /* 0x000fe40000000130 */
[----:B------:R-:W-:Y:S02]  /*d300*/  FFMA R40, -R5, 1.925963033500011079e-08, R40 ;  /* 0x32a5706005287823 */ /* 0x000fe40000000128 */
[----:B------:R-:W-:-:S02]  /*d310*/  IADD3 R0, R44, 0x1800000, RZ ;  /* 0x018000002c007810 */ /* 0x000fc40007ffe0ff */
[----:B------:R-:W1:Y:S02]  /*d320*/  MUFU.EX2 R5, R40 ;  /* 0x0000002800057308 */ /* 0x000e640000000800 */
[----:B------:R-:W-:-:S06]  /*d330*/  LOP3.LUT R0, R0, 0x7f800000, RZ, 0xc0, !PT ;  /* 0x7f80000000007812 */ /* 0x000fcc00078ec0ff */
[----:B------:R-:W4:Y:S01]  /*d340*/  MUFU.EX2 R46, R46 ;  /* 0x0000002e002e7308 */ /* 0x000f220000000800 */
[----:B------:R-:W-:-:S07]  /*d350*/  ISETP.GT.U32.AND P2, PT, R0, 0x1ffffff, PT ;  /* 0x01ffffff0000780c */ /* 0x000fce0003f44070 */
[----:B------:R-:W4:Y:S08]  /*d360*/  MUFU.EX2 R36, R36 ;  /* 0x0000002400247308 */ /* 0x000f300000000800 */
[----:B------:R-:W4:Y:S01]  /*d370*/  MUFU.EX2 R48, R48 ;  /* 0x0000003000307308 */ /* 0x000f220000000800 */
[----:B------:R-:W-:Y:S02]  /*d380*/  SHF.L.U32 R26, R26, 0x17, RZ ;  /* 0x000000171a1a7819 */ /* 0x000fe400000006ff */
[----:B------:R-:W-:-:S02]  /*d390*/  SHF.L.U32 R30, R30, 0x17, RZ ;  /* 0x000000171e1e7819 */ /* 0x000fc400000006ff */
[----:B------:R-:W-:Y:S02]  /*d3a0*/  SHF.L.U32 R42, R42, 0x17, RZ ;  /* 0x000000172a2a7819 */ /* 0x000fe400000006ff */
[----:B------:R-:W-:Y:S02]  /*d3b0*/  SHF.L.U32 R28, R28, 0x17, RZ ;  /* 0x000000171c1c7819 */ /* 0x000fe400000006ff */
[----:B------:R-:W-:Y:S02]  /*d3c0*/  SHF.L.U32 R24, R24, 0x17, RZ ;  /* 0x0000001718187819 */ /* 0x000fe400000006ff */
[----:B------:R-:W-:Y:S02]  /*d3d0*/  SHF.L.U32 R34, R34, 0x17, RZ ;  /* 0x0000001722227819 */ /* 0x000fe400000006ff */
[----:B------:R-:W-:Y:S02]  /*d3e0*/  SHF.L.U32 R20, R20, 0x17, RZ ;  /* 0x0000001714147819 */ /* 0x000fe400000006ff */
[----:B------:R-:W-:-:S02]  /*d3f0*/  SHF.L.U32 R38, R38, 0x17, RZ ;  /* 0x0000001726267819 */ /* 0x000fc400000006ff */
[----:B------:R-:W-:Y:S02]  /*d400*/  SHF.L.U32 R4, R4, 0x17, RZ ;  /* 0x0000001704047819 */ /* 0x000fe400000006ff */
[----:B------:R-:W-:Y:S02]  /*d410*/  SHF.L.U32 R32, R32, 0x17, RZ ;  /* 0x0000001720207819 */ /* 0x000fe400000006ff */
[----:B------:R-:W-:Y:S02]  /*d420*/  SHF.L.U32 R43, R43, 0x17, RZ ;  /* 0x000000172b2b7819 */ /* 0x000fe400000006ff */
[----:B------:R-:W-:Y:S02]  /*d430*/  SHF.L.U32 R45, R45, 0x17, RZ ;  /* 0x000000172d2d7819 */ /* 0x000fe400000006ff */
[----:B------:R-:W-:Y:S01]  /*d440*/  SHF.L.U32 R47, R47, 0x17, RZ ;  /* 0x000000172f2f7819 */ /* 0x000fe200000006ff */
[----:B--2---:R-:W-:Y:S01]  /*d450*/  FFMA R19, R26, R35, 1 ;  /* 0x3f8000001a137423 */ /* 0x004fe20000000023 */
[----:B---3--:R-:W-:Y:S01]  /*d460*/  FFMA R39, R30, R39, 1 ;  /* 0x3f8000001e277423 */ /* 0x008fe20000000027 */
[----:B-----5:R-:W-:Y:S01]  /*d470*/  FFMA R29, R42, R17, 1 ;  /* 0x3f8000002a1d7423 */ /* 0x020fe20000000011 */
[----:B------:R-:W-:Y:S01]  /*d480*/  FFMA R22, R22, R33, 1 ;  /* 0x3f80000016167423 */ /* 0x000fe20000000021 */
[----:B------:R-:W-:Y:S01]  /*d490*/  FFMA R28, R28, R37, 1 ;  /* 0x3f8000001c1c7423 */ /* 0x000fe20000000025 */
[----:B------:R-:W-:Y:S01]  /*d4a0*/  FFMA R24, R24, R41, 1 ;  /* 0x3f80000018187423 */ /* 0x000fe20000000029 */
[----:B------:R-:W-:Y:S01]  /*d4b0*/  FFMA R23, R34, R23, 1 ;  /* 0x3f80000022177423 */ /* 0x000fe20000000017 */
[----:B------:R-:W-:Y:S01]  /*d4c0*/  FFMA R26, R20, R25, 1 ;  /* 0x3f800000141a7423 */ /* 0x000fe20000000019 */
[----:B------:R-:W-:Y:S01]  /*d4d0*/  FFMA R27, R38, R27, 1 ;  /* 0x3f800000261b7423 */ /* 0x000fe2000000001b */
[----:B------:R-:W-:Y:S01]  /*d4e0*/  FFMA R30, R4, R3, 1 ;  /* 0x3f800000041e7423 */ /* 0x000fe20000000003 */
[----:B-1----:R-:W-:Y:S01]  /*d4f0*/  FFMA R32, R32, R5, 1 ;  /* 0x3f80000020207423 */ /* 0x002fe20000000005 */
[----:B----4-:R-:W-:Y:S01]  /*d500*/  FFMA R43, R43, R46, 1 ;  /* 0x3f8000002b2b7423 */ /* 0x010fe2000000002e */
[----:B------:R-:W-:Y:S01]  /*d510*/  FFMA R42, R45, R36, 1 ;  /* 0x3f8000002d2a7423 */ /* 0x000fe20000000024 */
[----:B------:R-:W-:Y:S01]  /*d520*/  FFMA R47, R47, R48, 1 ;  /* 0x3f8000002f2f7423 */ /* 0x000fe20000000030 */
[----:B------:R-:W-:Y:S06]  /*d530*/  @P2 BRA `(.L_x_237) ;  /* 0x0000000000142947 */ /* 0x000fec0003800000 */
[----:B------:R-:W-:Y:S02]  /*d540*/  MOV R0, R44 ;  /* 0x0000002c00007202 */ /* 0x000fe40000000f00 */
[----:B------:R-:W-:-:S07]  /*d550*/  MOV R4, 0xd570 ;  /* 0x0000d57000047802 */ /* 0x000fce0000000f00 */
[----:B------:R-:W-:Y:S05]  /*d560*/  CALL.REL.NOINC `($__internal_0_$__cuda_sm20_rcp_rn_f32_slowpath) ;  /* 0x000000d8007c7944 */ /* 0x000fea0003c00000 */
[----:B------:R-:W-:Y:S01]  /*d570*/  MOV R15, R0 ;  /* 0x00000000000f7202 */ /* 0x000fe20000000f00 */
[----:B------:R-:W-:Y:S06]  /*d580*/  BRA `(.L_x_238) ;  /* 0x0000000000107947 */ /* 0x000fec0003800000 */
.L_x_237:
[----:B------:R-:W1:Y:S02]  /*d590*/  MUFU.RCP R15, R44 ;  /* 0x0000002c000f7308 */ /* 0x000e640000001000 */
[----:B-1----:R-:W-:-:S04]  /*d5a0*/  FFMA R0, R44, R15, -1 ;  /* 0xbf8000002c007423 */ /* 0x002fc8000000000f */
[----:B------:R-:W-:-:S04]  /*d5b0*/  FADD.FTZ R0, -R0, -RZ ;  /* 0x800000ff00007221 */ /* 0x000fc80000010100 */
[----:B------:R-:W-:-:S07]  /*d5c0*/  FFMA R15, R15, R0, R15 ;  /* 0x000000000f0f7223 */ /* 0x000fce000000000f */
.L_x_238:
[----:B------:R-:W-:Y:S05]  /*d5d0*/  BSYNC B1 ;  /* 0x0000000000017941 */ /* 0x000fea0003800000 */
.L_x_236:
        /* <DEDUP_REMOVED lines=10> */
.L_x_240:
[----:B------:R-:W1:Y:S02]  /*d680*/  MUFU.RCP R18, R31 ;  /* 0x0000001f00127308 */ /* 0x000e640000001000 */
[----:B-1----:R-:W-:-:S04]  /*d690*/  FFMA R0, R31, R18, -1 ;  /* 0xbf8000001f007423 */ /* 0x002fc80000000012 */
[----:B------:R-:W-:-:S04]  /*d6a0*/  FADD.FTZ R3, -R0, -RZ ;  /* 0x800000ff00037221 */ /* 0x000fc80000010100 */
[----:B------:R-:W-:-:S07]  /*d6b0*/  FFMA R18, R18, R3, R18 ;  /* 0x0000000312127223 */ /* 0x000fce0000000012 */
.L_x_241:
[----:B------:R-:W-:Y:S05]  /*d6c0*/  BSYNC B1 ;  /* 0x0000000000017941 */ /* 0x000fea0003800000 */
.L_x_239:
        /* <DEDUP_REMOVED lines=10> */
.L_x_243:
[----:B------:R-:W1:Y:S02]  /*d770*/  MUFU.RCP R17, R22 ;  /* 0x0000001600117308 */ /* 0x000e640000001000 */
[----:B-1----:R-:W-:-:S04]  /*d780*/  FFMA R0, R22, R17, -1 ;  /* 0xbf80000016007423 */ /* 0x002fc80000000011 */
[----:B------:R-:W-:-:S04]  /*d790*/  FADD.FTZ R0, -R0, -RZ ;  /* 0x800000ff00007221 */ /* 0x000fc80000010100 */
[----:B------:R-:W-:-:S07]  /*d7a0*/  FFMA R17, R17, R0, R17 ;  /* 0x0000000011117223 */ /* 0x000fce0000000011 */
.L_x_244:
[----:B------:R-:W-:Y:S05]  /*d7b0*/  BSYNC B1 ;  /* 0x0000000000017941 */ /* 0x000fea0003800000 */
.L_x_242:
        /* <DEDUP_REMOVED lines=10> */
.L_x_246:
[----:B------:R-:W1:Y:S02]  /*d860*/  MUFU.RCP R20, R19 ;  /* 0x0000001300147308 */ /* 0x000e640000001000 */
[----:B-1----:R-:W-:-:S04]  /*d870*/  FFMA R0, R19, R20, -1 ;  /* 0xbf80000013007423 */ /* 0x002fc80000000014 */
[----:B------:R-:W-:-:S04]  /*d880*/  FADD.FTZ R3, -R0, -RZ ;  /* 0x800000ff00037221 */ /* 0x000fc80000010100 */
[----:B------:R-:W-:-:S07]  /*d890*/  FFMA R20, R20, R3, R20 ;  /* 0x0000000314147223 */ /* 0x000fce0000000014 */
.L_x_247:
[----:B------:R-:W-:Y:S05]  /*d8a0*/  BSYNC B1 ;  /* 0x0000000000017941 */ /* 0x000fea0003800000 */
.L_x_245:
        /* <DEDUP_REMOVED lines=10> */
.L_x_249:
[----:B------:R-:W1:Y:S02]  /*d950*/  MUFU.RCP R19, R28 ;  /* 0x0000001c00137308 */ /* 0x000e640000001000 */
[----:B-1----:R-:W-:-:S04]  /*d960*/  FFMA R0, R28, R19, -1 ;  /* 0xbf8000001c007423 */ /* 0x002fc80000000013 */
[----:B------:R-:W-:-:S04]  /*d970*/  FADD.FTZ R0, -R0, -RZ ;  /* 0x800000ff00007221 */ /* 0x000fc80000010100 */
[----:B------:R-:W-:-:S07]  /*d980*/  FFMA R19, R19, R0, R19 ;  /* 0x0000000013137223 */ /* 0x000fce0000000013 */
.L_x_250:
[----:B------:R-:W-:Y:S05]  /*d990*/  BSYNC B1 ;  /* 0x0000000000017941 */ /* 0x000fea0003800000 */
.L_x_248:
        /* <DEDUP_REMOVED lines=10> */
.L_x_252:
[----:B------:R-:W1:Y:S02]  /*da40*/  MUFU.RCP R22, R39 ;  /* 0x0000002700167308 */ /* 0x000e640000001000 */
[----:B-1----:R-:W-:-:S04]  /*da50*/  FFMA R0, R39, R22, -1 ;  /* 0xbf80000027007423 */ /* 0x002fc80000000016 */
[----:B------:R-:W-:-:S04]  /*da60*/  FADD.FTZ R3, -R0, -RZ ;  /* 0x800000ff00037221 */ /* 0x000fc80000010100 */
[----:B------:R-:W-:-:S07]  /*da70*/  FFMA R22, R22, R3, R22 ;  /* 0x0000000316167223 */ /* 0x000fce0000000016 */
.L_x_253:
[----:B------:R-:W-:Y:S05]  /*da80*/  BSYNC B1 ;  /* 0x0000000000017941 */ /* 0x000fea0003800000 */
.L_x_251:
        /* <DEDUP_REMOVED lines=10> */
.L_x_255:
[----:B------:R-:W1:Y:S02]  /*db30*/  MUFU.RCP R21, R24 ;  /* 0x0000001800157308 */ /* 0x000e640000001000 */
[----:B-1----:R-:W-:-:S04]  /*db40*/  FFMA R0, R24, R21, -1 ;  /* 0xbf80000018007423 */ /* 0x002fc80000000015 */
[----:B------:R-:W-:-:S04]  /*db50*/  FADD.FTZ R0, -R0, -RZ ;  /* 0x800000ff00007221 */ /* 0x000fc80000010100 */
[----:B------:R-:W-:-:S07]  /*db60*/  FFMA R21, R21, R0, R21 ;  /* 0x0000000015157223 */ /* 0x000fce0000000015 */
.L_x_256:
[----:B------:R-:W-:Y:S05]  /*db70*/  BSYNC B1 ;  /* 0x0000000000017941 */ /* 0x000fea0003800000 */
.L_x_254:
        /* <DEDUP_REMOVED lines=10> */
.L_x_258:
[----:B------:R-:W1:Y:S02]  /*dc20*/  MUFU.RCP R24, R23 ;  /* 0x0000001700187308 */ /* 0x000e640000001000 */
[----:B-1----:R-:W-:-:S04]  /*dc30*/  FFMA R0, R23, R24, -1 ;  /* 0xbf80000017007423 */ /* 0x002fc80000000018 */
[----:B------:R-:W-:-:S04]  /*dc40*/  FADD.FTZ R3, -R0, -RZ ;  /* 0x800000ff00037221 */ /* 0x000fc80000010100 */
[----:B------:R-:W-:-:S07]  /*dc50*/  FFMA R24, R24, R3, R24 ;  /* 0x0000000318187223 */ /* 0x000fce0000000018 */
.L_x_259:
[----:B------:R-:W-:Y:S05]  /*dc60*/  BSYNC B1 ;  /* 0x0000000000017941 */ /* 0x000fea0003800000 */
.L_x_257:
        /* <DEDUP_REMOVED lines=10> */
.L_x_261:
[----:B------:R-:W1:Y:S02]  /*dd10*/  MUFU.RCP R23, R26 ;  /* 0x0000001a00177308 */ /* 0x000e640000001000 */
[----:B-1----:R-:W-:-:S04]  /*dd20*/  FFMA R0, R26, R23, -1 ;  /* 0xbf8000001a007423 */ /* 0x002fc80000000017 */
[----:B------:R-:W-:-:S04]  /*dd30*/  FADD.FTZ R0, -R0, -RZ ;  /* 0x800000ff00007221 */ /* 0x000fc80000010100 */
[----:B------:R-:W-:-:S07]  /*dd40*/  FFMA R23, R23, R0, R23 ;  /* 0x0000000017177223 */ /* 0x000fce0000000017 */
.L_x_262:
[----:B------:R-:W-:Y:S05]  /*dd50*/  BSYNC B1 ;  /* 0x0000000000017941 */ /* 0x000fea0003800000 */
.L_x_260:
        /* <DEDUP_REMOVED lines=10> */
.L_x_264:
[----:B------:R-:W1:Y:S02]  /*de00*/  MUFU.RCP R26, R27 ;  /* 0x0000001b001a7308 */ /* 0x000e640000001000 */
[----:B-1----:R-:W-:-:S04]  /*de10*/  FFMA R0, R27, R26, -1 ;  /* 0xbf8000001b007423 */ /* 0x002fc8000000001a */
[----:B------:R-:W-:-:S04]  /*de20*/  FADD.FTZ R3, -R0, -RZ ;  /* 0x800000ff00037221 */ /* 0x000fc80000010100 */
[----:B------:R-:W-:-:S07]  /*de30*/  FFMA R26, R26, R3, R26 ;  /* 0x000000031a1a7223 */ /* 0x000fce000000001a */
.L_x_265:
[----:B------:R-:W-:Y:S05]  /*de40*/  BSYNC B1 ;  /* 0x0000000000017941 */ /* 0x000fea0003800000 */
.L_x_263:
        /* <DEDUP_REMOVED lines=10> */
.L_x_267:
[----:B------:R-:W1:Y:S02]  /*def0*/  MUFU.RCP R25, R30 ;  /* 0x0000001e00197308 */ /* 0x000e640000001000 */
[----:B-1----:R-:W-:-:S04]  /*df00*/  FFMA R0, R30, R25, -1 ;  /* 0xbf8000001e007423 */ /* 0x002fc80000000019 */
[----:B------:R-:W-:-:S04]  /*df10*/  FADD.FTZ R0, -R0, -RZ ;  /* 0x800000ff00007221 */ /* 0x000fc80000010100 */
[----:B------:R-:W-:-:S07]  /*df20*/  FFMA R25, R25, R0, R25 ;  /* 0x0000000019197223 */ /* 0x000fce0000000019 */
.L_x_268:
[----:B------:R-:W-:Y:S05]  /*df30*/  BSYNC B1 ;  /* 0x0000000000017941 */ /* 0x000fea0003800000 */
.L_x_266:
        /* <DEDUP_REMOVED lines=10> */
.L_x_270:
[----:B------:R-:W1:Y:S02]  /*dfe0*/  MUFU.RCP R28, R29 ;  /* 0x0000001d001c7308 */ /* 0x000e640000001000 */
[----:B-1----:R-:W-:-:S04]  /*dff0*/  FFMA R0, R29, R28, -1 ;  /* 0xbf8000001d007423 */ /* 0x002fc8000000001c */
[----:B------:R-:W-:-:S04]  /*e000*/  FADD.FTZ R3, -R0, -RZ ;  /* 0x800000ff00037221 */ /* 0x000fc80000010100 */
[----:B------:R-:W-:-:S07]  /*e010*/  FFMA R28, R28, R3, R28 ;  /* 0x000000031c1c7223 */ /* 0x000fce000000001c */
.L_x_271:
[----:B------:R-:W-:Y:S05]  /*e020*/  BSYNC B1 ;  /* 0x0000000000017941 */ /* 0x000fea0003800000 */
.L_x_269:
        /* <DEDUP_REMOVED lines=10> */
.L_x_273:
[----:B------:R-:W1:Y:S02]  /*e0d0*/  MUFU.RCP R27, R32 ;  /* 0x00000020001b7308 */ /* 0x000e640000001000 */
[----:B-1----:R-:W-:-:S04]  /*e0e0*/  FFMA R0, R32, R27, -1 ;  /* 0xbf80000020007423 */ /* 0x002fc8000000001b */
[----:B------:R-:W-:-:S04]  /*e0f0*/  FADD.FTZ R0, -R0, -RZ ;  /* 0x800000ff00007221 */ /* 0x000fc80000010100 */
[----:B------:R-:W-:-:S07]  /*e100*/  FFMA R27, R27, R0, R27 ;  /* 0x000000001b1b7223 */ /* 0x000fce000000001b */
.L_x_274:
[----:B------:R-:W-:Y:S05]  /*e110*/  BSYNC B1 ;  /* 0x0000000000017941 */ /* 0x000fea0003800000 */
.L_x_272:
        /* <DEDUP_REMOVED lines=10> */
.L_x_276:
[----:B------:R-:W1:Y:S02]  /*e1c0*/  MUFU.RCP R30, R43 ;  /* 0x0000002b001e7308 */ /* 0x000e640000001000 */
[----:B-1----:R-:W-:-:S04]  /*e1d0*/  FFMA R0, R43, R30, -1 ;  /* 0xbf8000002b007423 */ /* 0x002fc8000000001e */
[----:B------:R-:W-:-:S04]  /*e1e0*/  FADD.FTZ R3, -R0, -RZ ;  /* 0x800000ff00037221 */ /* 0x000fc80000010100 */
[----:B------:R-:W-:-:S07]  /*e1f0*/  FFMA R30, R30, R3, R30 ;  /* 0x000000031e1e7223 */ /* 0x000fce000000001e */
.L_x_277:
[----:B------:R-:W-:Y:S05]  /*e200*/  BSYNC B1 ;  /* 0x0000000000017941 */ /* 0x000fea0003800000 */
.L_x_275:
        /* <DEDUP_REMOVED lines=10> */
.L_x_279:
[----:B------:R-:W1:Y:S02]  /*e2b0*/  MUFU.RCP R29, R42 ;  /* 0x0000002a001d7308 */ /* 0x000e640000001000 */
[----:B-1----:R-:W-:-:S04]  /*e2c0*/  FFMA R0, R42, R29, -1 ;  /* 0xbf8000002a007423 */ /* 0x002fc8000000001d */
[----:B------:R-:W-:-:S04]  /*e2d0*/  FADD.FTZ R0, -R0, -RZ ;  /* 0x800000ff00007221 */ /* 0x000fc80000010100 */
[----:B------:R-:W-:-:S07]  /*e2e0*/  FFMA R29, R29, R0, R29 ;  /* 0x000000001d1d7223 */ /* 0x000fce000000001d */
.L_x_280:
[----:B------:R-:W-:Y:S05]  /*e2f0*/  BSYNC B1 ;  /* 0x0000000000017941 */ /* 0x000fea0003800000 */
.L_x_278:
        /* <DEDUP_REMOVED lines=9> */
.L_x_282:
[----:B------:R-:W1:Y:S02]  /*e390*/  MUFU.RCP R0, R47 ;  /* 0x0000002f00007308 */ /* 0x000e640000001000 */
[----:B-1----:R-:W-:-:S04]  /*e3a0*/  FFMA R3, R47, R0, -1 ;  /* 0xbf8000002f037423 */ /* 0x002fc80000000000 */
[----:B------:R-:W-:-:S04]  /*e3b0*/  FADD.FTZ R3, -R3, -RZ ;  /* 0x800000ff03037221 */ /* 0x000fc80000010100 */
[----:B------:R-:W-:-:S07]  /*e3c0*/  FFMA R0, R0, R3, R0 ;  /* 0x0000000300007223 */ /* 0x000fce0000000000 */
.L_x_283:
[----:B------:R-:W-:Y:S05]  /*e3d0*/  BSYNC B1 ;  /* 0x0000000000017941 */ /* 0x000fea0003800000 */
.L_x_281:
        /* <DEDUP_REMOVED lines=10> */
.L_x_284:
        /* <DEDUP_REMOVED lines=22> */
[----:B------:R-:W-:Y:S02]  /*e5e0*/  UIADD3 UR4, UR51, 0x5100, URZ ;  /* 0x0000510033047890 */ /* 0x000fe4000fffe03f */
[----:B------:R-:W-:Y:S01]  /*e5f0*/  UIADD3.X UR9, URZ, UR61, URZ, UP0, !UPT ;  /* 0x0000003d3f097290 */ /* 0x000fe200087fe43f */
[----:B------:R-:W-:-:S08]  /*e600*/  UMOV UR7, UR47 ;  /* 0x0000002f00077c82 */ /* 0x000fd00008000000 */
[----:B------:R1:W-:Y:S02]  /*e610*/  UTMASTG.3D [UR4], [UR8] ;  /* 0x00000004080073b5 */ /* 0x0003e40008010000 */
[----:B-1----:R0:W-:Y:S02]  /*e620*/  UTMACMDFLUSH ;  /* 0x00000000000079b7 */ /* 0x0021e40000000000 */
.L_x_286:
[----:B------:R-:W-:Y:S05]  /*e630*/  BSYNC B0 ;  /* 0x0000000000007941 */ /* 0x000fea0003800000 */
.L_x_285:
[----:B------:R-:W-:Y:S04]  /*e640*/  BSSY B0, `(.L_x_287) ;  /* 0x000003c000007945 */ /* 0x000fe80003800000 */
[----:B------:R-:W-:Y:S05]  /*e650*/  @P0 BRA `(.L_x_288) ;  /* 0x0000000000e80947 */ /* 0x000fea0003800000 */
[----:B------:R-:W-:-:S04]  /*e660*/  MOV R0, UR50 ;  /* 0x0000003200007c02 */ /* 0x000fc80008000f00 */
[----:B------:R-:W-:-:S13]  /*e670*/  ISETP.NE.AND P3, PT, R0, 0x3, PT ;  /* 0x000000030000780c */ /* 0x000fda0003f65270 */
[----:B------:R-:W-:Y:S05]  /*e680*/  @!P3 BRA `(.L_x_289) ;  /* 0x000000000004b947 */ /* 0x000fea0003800000 */
[----:B------:R-:W-:Y:S01]  /*e690*/  BPT.TRAP 0x1 ;  /* 0x000000040000795c */ /* 0x000fe20000300000 */
.L_x_289:
[----:B------:R-:W2:Y:S04]  /*e6a0*/  LDL R0, [R1+0xb4] ;  /* 0x0000b40001007983 */ /* 0x000ea80000100800 */
[----:B------:R-:W3:Y:S01]  /*e6b0*/  LDL R3, [R1+0xb8] ;  /* 0x0000b80001037983 */ /* 0x000ee20000100800 */
[----:B------:R-:W-:Y:S01]  /*e6c0*/  BSSY B1, `(.L_x_290) ;  /* 0x0000005000017945 */ /* 0x000fe20003800000 */
[----:B--2---:R-:W-:Y:S02]  /*e6d0*/  LEA R0, R0, UR51, 0x3 ;  /* 0x0000003300007c11 */ /* 0x004fe4000f8e18ff */
[----:B---3--:R-:W-:-:S04]  /*e6e0*/  SHF.L.U32 R3, R3, 0x1f, RZ ;  /* 0x0000001f03037819 */ /* 0x008fc800000006ff */
[----:B------:R-:W1:Y:S02]  /*e6f0*/  SYNCS.PHASECHK.TRANS64.TRYWAIT P2, [R0+URZ+0x80], R3 ;  /* 0x00008003000075a7 */ /* 0x000e64000804017f */
[----:B-1----:R-:W-:Y:S05]  /*e700*/  @!P2 BRA `(.L_x_291) ;  /* 0x000000bc00d0a947 */ /* 0x002fea0003800000 */
.L_x_630:
[----:B------:R-:W-:Y:S05]  /*e710*/  BSYNC B1 ;  /* 0x0000000000017941 */ /* 0x000fea0003800000 */
.L_x_290:
        /* <DEDUP_REMOVED lines=18> */
.L_x_293:
[----:B------:R-:W-:Y:S05]  /*e840*/  BSYNC B1 ;  /* 0x0000000000017941 */ /* 0x000fea0003800000 */
.L_x_292:
        /* <DEDUP_REMOVED lines=8> */
.L_x_294:
        /* <DEDUP_REMOVED lines=19> */
.L_x_288:
[----:B------:R-:W-:Y:S05]  /*ea00*/  BSYNC B0 ;  /* 0x0000000000007941 */ /* 0x000fea0003800000 */
.L_x_287:
[----:B-1----:R-:W-:Y:S01]  /*ea10*/  F2FP.F16.E4M3.UNPACK_B R0, R6 ;  /* 0x00000006ff00723e */ /* 0x002fe200020006ff */
[C---:B------:R-:W-:Y:S01]  /*ea20*/  FMUL R195, R2.reuse, R195 ;  /* 0x000000c302c37220 */ /* 0x040fe20000400000 */
[C---:B------:R-:W-:Y:S01]  /*ea30*/  FMUL R3, R2.reuse, R194 ;  /* 0x000000c202037220 */ /* 0x040fe20000400000 */
[----:B------:R-:W-:Y:S01]  /*ea40*/  F2FP.F16.E4M3.UNPACK_B R5, R7 ;  /* 0x00000007ff05723e */ /* 0x000fe200020006ff */
[C---:B------:R-:W-:Y:S01]  /*ea50*/  FMUL R193, R2.reuse, R193 ;  /* 0x000000c102c17220 */ /* 0x040fe20000400000 */
[--C-:B------:R-:W-:Y:S02]  /*ea60*/  HADD2.F32 R4, -RZ, R0.reuse.H0_H0 ;  /* 0x20000000ff047230 */ /* 0x100fe40000004100 */
[----:B------:R-:W-:Y:S01]  /*ea70*/  FMUL R191, R2, R191 ;  /* 0x000000bf02bf7220 */ /* 0x000fe20000400000 */
[----:B------:R-:W-:Y:S01]  /*ea80*/  HADD2.F32 R18, -RZ, R0.H1_H1 ;  /* 0x30000000ff127230 */ /* 0x000fe20000004100 */
[----:B------:R-:W-:Y:S01]  /*ea90*/  F2FP.F16.E4M3.UNPACK_B R0, R6.H1 ;  /* 0x00000006ff00723e */ /* 0x000fe200030006ff */
[----:B------:R-:W-:-:S02]  /*eaa0*/  HADD2.F32 R20, -RZ, R5.H1_H1 ;  /* 0x30000005ff147230 */ /* 0x000fc40000004100 */
[C---:B------:R-:W-:Y:S01]  /*eab0*/  FFMA R195, R16.reuse, R4, R195 ;  /* 0x0000000410c37223 */ /* 0x040fe200000000c3 */
[----:B------:R-:W-:Y:S01]  /*eac0*/  F2FP.F16.E4M3.UNPACK_B R17, R7.H1 ;  /* 0x00000007ff11723e */ /* 0x000fe200030006ff */
[----:B------:R-:W-:Y:S01]  /*ead0*/  FFMA R3, R16, R18, R3 ;  /* 0x0000001210037223 */ /* 0x000fe20000000003 */
[--C-:B------:R-:W-:Y:S02]  /*eae0*/  HADD2.F32 R4, -RZ, R0.reuse.H0_H0 ;  /* 0x20000000ff047230 */ /* 0x100fe40000004100 */
[----:B------:R-:W-:Y:S01]  /*eaf0*/  FMUL R15, R2, R190 ;  /* 0x000000be020f7220 */ /* 0x000fe20000400000 */
[----:B------:R-:W-:Y:S01]  /*eb00*/  HADD2.F32 R18, -RZ, R5.H0_H0 ;  /* 0x20000005ff127230 */ /* 0x000fe20000004100 */
[----:B------:R-:W-:Y:S01]  /*eb10*/  F2FP.F16.E4M3.UNPACK_B R19, R8 ;  /* 0x00000008ff13723e */ /* 0x000fe200020006ff */
[----:B------:R-:W-:Y:S02]  /*eb20*/  HADD2.F32 R0, -RZ, R0.H1_H1 ;  /* 0x30000000ff007230 */ /* 0x000fe40000004100 */
[----:B------:R-:W-:Y:S01]  /*eb30*/  FFMA R193, R16, R4, R193 ;  /* 0x0000000410c17223 */ /* 0x000fe200000000c1 */
[----:B------:R-:W-:-:S02]  /*eb40*/  HADD2.F32 R4, -RZ, R17.H0_H0 ;  /* 0x20000011ff047230 */ /* 0x000fc40000004100 */
[----:B------:R-:W-:Y:S01]  /*eb50*/  FFMA R191, R16, R18, R191 ;  /* 0x0000001210bf7223 */ /* 0x000fe200000000bf */
[----:B------:R-:W-:Y:S02]  /*eb60*/  HADD2.F32 R18, -RZ, R17.H1_H1 ;  /* 0x30000011ff127230 */ /* 0x000fe40000004100 */
[C---:B------:R-:W-:Y:S01]  /*eb70*/  FMUL R5, R2.reuse, R192 ;  /* 0x000000c002057220 */ /* 0x040fe20000400000 */
[----:B------:R-:W-:Y:S01]  /*eb80*/  MOV R44, 0x3bbb989d ;  /* 0x3bbb989d002c7802 */ /* 0x000fe20000000f00 */
[----:B------:R-:W-:Y:S01]  /*eb90*/  FMUL R17, R2, R188 ;  /* 0x000000bc02117220 */ /* 0x000fe20000400000 */
[----:B------:R-:W-:Y:S01]  /*eba0*/  FFMA R15, R16, R20, R15 ;  /* 0x00000014100f7223 */ /* 0x000fe2000000000f */
[----:B------:R-:W-:Y:S02]  /*ebb0*/  HADD2.F32 R20, -RZ, R19.H0_H0 ;  /* 0x20000013ff147230 */ /* 0x000fe40000004100 */
[----:B------:R-:W-:Y:S01]  /*ebc0*/  FMUL R187, R2, R187 ;  /* 0x000000bb02bb7220 */ /* 0x000fe20000400000 */
[C---:B------:R-:W-:Y:S01]  /*ebd0*/  FFMA R5, R16.reuse, R0, R5 ;  /* 0x0000000010057223 */ /* 0x040fe20000000005 */
[----:B------:R-:W-:Y:S01]  /*ebe0*/  MOV R46, 0x437c0000 ;  /* 0x437c0000002e7802 */ /* 0x000fe20000000f00 */
[C---:B------:R-:W-:Y:S01]  /*ebf0*/  FFMA R17, R16.reuse, R18, R17 ;  /* 0x0000001210117223 */ /* 0x040fe20000000011 */
[-C--:B------:R-:W-:Y:S01]  /*ec00*/  FFMA.SAT R0, -R195, R44.reuse, 0.5 ;  /* 0x3f000000c3007423 */ /* 0x080fe2000000212c */
[----:B------:R-:W-:Y:S01]  /*ec10*/  FFMA.SAT R18, -R3, R44, 0.5 ;  /* 0x3f00000003127423 */ /* 0x000fe2000000212c */
[----:B------:R-:W-:Y:S01]  /*ec20*/  FFMA R187, R16, R20, R187 ;  /* 0x0000001410bb7223 */ /* 0x000fe200000000bb */
[----:B------:R-:W-:Y:S01]  /*ec30*/  FMUL R189, R2, R189 ;  /* 0x000000bd02bd7220 */ /* 0x000fe20000400000 */
[----:B------:R-:W-:Y:S01]  /*ec40*/  FFMA.SAT R20, -R193, R44, 0.5 ;  /* 0x3f000000c1147423 */ /* 0x000fe2000000212c */
[-C--:B------:R-:W-:Y:S01]  /*ec50*/  FFMA.RM R0, R0, R46.reuse, 12582913 ;  /* 0x4b40000100007423 */ /* 0x080fe2000000402e */
[----:B------:R-:W-:Y:S01]  /*ec60*/  FFMA.RM R18, R18, R46, 12582913 ;  /* 0x4b40000112127423 */ /* 0x000fe2000000402e */
[----:B------:R-:W-:Y:S01]  /*ec70*/  F2FP.F16.E4M3.UNPACK_B R25, R8.H1 ;  /* 0x00000008ff19723e */ /* 0x000fe200030006ff */
[----:B------:R-:W-:Y:S01]  /*ec80*/  FFMA R189, R16, R4, R189 ;  /* 0x0000000410bd7223 */ /* 0x000fe200000000bd */
[----:B------:R-:W-:Y:S01]  /*ec90*/  FFMA.RM R22, R20, R46, 12582913 ;  /* 0x4b40000114167423 */ /* 0x000fe2000000402e */
[----:B------:R-:W-:Y:S01]  /*eca0*/  FADD R4, R0, -12583039 ;  /* 0xcb40007f00047421 */ /* 0x000fe20000000000 */
[----:B------:R-:W-:Y:S01]  /*ecb0*/  FADD R20, R18, -12583039 ;  /* 0xcb40007f12147421 */ /* 0x000fe20000000000 */
[----:B------:R-:W-:-:S02]  /*ecc0*/  HADD2.F32 R26, -RZ, R25.H0_H0 ;  /* 0x20000019ff1a7230 */ /* 0x000fc40000004100 */
[C---:B------:R-:W-:Y:S01]  /*ecd0*/  FMUL R185, R2.reuse, R185 ;  /* 0x000000b902b97220 */ /* 0x040fe20000400000 */
[----:B------:R-:W-:Y:S01]  /*ece0*/  FFMA R4, -R195, 1.4426950216293334961, -R4 ;  /* 0x3fb8aa3bc3047823 */ /* 0x000fe20000000904 */
[----:B------:R-:W-:Y:S01]  /*ecf0*/  FFMA R20, -R3, 1.4426950216293334961, -R20 ;  /* 0x3fb8aa3b03147823 */ /* 0x000fe20000000914 */
[----:B------:R-:W-:Y:S01]  /*ed00*/  FFMA.SAT R23, -R5, R44, 0.5 ;  /* 0x3f00000005177423 */ /* 0x000fe2000000212c */
[----:B------:R-:W-:Y:S02]  /*ed10*/  HADD2.F32 R21, -RZ, R19.H1_H1 ;  /* 0x30000013ff157230 */ /* 0x000fe40000004100 */
[----:B------:R-:W-:Y:S01]  /*ed20*/  FMUL R19, R2, R186 ;  /* 0x000000ba02137220 */ /* 0x000fe20000400000 */
[----:B------:R-:W-:Y:S01]  /*ed30*/  FFMA R4, -R195, 1.925963033500011079e-08, R4 ;  /* 0x32a57060c3047823 */ /* 0x000fe20000000104 */
[----:B------:R-:W-:Y:S01]  /*ed40*/  FFMA R20, -R3, 1.925963033500011079e-08, R20 ;  /* 0x32a5706003147823 */ /* 0x000fe20000000114 */
[----:B------:R-:W-:Y:S01]  /*ed50*/  FFMA R185, R16, R26, R185 ;  /* 0x0000001a10b97223 */ /* 0x000fe200000000b9 */
[----:B------:R-:W-:-:S02]  /*ed60*/  HADD2.F32 R27, -RZ, R25.H1_H1 ;  /* 0x30000019ff1b7230 */ /* 0x000fc40000004100 */
[----:B------:R-:W-:Y:S01]  /*ed70*/  FFMA.RM R26, R23, R46, 12582913 ;  /* 0x4b400001171a7423 */ /* 0x000fe2000000402e */
[----:B------:R-:W-:Y:S01]  /*ed80*/  FMUL R3, R2, R184 ;  /* 0x000000b802037220 */ /* 0x000fe20000400000 */
[----:B------:R-:W-:Y:S01]  /*ed90*/  FFMA R19, R16, R21, R19 ;  /* 0x0000001510137223 */ /* 0x000fe20000000013 */
[----:B------:R-:W-:Y:S01]  /*eda0*/  FADD R24, R22, -12583039 ;  /* 0xcb40007f16187421 */ /* 0x000fe20000000000 */
[----:B------:R1:W2:Y:S01]  /*edb0*/  MUFU.EX2 R21, R4 ;  /* 0x0000000400157308 */ /* 0x0002a20000000800 */
[----:B------:R-:W-:Y:S01]  /*edc0*/  FFMA R3, R16, R27, R3 ;  /* 0x0000001b10037223 */ /* 0x000fe20000000003 */
[-C--:B------:R-:W-:Y:S01]  /*edd0*/  FFMA.SAT R27, -R15, R44.reuse, 0.5 ;  /* 0x3f0000000f1b7423 */ /* 0x080fe2000000212c */
[----:B------:R-:W-:Y:S01]  /*ede0*/  FFMA R24, -R193, 1.4426950216293334961, -R24 ;  /* 0x3fb8aa3bc1187823 */ /* 0x000fe20000000918 */
[----:B------:R-:W-:Y:S01]  /*edf0*/  FFMA.SAT R25, -R191, R44, 0.5 ;  /* 0x3f000000bf197423 */ /* 0x000fe2000000212c */
[----:B------:R-:W-:Y:S01]  /*ee00*/  F2FP.F16.E4M3.UNPACK_B R31, R9 ;  /* 0x00000009ff1f723e */ /* 0x000fe200020006ff */
[-C--:B------:R-:W-:Y:S01]  /*ee10*/  FFMA.RM R30, R27, R46.reuse, 12582913 ;  /* 0x4b4000011b1e7423 */ /* 0x080fe2000000402e */
[----:B------:R-:W-:Y:S01]  /*ee20*/  FFMA R24, -R193, 1.925963033500011079e-08, R24 ;  /* 0x32a57060c1187823 */ /* 0x000fe20000000118 */
[----:B------:R-:W-:Y:S01]  /*ee30*/  FFMA.RM R28, R25, R46, 12582913 ;  /* 0x4b400001191c7423 */ /* 0x000fe2000000402e */
[----:B-1----:R-:W-:Y:S01]  /*ee40*/  FADD R4, R26, -12583039 ;  /* 0xcb40007f1a047421 */ /* 0x002fe20000000000 */
[----:B------:R-:W-:Y:S01]  /*ee50*/  FADD R32, R30, -12583039 ;  /* 0xcb40007f1e207421 */ /* 0x000fe20000000000 */
[----:B------:R1:W3:Y:S01]  /*ee60*/  MUFU.EX2 R25, R24 ;  /* 0x0000001800197308 */ /* 0x0002e20000000800 */
[----:B------:R-:W-:-:S02]  /*ee70*/  HADD2.F32 R29, -RZ, R31.H0_H0 ;  /* 0x2000001fff1d7230 */ /* 0x000fc40000004100 */
[----:B------:R-:W-:Y:S01]  /*ee80*/  FFMA R4, -R5, 1.4426950216293334961, -R4 ;  /* 0x3fb8aa3b05047823 */ /* 0x000fe20000000904 */
[----:B------:R-:W-:Y:S01]  /*ee90*/  FFMA R32, -R15, 1.4426950216293334961, -R32 ;  /* 0x3fb8aa3b0f207823 */ /* 0x000fe20000000920 */
[----:B------:R-:W-:Y:S01]  /*eea0*/  FMUL R183, R2, R183 ;  /* 0x000000b702b77220 */ /* 0x000fe20000400000 */
[----:B------:R-:W-:Y:S01]  /*eeb0*/  F2FP.F16.E4M3.UNPACK_B R40, R9.H1 ;  /* 0x00000009ff28723e */ /* 0x000fe200030006ff */
[----:B------:R-:W-:Y:S01]  /*eec0*/  FFMA R4, -R5, 1.925963033500011079e-08, R4 ;  /* 0x32a5706005047823 */ /* 0x000fe20000000104 */
[----:B------:R-:W-:Y:S01]  /*eed0*/  FFMA.SAT R5, -R189, R44, 0.5 ;  /* 0x3f000000bd057423 */ /* 0x000fe2000000212c */
[----:B------:R4:W-:Y:S01]  /*eee0*/  MUFU.EX2 R23, R20 ;  /* 0x0000001400177308 */ /* 0x0009e20000000800 */
[----:B------:R-:W-:Y:S01]  /*eef0*/  FFMA R32, -R15, 1.925963033500011079e-08, R32 ;  /* 0x32a570600f207823 */ /* 0x000fe20000000120 */
[----:B------:R-:W-:Y:S02]  /*ef00*/  HADD2.F32 R15, -RZ, R31.H1_H1 ;  /* 0x3000001fff0f7230 */ /* 0x000fe40000004100 */
[----:B-1----:R-:W-:Y:S01]  /*ef10*/  FFMA.RM R24, R5, R46, 12582913 ;  /* 0x4b40000105187423 */ /* 0x002fe2000000402e */
[----:B------:R-:W-:Y:S01]  /*ef20*/  FFMA.SAT R5, -R17, R44, 0.5 ;  /* 0x3f00000011057423 */ /* 0x000fe2000000212c */
[----:B------:R-:W-:Y:S01]  /*ef30*/  FFMA R183, R16, R29, R183 ;  /* 0x0000001d10b77223 */ /* 0x000fe200000000b7 */
[----:B------:R-:W-:-:S02]  /*ef40*/  HADD2.F32 R35, -RZ, R40.H0_H0 ;  /* 0x20000028ff237230 */ /* 0x000fc40000004100 */
[----:B------:R-:W-:Y:S01]  /*ef50*/  FMUL R181, R2, R181 ;  /* 0x000000b502b57220 */ /* 0x000fe20000400000 */
[----:B------:R-:W-:Y:S01]  /*ef60*/  FFMA.RM R34, R5, R46, 12582913 ;  /* 0x4b40000105227423 */ /* 0x000fe2000000402e */
[----:B----4-:R-:W-:Y:S01]  /*ef70*/  FADD R20, R28, -12583039 ;  /* 0xcb40007f1c147421 */ /* 0x010fe20000000000 */
[----:B------:R-:W-:Y:S01]  /*ef80*/  FMUL R5, R2, R182 ;  /* 0x000000b602057220 */ /* 0x000fe20000400000 */
[----:B------:R1:W4:Y:S01]  /*ef90*/  MUFU.EX2 R27, R4 ;  /* 0x00000004001b7308 */ /* 0x0003220000000800 */
[----:B------:R-:W-:Y:S01]  /*efa0*/  FADD R36, R34, -12583039 ;  /* 0xcb40007f22247421 */ /* 0x000fe20000000000 */
[----:B------:R-:W-:Y:S01]  /*efb0*/  FFMA R20, -R191, 1.4426950216293334961, -R20 ;  /* 0x3fb8aa3bbf147823 */ /* 0x000fe20000000914 */
[C---:B------:R-:W-:Y:S01]  /*efc0*/  FFMA R5, R16.reuse, R15, R5 ;  /* 0x0000000f10057223 */ /* 0x040fe20000000005 */
[-C--:B------:R-:W-:Y:S01]  /*efd0*/  FFMA.SAT R15, -R187, R44.reuse, 0.5 ;  /* 0x3f000000bb0f7423 */ /* 0x080fe2000000212c */
[----:B------:R-:W-:Y:S01]  /*efe0*/  FFMA R36, -R17, 1.4426950216293334961, -R36 ;  /* 0x3fb8aa3b11247823 */ /* 0x000fe20000000924 */
[----:B------:R-:W-:Y:S01]  /*eff0*/  FFMA R20, -R191, 1.925963033500011079e-08, R20 ;  /* 0x32a57060bf147823 */ /* 0x000fe20000000114 */
[----:B------:R-:W-:Y:S01]  /*f000*/  FFMA R181, R16, R35, R181 ;  /* 0x0000002310b57223 */ /* 0x000fe200000000b5 */
[----:B------:R-:W-:Y:S01]  /*f010*/  MUFU.EX2 R31, R32 ;  /* 0x00000020001f7308 */ /* 0x000fe20000000800 */
[----:B-1----:R-:W-:Y:S01]  /*f020*/  FADD R4, R24, -12583039 ;  /* 0xcb40007f18047421 */ /* 0x002fe20000000000 */
[----:B------:R-:W-:Y:S01]  /*f030*/  FFMA R36, -R17, 1.925963033500011079e-08, R36 ;  /* 0x32a5706011247823 */ /* 0x000fe20000000124 */
[----:B------:R-:W-:Y:S01]  /*f040*/  FFMA.SAT R42, -R181, R44, 0.5 ;  /* 0x3f000000b52a7423 */ /* 0x000fe2000000212c */
[----:B------:R-:W-:Y:S01]  /*f050*/  SHF.L.U32 R0, R0, 0x17, RZ ;  /* 0x0000001700007819 */ /* 0x000fe200000006ff */
[C---:B------:R-:W-:Y:S01]  /*f060*/  FFMA R4, -R189.reuse, 1.4426950216293334961, -R4 ;  /* 0x3fb8aa3bbd047823 */ /* 0x040fe20000000904 */
[----:B------:R-:W-:Y:S01]  /*f070*/  SHF.L.U32 R22, R22, 0x17, RZ ;  /* 0x0000001716167819 */ /* 0x000fe200000006ff */
[-C--:B------:R-:W-:Y:S01]  /*f080*/  FFMA.RM R43, R42, R46.reuse, 12582913 ;  /* 0x4b4000012a2b7423 */ /* 0x080fe2000000402e */
[----:B------:R1:W5:Y:S01]  /*f090*/  MUFU.EX2 R29, R20 ;  /* 0x00000014001d7308 */ /* 0x0003620000000800 */
[----:B------:R-:W-:Y:S01]  /*f0a0*/  FFMA R4, -R189, 1.925963033500011079e-08, R4 ;  /* 0x32a57060bd047823 */ /* 0x000fe20000000104 */
[----:B--2---:R-:W-:Y:S01]  /*f0b0*/  FFMA R48, R0, R21, 1 ;  /* 0x3f80000000307423 */ /* 0x004fe20000000015 */
[----:B------:R-:W-:Y:S01]  /*f0c0*/  SHF.L.U32 R26, R26, 0x17, RZ ;  /* 0x000000171a1a7819 */ /* 0x000fe200000006ff */
[----:B------:R-:W-:Y:S01]  /*f0d0*/  BSSY B1, `(.L_x_295) ;  /* 0x000005c000017945 */ /* 0x000fe20003800000 */
[----:B------:R-:W-:Y:S01]  /*f0e0*/  SHF.L.U32 R28, R28, 0x17, RZ ;  /* 0x000000171c1c7819 */ /* 0x000fe200000006ff */
[----:B---3--:R-:W-:Y:S01]  /*f0f0*/  FFMA R22, R22, R25, 1 ;  /* 0x3f80000016167423 */ /* 0x008fe20000000019 */
[----:B------:R-:W-:Y:S01]  /*f100*/  IADD3 R0, R48, 0x1800000, RZ ;  /* 0x0180000030007810 */ /* 0x000fe20007ffe0ff */
[----:B------:R2:W3:Y:S01]  /*f110*/  MUFU.EX2 R33, R4 ;  /* 0x0000000400217308 */ /* 0x0004e20000000800 */
[----:B-1----:R-:W-:Y:S01]  /*f120*/  FFMA.RM R20, R15, R46, 12582913 ;  /* 0x4b4000010f147423 */ /* 0x002fe2000000402e */
[----:B------:R-:W-:Y:S01]  /*f130*/  FFMA.SAT R15, -R19, R44, 0.5 ;  /* 0x3f000000130f7423 */ /* 0x000fe2000000212c */
[----:B------:R-:W-:Y:S01]  /*f140*/  LOP3.LUT R0, R0, 0x7f800000, RZ, 0xc0, !PT ;  /* 0x7f80000000007812 */ /* 0x000fe200078ec0ff */
[----:B----4-:R-:W-:Y:S01]  /*f150*/  FFMA R27, R26, R27, 1 ;  /* 0x3f8000001a1b7423 */ /* 0x010fe2000000001b */
[----:B------:R-:W-:Y:S01]  /*f160*/  FADD R32, R20, -12583039 ;  /* 0xcb40007f14207421 */ /* 0x000fe20000000000 */
[----:B------:R-:W-:Y:S01]  /*f170*/  FFMA.RM R37, R15, R46, 12582913 ;  /* 0x4b4000010f257423 */ /* 0x000fe2000000402e */
[-C--:B------:R-:W-:Y:S01]  /*f180*/  FFMA.SAT R15, -R3, R44.reuse, 0.5 ;  /* 0x3f000000030f7423 */ /* 0x080fe2000000212c */
[----:B------:R1:W4:Y:S01]  /*f190*/  MUFU.EX2 R17, R36 ;  /* 0x0000002400117308 */ /* 0x0003220000000800 */
[----:B--2---:R-:W-:Y:S01]  /*f1a0*/  FFMA.SAT R4, -R185, R44, 0.5 ;  /* 0x3f000000b9047423 */ /* 0x004fe2000000212c */
[----:B------:R-:W-:Y:S01]  /*f1b0*/  FADD R38, R37, -12583039 ;  /* 0xcb40007f25267421 */ /* 0x000fe20000000000 */
[----:B------:R-:W-:Y:S01]  /*f1c0*/  FFMA R32, -R187, 1.4426950216293334961, -R32 ;  /* 0x3fb8aa3bbb207823 */ /* 0x000fe20000000920 */
[-C--:B------:R-:W-:Y:S01]  /*f1d0*/  FFMA.RM R39, R15, R46.reuse, 12582913 ;  /* 0x4b4000010f277423 */ /* 0x080fe2000000402e */
[----:B------:R-:W-:Y:S01]  /*f1e0*/  FFMA.RM R4, R4, R46, 12582913 ;  /* 0x4b40000104047423 */ /* 0x000fe2000000402e */
[----:B------:R-:W-:Y:S01]  /*f1f0*/  FFMA R38, -R19, 1.4426950216293334961, -R38 ;  /* 0x3fb8aa3b13267823 */ /* 0x000fe20000000926 */
[----:B------:R-:W-:Y:S01]  /*f200*/  FFMA R32, -R187, 1.925963033500011079e-08, R32 ;  /* 0x32a57060bb207823 */ /* 0x000fe20000000120 */
[----:B------:R-:W-:Y:S01]  /*f210*/  FMUL R15, R2, R180 ;  /* 0x000000b4020f7220 */ /* 0x000fe20000400000 */
[----:B-1----:R-:W-:Y:S01]  /*f220*/  FADD R36, R4, -12583039 ;  /* 0xcb40007f04247421 */ /* 0x002fe20000000000 */
[----:B------:R-:W-:Y:S01]  /*f230*/  FFMA R38, -R19, 1.925963033500011079e-08, R38 ;  /* 0x32a5706013267823 */ /* 0x000fe20000000126 */
[----:B------:R-:W-:Y:S01]  /*f240*/  HADD2.F32 R19, -RZ, R40.H1_H1 ;  /* 0x30000028ff137230 */ /* 0x000fe20000004100 */
[----:B------:R1:W2:Y:S01]  /*f250*/  MUFU.EX2 R35, R32 ;  /* 0x0000002000237308 */ /* 0x0002a20000000800 */
[----:B------:R-:W-:Y:S01]  /*f260*/  FADD R40, R39, -12583039 ;  /* 0xcb40007f27287421 */ /* 0x000fe20000000000 */
[----:B------:R-:W-:Y:S01]  /*f270*/  FFMA R36, -R185, 1.4426950216293334961, -R36 ;  /* 0x3fb8aa3bb9247823 */ /* 0x000fe20000000924 */
[----:B------:R-:W-:Y:S01]  /*f280*/  ISETP.GT.U32.AND P2, PT, R0, 0x1ffffff, PT ;  /* 0x01ffffff0000780c */ /* 0x000fe20003f44070 */
[----:B------:R-:W-:Y:S01]  /*f290*/  FFMA R15, R16, R19, R15 ;  /* 0x00000013100f7223 */ /* 0x000fe2000000000f */
[-C--:B------:R-:W-:Y:S01]  /*f2a0*/  FFMA.SAT R19, -R183, R44.reuse, 0.5 ;  /* 0x3f000000b7137423 */ /* 0x080fe2000000212c */
[----:B------:R-:W-:Y:S01]  /*f2b0*/  FFMA R40, -R3, 1.4426950216293334961, -R40 ;  /* 0x3fb8aa3b03287823 */ /* 0x000fe20000000928 */
[----:B------:R-:W-:Y:S01]  /*f2c0*/  FFMA R36, -R185, 1.925963033500011079e-08, R36 ;  /* 0x32a57060b9247823 */ /* 0x000fe20000000124 */
[----:B------:R-:W2:Y:S01]  /*f2d0*/  MUFU.EX2 R38, R38 ;  /* 0x0000002600267308 */ /* 0x000ea20000000800 */
[-C--:B-1----:R-:W-:Y:S01]  /*f2e0*/  FFMA.SAT R32, -R5, R44.reuse, 0.5 ;  /* 0x3f00000005207423 */ /* 0x082fe2000000212c */
[----:B------:R-:W-:Y:S01]  /*f2f0*/  FFMA.SAT R44, -R15, R44, 0.5 ;  /* 0x3f0000000f2c7423 */ /* 0x000fe2000000212c */
[-C--:B------:R-:W-:Y:S01]  /*f300*/  FFMA.RM R19, R19, R46.reuse, 12582913 ;  /* 0x4b40000113137423 */ /* 0x080fe2000000402e */
[----:B------:R-:W-:Y:S01]  /*f310*/  FFMA R40, -R3, 1.925963033500011079e-08, R40 ;  /* 0x32a5706003287823 */ /* 0x000fe20000000128 */
[-C--:B------:R-:W-:Y:S01]  /*f320*/  FFMA.RM R41, R32, R46.reuse, 12582913 ;  /* 0x4b40000120297423 */ /* 0x080fe2000000402e */
[----:B------:R-:W-:Y:S01]  /*f330*/  FFMA.RM R44, R44, R46, 12582913 ;  /* 0x4b4000012c2c7423 */ /* 0x000fe2000000402e */
[----:B------:R-:W-:Y:S01]  /*f340*/  FADD R32, R19, -12583039 ;  /* 0xcb40007f13207421 */ /* 0x000fe20000000000 */
[----:B------:R1:W-:Y:S01]  /*f350*/  MUFU.EX2 R3, R36 ;  /* 0x0000002400037308 */ /* 0x0003e20000000800 */
[----:B------:R-:W-:Y:S01]  /*f360*/  FADD R42, R41, -12583039 ;  /* 0xcb40007f292a7421 */ /* 0x000fe20000000000 */
[----:B------:R-:W-:Y:S01]  /*f370*/  FADD R46, R44, -12583039 ;  /* 0xcb40007f2c2e7421 */ /* 0x000fe20000000000 */
[----:B------:R-:W-:Y:S01]  /*f380*/  FFMA R32, -R183, 1.4426950216293334961, -R32 ;  /* 0x3fb8aa3bb7207823 */ /* 0x000fe20000000920 */
[----:B------:R-:W-:Y:S01]  /*f390*/  SHF.L.U32 R30, R30, 0x17, RZ ;  /* 0x000000171e1e7819 */ /* 0x000fe200000006ff */
[----:B------:R-:W-:Y:S01]  /*f3a0*/  FFMA R42, -R5, 1.4426950216293334961, -R42 ;  /* 0x3fb8aa3b052a7823 */ /* 0x000fe2000000092a */
[----:B------:R-:W-:Y:S01]  /*f3b0*/  FFMA R46, -R15, 1.4426950216293334961, -R46 ;  /* 0x3fb8aa3b0f2e7823 */ /* 0x000fe2000000092e */
[----:B------:R-:W-:Y:S01]  /*f3c0*/  FFMA R32, -R183, 1.925963033500011079e-08, R32 ;  /* 0x32a57060b7207823 */ /* 0x000fe20000000120 */
[----:B------:R-:W-:Y:S01]  /*f3d0*/  MUFU.EX2 R40, R40 ;  /* 0x0000002800287308 */ /* 0x000fe20000000800 */
[----:B-1----:R-:W-:Y:S01]  /*f3e0*/  FADD R36, R43, -12583039 ;  /* 0xcb40007f2b247421 */ /* 0x002fe20000000000 */
[----:B------:R-:W-:Y:S01]  /*f3f0*/  FFMA R42, -R5, 1.925963033500011079e-08, R42 ;  /* 0x32a57060052a7823 */ /* 0x000fe2000000012a */
[----:B------:R-:W-:Y:S01]  /*f400*/  FFMA R46, -R15, 1.925963033500011079e-08, R46 ;  /* 0x32a570600f2e7823 */ /* 0x000fe2000000012e */
[----:B------:R-:W-:Y:S01]  /*f410*/  SHF.L.U32 R24, R24, 0x17, RZ ;  /* 0x0000001718187819 */ /* 0x000fe200000006ff */
[----:B------:R-:W-:Y:S01]  /*f420*/  FFMA R36, -R181, 1.4426950216293334961, -R36 ;  /* 0x3fb8aa3bb5247823 */ /* 0x000fe20000000924 */
[----:B------:R-:W-:Y:S01]  /*f430*/  SHF.L.U32 R41, R41, 0x17, RZ ;  /* 0x0000001729297819 */ /* 0x000fe200000006ff */
[----:B-----5:R-:W-:Y:S01]  /*f440*/  FFMA R28, R28, R29, 1 ;  /* 0x3f8000001c1c7423 */ /* 0x020fe2000000001d */
[----:B------:R-:W1:Y:S01]  /*f450*/  MUFU.EX2 R42, R42 ;  /* 0x0000002a002a7308 */ /* 0x000e620000000800 */
[----:B------:R-:W-:Y:S01]  /*f460*/  FFMA R36, -R181, 1.925963033500011079e-08, R36 ;  /* 0x32a57060b5247823 */ /* 0x000fe20000000124 */
[----:B------:R-:W-:Y:S01]  /*f470*/  SHF.L.U32 R18, R18, 0x17, RZ ;  /* 0x0000001712127819 */ /* 0x000fe200000006ff */
[----:B------:R-:W-:Y:S01]  /*f480*/  FFMA R31, R30, R31, 1 ;  /* 0x3f8000001e1f7423 */ /* 0x000fe2000000001f */
[----:B------:R-:W-:Y:S01]  /*f490*/  SHF.L.U32 R34, R34, 0x17, RZ ;  /* 0x0000001722227819 */ /* 0x000fe200000006ff */
[----:B---3--:R-:W-:Y:S01]  /*f4a0*/  FFMA R24, R24, R33, 1 ;  /* 0x3f80000018187423 */ /* 0x008fe20000000021 */
[----:B------:R-:W-:Y:S01]  /*f4b0*/  SHF.L.U32 R20, R20, 0x17, RZ ;  /* 0x0000001714147819 */ /* 0x000fe200000006ff */
[----:B------:R-:W-:Y:S01]  /*f4c0*/  FFMA R23, R18, R23, 1 ;  /* 0x3f80000012177423 */ /* 0x000fe20000000017 */
[----:B------:R-:W3:Y:S01]  /*f4d0*/  MUFU.EX2 R32, R32 ;  /* 0x0000002000207308 */ /* 0x000ee20000000800 */
[----:B------:R-:W-:Y:S01]  /*f4e0*/  SHF.L.U32 R37, R37, 0x17, RZ ;  /* 0x0000001725257819 */ /* 0x000fe200000006ff */
[----:B----4-:R-:W-:Y:S01]  /*f4f0*/  FFMA R25, R34, R17, 1 ;  /* 0x3f80000022197423 */ /* 0x010fe20000000011 */
[----:B------:R-:W-:Y:S01]  /*f500*/  SHF.L.U32 R4, R4, 0x17, RZ ;  /* 0x0000001704047819 */ /* 0x000fe200000006ff */
[----:B--2---:R-:W-:Y:S01]  /*f510*/  FFMA R26, R20, R35, 1 ;  /* 0x3f800000141a7423 */ /* 0x004fe20000000023 */
[----:B------:R-:W-:Y:S01]  /*f520*/  SHF.L.U32 R39, R39, 0x17, RZ ;  /* 0x0000001727277819 */ /* 0x000fe200000006ff */
[----:B------:R-:W-:Y:S01]  /*f530*/  FFMA R29, R37, R38, 1 ;  /* 0x3f800000251d7423 */ /* 0x000fe20000000026 */
[----:B------:R-:W-:Y:S01]  /*f540*/  SHF.L.U32 R19, R19, 0x17, RZ ;  /* 0x0000001713137819 */ /* 0x000fe200000006ff */
[----:B------:R-:W2:Y:S01]  /*f550*/  MUFU.EX2 R36, R36 ;  /* 0x0000002400247308 */ /* 0x000ea20000000800 */
[----:B------:R-:W-:Y:S01]  /*f560*/  SHF.L.U32 R43, R43, 0x17, RZ ;  /* 0x000000172b2b7819 */ /* 0x000fe200000006ff */
[----:B-1----:R-:W-:Y:S01]  /*f570*/  FFMA R41, R41, R42, 1 ;  /* 0x3f80000029297423 */ /* 0x002fe2000000002a */
[----:B------:R-:W-:Y:S01]  /*f580*/  SHF.L.U32 R44, R44, 0x17, RZ ;  /* 0x000000172c2c7819 */ /* 0x000fe200000006ff */
[----:B------:R-:W-:Y:S01]  /*f590*/  FFMA R30, R4, R3, 1 ;  /* 0x3f800000041e7423 */ /* 0x000fe20000000003 */
[----:B------:R-:W-:-:S03]  /*f5a0*/  FFMA R39, R39, R40, 1 ;  /* 0x3f80000027277423 */ /* 0x000fc60000000028 */
[----:B------:R-:W1:Y:S01]  /*f5b0*/  MUFU.EX2 R5, R46 ;  /* 0x0000002e00057308 */ /* 0x000e620000000800 */
[----:B---3--:R-:W-:Y:S01]  /*f5c0*/  FFMA R32, R19, R32, 1 ;  /* 0x3f80000013207423 */ /* 0x008fe20000000020 */
[----:B--2---:R-:W-:Y:S01]  /*f5d0*/  FFMA R42, R43, R36, 1 ;  /* 0x3f8000002b2a7423 */ /* 0x004fe20000000024 */
[----:B-1----:R-:W-:Y:S01]  /*f5e0*/  FFMA R33, R44, R5, 1 ;  /* 0x3f8000002c217423 */ /* 0x002fe20000000005 */
[----:B------:R-:W-:Y:S06]  /*f5f0*/  @P2 BRA `(.L_x_296) ;  /* 0x0000000000142947 */ /* 0x000fec0003800000 */
[----:B------:R-:W-:Y:S02]  /*f600*/  MOV R0, R48 ;  /* 0x0000003000007202 */ /* 0x000fe40000000f00 */
[----:B------:R-:W-:-:S07]  /*f610*/  MOV R4, 0xf630 ;  /* 0x0000f63000047802 */ /* 0x000fce0000000f00 */
[----:B------:R-:W-:Y:S05]  /*f620*/  CALL.REL.NOINC `($__internal_0_$__cuda_sm20_rcp_rn_f32_slowpath) ;  /* 0x000000b8004c7944 */ /* 0x000fea0003c00000 */
[----:B------:R-:W-:Y:S01]  /*f630*/  MOV R15, R0 ;  /* 0x00000000000f7202 */ /* 0x000fe20000000f00 */
[----:B------:R-:W-:Y:S06]  /*f640*/  BRA `(.L_x_297) ;  /* 0x0000000000107947 */ /* 0x000fec0003800000 */
.L_x_296:
[----:B------:R-:W1:Y:S02]  /*f650*/  MUFU.RCP R15, R48 ;  /* 0x00000030000f7308 */ /* 0x000e640000001000 */
[----:B-1----:R-:W-:-:S04]  /*f660*/  FFMA R0, R48, R15, -1 ;  /* 0xbf80000030007423 */ /* 0x002fc8000000000f */
[----:B------:R-:W-:-:S04]  /*f670*/  FADD.FTZ R0, -R0, -RZ ;  /* 0x800000ff00007221 */ /* 0x000fc80000010100 */
[----:B------:R-:W-:-:S07]  /*f680*/  FFMA R15, R15, R0, R15 ;  /* 0x000000000f0f7223 */ /* 0x000fce000000000f */
.L_x_297:
[----:B------:R-:W-:Y:S05]  /*f690*/  BSYNC B1 ;  /* 0x0000000000017941 */ /* 0x000fea0003800000 */
.L_x_295:
        /* <DEDUP_REMOVED lines=10> */
.L_x_299:
[----:B------:R-:W1:Y:S02]  /*f740*/  MUFU.RCP R18, R23 ;  /* 0x0000001700127308 */ /* 0x000e640000001000 */
[----:B-1----:R-:W-:-:S04]  /*f750*/  FFMA R0, R23, R18, -1 ;  /* 0xbf80000017007423 */ /* 0x002fc80000000012 */
[----:B------:R-:W-:-:S04]  /*f760*/  FADD.FTZ R3, -R0, -RZ ;  /* 0x800000ff00037221 */ /* 0x000fc80000010100 */
[----:B------:R-:W-:-:S07]  /*f770*/  FFMA R18, R18, R3, R18 ;  /* 0x0000000312127223 */ /* 0x000fce0000000012 */
.L_x_300:
[----:B------:R-:W-:Y:S05]  /*f780*/  BSYNC B1 ;  /* 0x0000000000017941 */ /* 0x000fea0003800000 */
.L_x_298:
        /* <DEDUP_REMOVED lines=10> */
.L_x_302:
[----:B------:R-:W1:Y:S02]  /*f830*/  MUFU.RCP R17, R22 ;  /* 0x0000001600117308 */ /* 0x000e640000001000 */
[----:B-1----:R-:W-:-:S04]  /*f840*/  FFMA R0, R22, R17, -1 ;  /* 0xbf80000016007423 */ /* 0x002fc80000000011 */
[----:B------:R-:W-:-:S04]  /*f850*/  FADD.FTZ R0, -R0, -RZ ;  /* 0x800000ff00007221 */ /* 0x000fc80000010100 */
[----:B------:R-:W-:-:S07]  /*f860*/  FFMA R17, R17, R0, R17 ;  /* 0x0000000011117223 */ /* 0x000fce0000000011 */
.L_x_303:
[----:B------:R-:W-:Y:S05]  /*f870*/  BSYNC B1 ;  /* 0x0000000000017941 */ /* 0x000fea0003800000 */
.L_x_301:
        /* <DEDUP_REMOVED lines=10> */
.L_x_305:
[----:B------:R-:W1:Y:S02]  /*f920*/  MUFU.RCP R20, R27 ;  /* 0x0000001b00147308 */ /* 0x000e640000001000 */
[----:B-1----:R-:W-:-:S04]  /*f930*/  FFMA R0, R27, R20, -1 ;  /* 0xbf8000001b007423 */ /* 0x002fc80000000014 */
[----:B------:R-:W-:-:S04]  /*f940*/  FADD.FTZ R3, -R0, -RZ ;  /* 0x800000ff00037221 */ /* 0x000fc80000010100 */
[----:B------:R-:W-:-:S07]  /*f950*/  FFMA R20, R20, R3, R20 ;  /* 0x0000000314147223 */ /* 0x000fce0000000014 */
.L_x_306:
[----:B------:R-:W-:Y:S05]  /*f960*/  BSYNC B1 ;  /* 0x0000000000017941 */ /* 0x000fea0003800000 */
.L_x_304:
        /* <DEDUP_REMOVED lines=10> */
.L_x_308:
[----:B------:R-:W1:Y:S02]  /*fa10*/  MUFU.RCP R19, R28 ;  /* 0x0000001c00137308 */ /* 0x000e640000001000 */
[----:B-1----:R-:W-:-:S04]  /*fa20*/  FFMA R0, R28, R19, -1 ;  /* 0xbf8000001c007423 */ /* 0x002fc80000000013 */
[----:B------:R-:W-:-:S04]  /*fa30*/  FADD.FTZ R0, -R0, -RZ ;  /* 0x800000ff00007221 */ /* 0x000fc80000010100 */
[----:B------:R-:W-:-:S07]  /*fa40*/  FFMA R19, R19, R0, R19 ;  /* 0x0000000013137223 */ /* 0x000fce0000000013 */
.L_x_309:
[----:B------:R-:W-:Y:S05]  /*fa50*/  BSYNC B1 ;  /* 0x0000000000017941 */ /* 0x000fea0003800000 */
.L_x_307:
        /* <DEDUP_REMOVED lines=10> */
.L_x_311:
[----:B------:R-:W1:Y:S02]  /*fb00*/  MUFU.RCP R22, R31 ;  /* 0x0000001f00167308 */ /* 0x000e640000001000 */
[----:B-1----:R-:W-:-:S04]  /*fb10*/  FFMA R0, R31, R22, -1 ;  /* 0xbf8000001f007423 */ /* 0x002fc80000000016 */
[----:B------:R-:W-:-:S04]  /*fb20*/  FADD.FTZ R3, -R0, -RZ ;  /* 0x800000ff00037221 */ /* 0x000fc80000010100 */
[----:B------:R-:W-:-:S07]  /*fb30*/  FFMA R22, R22, R3, R22 ;  /* 0x0000000316167223 */ /* 0x000fce0000000016 */
.L_x_312:
[----:B------:R-:W-:Y:S05]  /*fb40*/  BSYNC B1 ;  /* 0x0000000000017941 */ /* 0x000fea0003800000 */
.L_x_310:
        /* <DEDUP_REMOVED lines=10> */
.L_x_314:
[----:B------:R-:W1:Y:S02]  /*fbf0*/  MUFU.RCP R21, R24 ;  /* 0x0000001800157308 */ /* 0x000e640000001000 */
[----:B-1----:R-:W-:-:S04]  /*fc00*/  FFMA R0, R24, R21, -1 ;  /* 0xbf80000018007423 */ /* 0x002fc80000000015 */
[----:B------:R-:W-:-:S04]  /*fc10*/  FADD.FTZ R0, -R0, -RZ ;  /* 0x800000ff00007221 */ /* 0x000fc80000010100 */
[----:B------:R-:W-:-:S07]  /*fc20*/  FFMA R21, R21, R0, R21 ;  /* 0x0000000015157223 */ /* 0x000fce0000000015 */
.L_x_315:
[----:B------:R-:W-:Y:S05]  /*fc30*/  BSYNC B1 ;  /* 0x0000000000017941 */ /* 0x000fea0003800000 */
.L_x_313:
        /* <DEDUP_REMOVED lines=10> */
.L_x_317:
[----:B------:R-:W1:Y:S02]  /*fce0*/  MUFU.RCP R24, R25 ;  /* 0x0000001900187308 */ /* 0x000e640000001000 */
[----:B-1----:R-:W-:-:S04]  /*fcf0*/  FFMA R0, R25, R24, -1 ;  /* 0xbf80000019007423 */ /* 0x002fc80000000018 */
[----:B------:R-:W-:-:S04]  /*fd00*/  FADD.FTZ R3, -R0, -RZ ;  /* 0x800000ff00037221 */ /* 0x000fc80000010100 */
[----:B------:R-:W-:-:S07]  /*fd10*/  FFMA R24, R24, R3, R24 ;  /* 0x0000000318187223 */ /* 0x000fce0000000018 */
.L_x_318:
[----:B------:R-:W-:Y:S05]  /*fd20*/  BSYNC B1 ;  /* 0x0000000000017941 */ /* 0x000fea0003800000 */
.L_x_316:
        /* <DEDUP_REMOVED lines=10> */
.L_x_320:
[----:B------:R-:W1:Y:S02]  /*fdd0*/  MUFU.RCP R23, R26 ;  /* 0x0000001a00177308 */ /* 0x000e640000001000 */
[----:B-1----:R-:W-:-:S04]  /*fde0*/  FFMA R0, R26, R23, -1 ;  /* 0xbf8000001a007423 */ /* 0x002fc80000000017 */
[----:B------:R-:W-:-:S04]  /*fdf0*/  FADD.FTZ R0, -R0, -RZ ;  /* 0x800000ff00007221 */ /* 0x000fc80000010100 */
[----:B------:R-:W-:-:S07]  /*fe00*/  FFMA R23, R23, R0, R23 ;  /* 0x0000000017177223 */ /* 0x000fce0000000017 */
.L_x_321:
[----:B------:R-:W-:Y:S05]  /*fe10*/  BSYNC B1 ;  /* 0x0000000000017941 */ /* 0x000fea0003800000 */
.L_x_319:
        /* <DEDUP_REMOVED lines=10> */
.L_x_323:
[----:B------:R-:W1:Y:S02]  /*fec0*/  MUFU.RCP R26, R29 ;  /* 0x0000001d001a7308 */ /* 0x000e640000001000 */
[----:B-1----:R-:W-:-:S04]  /*fed0*/  FFMA R0, R29, R26, -1 ;  /* 0xbf8000001d007423 */ /* 0x002fc8000000001a */
[----:B------:R-:W-:-:S04]  /*fee0*/  FADD.FTZ R3, -R0, -RZ ;  /* 0x800000ff00037221 */ /* 0x000fc80000010100 */
[----:B------:R-:W-:-:S07]  /*fef0*/  FFMA R26, R26, R3, R26 ;  /* 0x000000031a1a7223 */ /* 0x000fce000000001a */
.L_x_324:
[----:B------:R-:W-:Y:S05]  /*ff00*/  BSYNC B1 ;  /* 0x0000000000017941 */ /* 0x000fea0003800000 */
.L_x_322:
        /* <DEDUP_REMOVED lines=10> */
.L_x_326:
[----:B------:R-:W1:Y:S02]  /*ffb0*/  MUFU.RCP R25, R30 ;  /* 0x0000001e00197308 */ /* 0x000e640000001000 */
[----:B-1----:R-:W-:-:S04]  /*ffc0*/  FFMA R0, R30, R25, -1 ;  /* 0xbf8000001e007423 */ /* 0x002fc80000000019 */
[----:B------:R-:W-:-:S04]  /*ffd0*/  FADD.FTZ R0, -R0, -RZ ;  /* 0x800000ff00007221 */ /* 0x000fc80000010100 */
[----:B------:R-:W-:-:S07]  /*ffe0*/  FFMA R25, R25, R0, R25 ;  /* 0x0000000019197223 */ /* 0x000fce0000000019 */
.L_x_327:
[----:B------:R-:W-:Y:S05]  /*fff0*/  BSYNC B1 ;  /* 0x0000000000017941 */ /* 0x000fea0003800000 */
.L_x_325:
        /* <DEDUP_REMOVED lines=10> */
.L_x_329:
[----:B------:R-:W1:Y:S02]  /*100a0*/  MUFU.RCP R28, R39 ;  /* 0x00000027001c7308 */ /* 0x000e640000001000 */
[----:B-1----:R-:W-:-:S04]  /*100b0*/  FFMA R0, R39, R28, -1 ;  /* 0xbf80000027007423 */ /* 0x002fc8000000001c */
[----:B------:R-:W-:-:S04]  /*100c0*/  FADD.FTZ R3, -R0, -RZ ;  /* 0x800000ff00037221 */ /* 0x000fc80000010100 */
[----:B------:R-:W-:-:S07]  /*100d0*/  FFMA R28, R28, R3, R28 ;  /* 0x000000031c1c7223 */ /* 0x000fce000000001c */
.L_x_330:
[----:B------:R-:W-:Y:S05]  /*100e0*/  BSYNC B1 ;  /* 0x0000000000017941 */ /* 0x000fea0003800000 */
.L_x_328:
        /* <DEDUP_REMOVED lines=10> */
.L_x_332:
[----:B------:R-:W1:Y:S02]  /*10190*/  MUFU.RCP R27, R32 ;  /* 0x00000020001b7308 */ /* 0x000e640000001000 */
[----:B-1----:R-:W-:-:S04]  /*101a0*/  FFMA R0, R32, R27, -1 ;  /* 0xbf80000020007423 */ /* 0x002fc8000000001b */
[----:B------:R-:W-:-:S04]  /*101b0*/  FADD.FTZ R0, -R0, -RZ ;  /* 0x800000ff00007221 */ /* 0x000fc80000010100 */
[----:B------:R-:W-:-:S07]  /*101c0*/  FFMA R27, R27, R0, R27 ;  /* 0x000000001b1b7223 */ /* 0x000fce000000001b */
.L_x_333:
[----:B------:R-:W-:Y:S05]  /*101d0*/  BSYNC B1 ;  /* 0x0000000000017941 */ /* 0x000fea0003800000 */
.L_x_331:
        /* <DEDUP_REMOVED lines=10> */
.L_x_335:
[----:B------:R-:W1:Y:S02]  /*10280*/  MUFU.RCP R30, R41 ;  /* 0x00000029001e7308 */ /* 0x000e640000001000 */
[----:B-1----:R-:W-:-:S04]  /*10290*/  FFMA R0, R41, R30, -1 ;  /* 0xbf80000029007423 */ /* 0x002fc8000000001e */
[----:B------:R-:W-:-:S04]  /*102a0*/  FADD.FTZ R3, -R0, -RZ ;  /* 0x800000ff00037221 */ /* 0x000fc80000010100 */
[----:B------:R-:W-:-:S07]  /*102b0*/  FFMA R30, R30, R3, R30 ;  /* 0x000000031e1e7223 */ /* 0x000fce000000001e */
.L_x_336:
[----:B------:R-:W-:Y:S05]  /*102c0*/  BSYNC B1 ;  /* 0x0000000000017941 */ /* 0x000fea0003800000 */
.L_x_334:
        /* <DEDUP_REMOVED lines=10> */
.L_x_338:
[----:B------:R-:W1:Y:S02]  /*10370*/  MUFU.RCP R29, R42 ;  /* 0x0000002a001d7308 */ /* 0x000e640000001000 */
[----:B-1----:R-:W-:-:S04]  /*10380*/  FFMA R0, R42, R29, -1 ;  /* 0xbf8000002a007423 */ /* 0x002fc8000000001d */
[----:B------:R-:W-:-:S04]  /*10390*/  FADD.FTZ R0, -R0, -RZ ;  /* 0x800000ff00007221 */ /* 0x000fc80000010100 */
[----:B------:R-:W-:-:S07]  /*103a0*/  FFMA R29, R29, R0, R29 ;  /* 0x000000001d1d7223 */ /* 0x000fce000000001d */
.L_x_339:
[----:B------:R-:W-:Y:S05]  /*103b0*/  BSYNC B1 ;  /* 0x0000000000017941 */ /* 0x000fea0003800000 */
.L_x_337:
        /* <DEDUP_REMOVED lines=9> */
.L_x_341:
[----:B------:R-:W1:Y:S02]  /*10450*/  MUFU.RCP R0, R33 ;  /* 0x0000002100007308 */ /* 0x000e640000001000 */
[----:B-1----:R-:W-:-:S04]  /*10460*/  FFMA R3, R33, R0, -1 ;  /* 0xbf80000021037423 */ /* 0x002fc80000000000 */
[----:B------:R-:W-:-:S04]  /*10470*/  FADD.FTZ R3, -R3, -RZ ;  /* 0x800000ff03037221 */ /* 0x000fc80000010100 */
[----:B------:R-:W-:-:S07]  /*10480*/  FFMA R0, R0, R3, R0 ;  /* 0x0000000300007223 */ /* 0x000fce0000000000 */
.L_x_342:
[----:B------:R-:W-:Y:S05]  /*10490*/  BSYNC B1 ;  /* 0x0000000000017941 */ /* 0x000fea0003800000 */
.L_x_340:
        /* <DEDUP_REMOVED lines=10> */
.L_x_343:
        /* <DEDUP_REMOVED lines=27> */
.L_x_345:
[----:B------:R-:W-:Y:S05]  /*106f0*/  BSYNC B0 ;  /* 0x0000000000007941 */ /* 0x000fea0003800000 */
.L_x_344:
[----:B------:R-:W-:Y:S04]  /*10700*/  BSSY B0, `(.L_x_346) ;  /* 0x000003c000007945 */ /* 0x000fe80003800000 */
[----:B------:R-:W-:Y:S05]  /*10710*/  @P0 BRA `(.L_x_347) ;  /* 0x0000000000e80947 */ /* 0x000fea0003800000 */
[----:B------:R-:W-:-:S04]  /*10720*/  MOV R0, UR50 ;  /* 0x0000003200007c02 */ /* 0x000fc80008000f00 */
[----:B------:R-:W-:-:S13]  /*10730*/  ISETP.NE.AND P3, PT, R0, 0x3, PT ;  /* 0x000000030000780c */ /* 0x000fda0003f65270 */
[----:B------:R-:W-:Y:S05]  /*10740*/  @!P3 BRA `(.L_x_348) ;  /* 0x000000000004b947 */ /* 0x000fea0003800000 */
[----:B------:R-:W-:Y:S01]  /*10750*/  BPT.TRAP 0x1 ;  /* 0x000000040000795c */ /* 0x000fe20000300000 */
.L_x_348:
[----:B------:R-:W2:Y:S04]  /*10760*/  LDL R0, [R1+0xb4] ;  /* 0x0000b40001007983 */ /* 0x000ea80000100800 */
[----:B------:R-:W3:Y:S01]  /*10770*/  LDL R3, [R1+0xb8] ;  /* 0x0000b80001037983 */ /* 0x000ee20000100800 */
[----:B------:R-:W-:Y:S01]  /*10780*/  BSSY B1, `(.L_x_349) ;  /* 0x0000005000017945 */ /* 0x000fe20003800000 */
[----:B--2---:R-:W-:Y:S02]  /*10790*/  LEA R0, R0, UR51, 0x3 ;  /* 0x0000003300007c11 */ /* 0x004fe4000f8e18ff */
[----:B---3--:R-:W-:-:S04]  /*107a0*/  SHF.L.U32 R3, R3, 0x1f, RZ ;  /* 0x0000001f03037819 */ /* 0x008fc800000006ff */
[----:B------:R-:W1:Y:S02]  /*107b0*/  SYNCS.PHASECHK.TRANS64.TRYWAIT P2, [R0+URZ+0x80], R3 ;  /* 0x00008003000075a7 */ /* 0x000e64000804017f */
[----:B-1----:R-:W-:Y:S05]  /*107c0*/  @!P2 BRA `(.L_x_350) ;  /* 0x0000009c00b4a947 */ /* 0x002fea0003800000 */
.L_x_631:
[----:B------:R-:W-:Y:S05]  /*107d0*/  BSYNC B1 ;  /* 0x0000000000017941 */ /* 0x000fea0003800000 */
.L_x_349:
        /* <DEDUP_REMOVED lines=18> */
.L_x_352:
[----:B------:R-:W-:Y:S05]  /*10900*/  BSYNC B1 ;  /* 0x0000000000017941 */ /* 0x000fea0003800000 */
.L_x_351:
        /* <DEDUP_REMOVED lines=8> */
.L_x_353:
        /* <DEDUP_REMOVED lines=19> */
.L_x_347:
[----:B------:R-:W-:Y:S05]  /*10ac0*/  BSYNC B0 ;  /* 0x0000000000007941 */ /* 0x000fea0003800000 */
.L_x_346:
[----:B------:R-:W2:Y:S04]  /*10ad0*/  LDL.LU R3, [R1+0x34] ;  /* 0x0000340001037983 */ /* 0x000ea80000300800 */
[----:B-1----:R-:W3:Y:S04]  /*10ae0*/  LDL.LU R5, [R1+0x38] ;  /* 0x0000380001057983 */ /* 0x002ee80000300800 */
[----:B------:R-:W4:Y:S04]  /*10af0*/  LDL.LU R26, [R1+0x3c] ;  /* 0x00003c00011a7983 */ /* 0x000f280000300800 */
[----:B------:R-:W5:Y:S04]  /*10b00*/  LDL.LU R17, [R1+0x40] ;  /* 0x0000400001117983 */ /* 0x000f680000300800 */
[----:B------:R-:W5:Y:S04]  /*10b10*/  LDL.LU R19, [R1+0x44] ;  /* 0x0000440001137983 */ /* 0x000f680000300800 */
[----:B------:R-:W5:Y:S04]  /*10b20*/  LDL.LU R21, [R1+0x48] ;  /* 0x0000480001157983 */ /* 0x000f680000300800 */
[----:B------:R-:W5:Y:S04]  /*10b30*/  LDL.LU R23, [R1+0x4c] ;  /* 0x00004c0001177983 */ /* 0x000f680000300800 */
[----:B------:R-:W5:Y:S04]  /*10b40*/  LDL.LU R25, [R1+0x50] ;  /* 0x0000500001197983 */ /* 0x000f680000300800 */
[----:B------:R-:W5:Y:S01]  /*10b50*/  LDL.LU R27, [R1+0x54] ;  /* 0x00005400011b7983 */ /* 0x000f620000300800 */
[----:B------:R-:W-:-:S02]  /*10b60*/  F2FP.F16.E4M3.UNPACK_B R15, R7 ;  /* 0x00000007ff0f723e */ /* 0x000fc400020006ff */
[----:B------:R-:W-:Y:S01]  /*10b70*/  F2FP.F16.E4M3.UNPACK_B R0, R6 ;  /* 0x00000006ff00723e */ /* 0x000fe200020006ff */
[----:B------:R-:W5:Y:S02]  /*10b80*/  LDL.LU R24, [R1+0x58] ;  /* 0x0000580001187983 */ /* 0x000f640000300800 */
[--C-:B------:R-:W-:Y:S02]  /*10b90*/  HADD2.F32 R20, -RZ, R15.reuse.H0_H0 ;  /* 0x2000000fff147230 */ /* 0x100fe40000004100 */
[----:B------:R-:W-:Y:S02]  /*10ba0*/  HADD2.F32 R22, -RZ, R15.H1_H1 ;  /* 0x3000000fff167230 */ /* 0x000fe40000004100 */
[--C-:B------:R-:W-:Y:S02]  /*10bb0*/  HADD2.F32 R4, -RZ, R0.reuse.H0_H0 ;  /* 0x20000000ff047230 */ /* 0x100fe40000004100 */
[----:B------:R-:W-:Y:S01]  /*10bc0*/  HADD2.F32 R18, -RZ, R0.H1_H1 ;  /* 0x30000000ff127230 */ /* 0x000fe20000004100 */
[----:B------:R-:W-:-:S02]  /*10bd0*/  MOV R46, 0x3bbb989d ;  /* 0x3bbb989d002e7802 */ /* 0x000fc40000000f00 */
[----:B------:R-:W-:Y:S02]  /*10be0*/  MOV R48, 0x437c0000 ;  /* 0x437c000000307802 */ /* 0x000fe40000000f00 */
[----:B------:R-:W-:Y:S02]  /*10bf0*/  F2FP.F16.E4M3.UNPACK_B R28, R8.H1 ;  /* 0x00000008ff1c723e */ /* 0x000fe400030006ff */
[-C--:B------:R-:W-:Y:S02]  /*10c00*/  F2FP.F16.E4M3.UNPACK_B R34, R9.reuse ;  /* 0x00000009ff22723e */ /* 0x080fe400020006ff */
[----:B------:R-:W-:Y:S01]  /*10c10*/  F2FP.F16.E4M3.UNPACK_B R43, R9.H1 ;  /* 0x00000009ff2b723e */ /* 0x000fe200030006ff */
[----:B------:R-:W-:Y:S01]  /*10c20*/  BSSY B1, `(.L_x_354) ;  /* 0x00000c3000017945 */ /* 0x000fe20003800000 */
[C---:B--2---:R-:W-:Y:S01]  /*10c30*/  FMUL R3, R2.reuse, R3 ;  /* 0x0000000302037220 */ /* 0x044fe20000400000 */
[C---:B---3--:R-:W-:Y:S01]  /*10c40*/  FMUL R5, R2.reuse, R5 ;  /* 0x0000000502057220 */ /* 0x048fe20000400000 */
[----:B----4-:R-:W-:-:S02]  /*10c50*/  FMUL R15, R2, R26 ;  /* 0x0000001a020f7220 */ /* 0x010fc40000400000 */
[----:B------:R-:W2:Y:S04]  /*10c60*/  LDL.LU R26, [R1+0x5c] ;  /* 0x00005c00011a7983 */ /* 0x000ea80000300800 */
[----:B------:R-:W3:Y:S04]  /*10c70*/  LDL.LU R35, [R1+0x60] ;  /* 0x0000600001237983 */ /* 0x000ee80000300800 */
[----:B------:R-:W4:Y:S04]  /*10c80*/  LDL.LU R32, [R1+0x64] ;  /* 0x0000640001207983 */ /* 0x000f280000300800 */
[----:B------:R-:W4:Y:S04]  /*10c90*/  LDL.LU R40, [R1+0x68] ;  /* 0x0000680001287983 */ /* 0x000f280000300800 */
[----:B------:R-:W4:Y:S04]  /*10ca0*/  LDL.LU R38, [R1+0x6c] ;  /* 0x00006c0001267983 */ /* 0x000f280000300800 */
[----:B------:R-:W4:Y:S01]  /*10cb0*/  LDL.LU R45, [R1+0x70] ;  /* 0x00007000012d7983 */ /* 0x000f220000300800 */
[----:B------:R-:W-:Y:S01]  /*10cc0*/  F2FP.F16.E4M3.UNPACK_B R0, R6.H1 ;  /* 0x00000006ff00723e */ /* 0x000fe200030006ff */
[----:B-----5:R-:W-:Y:S01]  /*10cd0*/  FMUL R19, R2, R19 ;  /* 0x0000001302137220 */ /* 0x020fe20000400000 */
[----:B------:R-:W-:Y:S01]  /*10ce0*/  FFMA R3, R16, R4, R3 ;  /* 0x0000000410037223 */ /* 0x000fe20000000003 */
[----:B------:R-:W-:-:S02]  /*10cf0*/  FMUL R17, R2, R17 ;  /* 0x0000001102117220 */ /* 0x000fc40000400000 */
[--C-:B------:R-:W-:Y:S02]  /*10d00*/  HADD2.F32 R4, -RZ, R0.reuse.H0_H0 ;  /* 0x20000000ff047230 */ /* 0x100fe40000004100 */
[C---:B------:R-:W-:Y:S01]  /*10d10*/  FFMA R19, R16.reuse, R20, R19 ;  /* 0x0000001410137223 */ /* 0x040fe20000000013 */
[----:B------:R-:W-:Y:S02]  /*10d20*/  HADD2.F32 R0, -RZ, R0.H1_H1 ;  /* 0x30000000ff007230 */ /* 0x000fe40000004100 */
[----:B------:R-:W-:Y:S01]  /*10d30*/  FFMA R5, R16, R18, R5 ;  /* 0x0000001210057223 */ /* 0x000fe20000000005 */
[----:B------:R-:W-:Y:S01]  /*10d40*/  FMUL R21, R2, R21 ;  /* 0x0000001502157220 */ /* 0x000fe20000400000 */
[----:B------:R-:W-:Y:S02]  /*10d50*/  F2FP.F16.E4M3.UNPACK_B R20, R8 ;  /* 0x00000008ff14723e */ /* 0x000fe400020006ff */
[----:B------:R-:W-:Y:S01]  /*10d60*/  F2FP.F16.E4M3.UNPACK_B R18, R7.H1 ;  /* 0x00000007ff12723e */ /* 0x000fe200030006ff */
[C---:B------:R-:W-:Y:S01]  /*10d70*/  FFMA R17, R16.reuse, R0, R17 ;  /* 0x0000000010117223 */ /* 0x040fe20000000011 */
[C---:B------:R-:W-:Y:S01]  /*10d80*/  FFMA R21, R16.reuse, R22, R21 ;  /* 0x0000001610157223 */ /* 0x040fe20000000015 */
[----:B------:R-:W-:Y:S01]  /*10d90*/  FFMA.SAT R0, -R3, R46, 0.5 ;  /* 0x3f00000003007423 */ /* 0x000fe2000000212e */
[----:B------:R-:W-:Y:S01]  /*10da0*/  FFMA R15, R16, R4, R15 ;  /* 0x00000004100f7223 */ /* 0x000fe2000000000f */
[----:B------:R-:W-:-:S02]  /*10db0*/  HADD2.F32 R22, -RZ, R20.H0_H0 ;  /* 0x20000014ff167230 */ /* 0x000fc40000004100 */
[C---:B------:R-:W-:Y:S01]  /*10dc0*/  FMUL R27, R2.reuse, R27 ;  /* 0x0000001b021b7220 */ /* 0x040fe20000400000 */
[--C-:B------:R-:W-:Y:S02]  /*10dd0*/  HADD2.F32 R4, -RZ, R18.reuse.H0_H0 ;  /* 0x20000012ff047230 */ /* 0x100fe40000004100 */
[----:B------:R-:W-:Y:S01]  /*10de0*/  FMUL R23, R2, R23 ;  /* 0x0000001702177220 */ /* 0x000fe20000400000 */
[----:B------:R-:W-:Y:S01]  /*10df0*/  FFMA.RM R0, R0, R48, 12582913 ;  /* 0x4b40000100007423 */ /* 0x000fe20000004030 */
[C---:B------:R-:W-:Y:S01]  /*10e00*/  FFMA R27, R16.reuse, R22, R27 ;  /* 0x00000016101b7223 */ /* 0x040fe2000000001b */
[----:B------:R-:W-:Y:S02]  /*10e10*/  HADD2.F32 R18, -RZ, R18.H1_H1 ;  /* 0x30000012ff127230 */ /* 0x000fe40000004100 */
[----:B------:R-:W-:Y:S01]  /*10e20*/  FFMA R23, R16, R4, R23 ;  /* 0x0000000410177223 */ /* 0x000fe20000000017 */
[----:B------:R-:W-:Y:S02]  /*10e30*/  HADD2.F32 R22, -RZ, R20.H1_H1 ;  /* 0x30000014ff167230 */ /* 0x000fe40000004100 */
[C---:B------:R-:W-:Y:S01]  /*10e40*/  FMUL R25, R2.reuse, R25 ;  /* 0x0000001902197220 */ /* 0x040fe20000400000 */
[----:B------:R-:W-:Y:S01]  /*10e50*/  FMUL R29, R2, R24 ;  /* 0x00000018021d7220 */ /* 0x000fe20000400000 */
[----:B------:R-:W-:Y:S01]  /*10e60*/  FADD R4, R0, -12583039 ;  /* 0xcb40007f00047421 */ /* 0x000fe20000000000 */
[----:B------:R-:W-:Y:S01]  /*10e70*/  FFMA.SAT R20, -R15, R46, 0.5 ;  /* 0x3f0000000f147423 */ /* 0x000fe2000000212e */
[C---:B------:R-:W-:Y:S01]  /*10e80*/  FFMA R25, R16.reuse, R18, R25 ;  /* 0x0000001210197223 */ /* 0x040fe20000000019 */
[----:B------:R-:W-:Y:S01]  /*10e90*/  FFMA R29, R16, R22, R29 ;  /* 0x00000016101d7223 */ /* 0x000fe2000000001d */
[----:B------:R-:W-:Y:S01]  /*10ea0*/  FFMA R4, -R3, 1.4426950216293334961, -R4 ;  /* 0x3fb8aa3b03047823 */ /* 0x000fe20000000904 */
[----:B------:R-:W-:Y:S01]  /*10eb0*/  FFMA.SAT R18, -R5, R46, 0.5 ;  /* 0x3f00000005127423 */ /* 0x000fe2000000212e */
[----:B------:R-:W-:-:S02]  /*10ec0*/  FFMA.RM R22, R20, R48, 12582913 ;  /* 0x4b40000114167423 */ /* 0x000fc40000004030 */
[----:B------:R-:W-:Y:S01]  /*10ed0*/  FFMA R4, -R3, 1.925963033500011079e-08, R4 ;  /* 0x32a5706003047823 */ /* 0x000fe20000000104 */
[----:B------:R-:W-:Y:S01]  /*10ee0*/  FFMA.RM R18, R18, R48, 12582913 ;  /* 0x4b40000112127423 */ /* 0x000fe20000004030 */
[----:B------:R-:W-:Y:S01]  /*10ef0*/  FADD R24, R22, -12583039 ;  /* 0xcb40007f16187421 */ /* 0x000fe20000000000 */
[----:B------:R-:W-:Y:S02]  /*10f00*/  HADD2.F32 R30, -RZ, R28.H0_H0 ;  /* 0x2000001cff1e7230 */ /* 0x000fe40000004100 */
[----:B------:R-:W-:Y:S01]  /*10f10*/  FADD R20, R18, -12583039 ;  /* 0xcb40007f12147421 */ /* 0x000fe20000000000 */
[----:B------:R-:W-:Y:S01]  /*10f20*/  FFMA R24, -R15, 1.4426950216293334961, -R24 ;  /* 0x3fb8aa3b0f187823 */ /* 0x000fe20000000918 */
[----:B------:R-:W-:Y:S02]  /*10f30*/  MUFU.EX2 R31, R4 ;  /* 0x00000004001f7308 */ /* 0x000fe40000000800 */
[----:B------:R-:W-:Y:S01]  /*10f40*/  FFMA R20, -R5, 1.4426950216293334961, -R20 ;  /* 0x3fb8aa3b05147823 */ /* 0x000fe20000000914 */
[----:B------:R-:W-:Y:S01]  /*10f50*/  FFMA R24, -R15, 1.925963033500011079e-08, R24 ;  /* 0x32a570600f187823 */ /* 0x000fe20000000118 */
[----:B------:R-:W-:-:S02]  /*10f60*/  FFMA.SAT R15, -R19, R46, 0.5 ;  /* 0x3f000000130f7423 */ /* 0x000fc4000000212e */
[----:B------:R-:W-:-:S04]  /*10f70*/  FFMA R20, -R5, 1.925963033500011079e-08, R20 ;  /* 0x32a5706005147823 */ /* 0x000fc80000000114 */
[----:B------:R-:W1:Y:S01]  /*10f80*/  MUFU.EX2 R33, R20 ;  /* 0x0000001400217308 */ /* 0x000e620000000800 */
[----:B------:R-:W-:Y:S01]  /*10f90*/  HADD2.F32 R36, -RZ, R34.H0_H0 ;  /* 0x20000022ff247230 */ /* 0x000fe20000004100 */
[----:B------:R-:W-:Y:S02]  /*10fa0*/  SHF.L.U32 R0, R0, 0x17, RZ ;  /* 0x0000001700007819 */ /* 0x000fe400000006ff */
[----:B------:R-:W-:Y:S02]  /*10fb0*/  SHF.L.U32 R18, R18, 0x17, RZ ;  /* 0x0000001712127819 */ /* 0x000fe400000006ff */
[----:B------:R-:W-:-:S03]  /*10fc0*/  SHF.L.U32 R22, R22, 0x17, RZ ;  /* 0x0000001716167819 */ /* 0x000fc600000006ff */
[----:B-1----:R-:W-:Y:S01]  /*10fd0*/  FFMA R33, R18, R33, 1 ;  /* 0x3f80000012217423 */ /* 0x002fe20000000021 */
[----:B--2---:R-:W-:Y:S01]  /*10fe0*/  FMUL R3, R2, R26 ;  /* 0x0000001a02037220 */ /* 0x004fe20000400000 */
[----:B------:R-:W-:-:S04]  /*10ff0*/  FFMA.SAT R26, -R17, R46, 0.5 ;  /* 0x3f000000111a7423 */ /* 0x000fc8000000212e */
[----:B------:R-:W-:Y:S01]  /*11000*/  FFMA.RM R26, R26, R48, 12582913 ;  /* 0x4b4000011a1a7423 */ /* 0x000fe20000004030 */
[----:B------:R-:W-:-:S03]  /*11010*/  FFMA R3, R16, R30, R3 ;  /* 0x0000001e10037223 */ /* 0x000fc60000000003 */
[----:B------:R-:W-:Y:S01]  /*11020*/  FADD R4, R26, -12583039 ;  /* 0xcb40007f1a047421 */ /* 0x000fe20000000000 */
[----:B------:R-:W-:Y:S02]  /*11030*/  HADD2.F32 R30, -RZ, R28.H1_H1 ;  /* 0x3000001cff1e7230 */ /* 0x000fe40000004100 */
[----:B------:R-:W-:Y:S01]  /*11040*/  FFMA.RM R28, R15, R48, 12582913 ;  /* 0x4b4000010f1c7423 */ /* 0x000fe20000004030 */
[----:B------:R-:W-:Y:S01]  /*11050*/  FFMA R4, -R17, 1.4426950216293334961, -R4 ;  /* 0x3fb8aa3b11047823 */ /* 0x000fe20000000904 */
[----:B---3--:R-:W-:Y:S02]  /*11060*/  FMUL R5, R2, R35 ;  /* 0x0000002302057220 */ /* 0x008fe40000400000 */
[----:B------:R-:W-:Y:S01]  /*11070*/  FADD R20, R28, -12583039 ;  /* 0xcb40007f1c147421 */ /* 0x000fe20000000000 */
[-C--:B------:R-:W-:Y:S01]  /*11080*/  FFMA.SAT R15, -R21, R46.reuse, 0.5 ;  /* 0x3f000000150f7423 */ /* 0x080fe2000000212e */
[----:B------:R-:W-:Y:S01]  /*11090*/  FFMA R4, -R17, 1.925963033500011079e-08, R4 ;  /* 0x32a5706011047823 */ /* 0x000fe20000000104 */
[----:B------:R-:W-:Y:S01]  /*110a0*/  FFMA.SAT R17, -R23, R46, 0.5 ;  /* 0x3f00000017117423 */ /* 0x000fe2000000212e */
[----:B------:R1:W-:Y:S01]  /*110b0*/  MUFU.EX2 R35, R24 ;  /* 0x0000001800237308 */ /* 0x0003e20000000800 */
[----:B------:R-:W-:Y:S01]  /*110c0*/  FFMA R5, R16, R30, R5 ;  /* 0x0000001e10057223 */ /* 0x000fe20000000005 */
[----:B------:R-:W-:Y:S01]  /*110d0*/  FFMA R20, -R19, 1.4426950216293334961, -R20 ;  /* 0x3fb8aa3b13147823 */ /* 0x000fe20000000914 */
[----:B------:R-:W-:Y:S01]  /*110e0*/  FFMA.RM R30, R15, R48, 12582913 ;  /* 0x4b4000010f1e7423 */ /* 0x000fe20000004030 */
[----:B----4-:R-:W-:-:S02]  /*110f0*/  FMUL R15, R2, R32 ;  /* 0x00000020020f7220 */ /* 0x010fc40000400000 */
[----:B------:R-:W-:Y:S01]  /*11100*/  FFMA R20, -R19, 1.925963033500011079e-08, R20 ;  /* 0x32a5706013147823 */ /* 0x000fe20000000114 */
[----:B-1----:R-:W-:Y:S01]  /*11110*/  FFMA.RM R24, R17, R48, 12582913 ;  /* 0x4b40000111187423 */ /* 0x002fe20000004030 */
[----:B------:R-:W-:Y:S01]  /*11120*/  FFMA.SAT R17, -R25, R46, 0.5 ;  /* 0x3f00000019117423 */ /* 0x000fe2000000212e */
[----:B------:R-:W-:Y:S01]  /*11130*/  FADD R32, R30, -12583039 ;  /* 0xcb40007f1e207421 */ /* 0x000fe20000000000 */
[----:B------:R-:W-:Y:S02]  /*11140*/  HADD2.F32 R19, -RZ, R34.H1_H1 ;  /* 0x30000022ff137230 */ /* 0x000fe40000004100 */
[----:B------:R-:W-:Y:S01]  /*11150*/  FFMA.RM R34, R17, R48, 12582913 ;  /* 0x4b40000111227423 */ /* 0x000fe20000004030 */
[----:B------:R-:W-:Y:S01]  /*11160*/  FMUL R17, R2, R40 ;  /* 0x0000002802117220 */ /* 0x000fe20000400000 */
[----:B------:R1:W2:Y:S01]  /*11170*/  MUFU.EX2 R37, R4 ;  /* 0x0000000400257308 */ /* 0x0002a20000000800 */
[----:B------:R-:W-:Y:S02]  /*11180*/  FFMA R32, -R21, 1.4426950216293334961, -R32 ;  /* 0x3fb8aa3b15207823 */ /* 0x000fe40000000920 */
[----:B------:R-:W-:Y:S01]  /*11190*/  FFMA R17, R16, R19, R17 ;  /* 0x0000001310117223 */ /* 0x000fe20000000011 */
[-C--:B------:R-:W-:Y:S01]  /*111a0*/  FFMA.SAT R19, -R27, R46.reuse, 0.5 ;  /* 0x3f0000001b137423 */ /* 0x080fe2000000212e */
[----:B------:R-:W-:Y:S01]  /*111b0*/  FFMA R32, -R21, 1.925963033500011079e-08, R32 ;  /* 0x32a5706015207823 */ /* 0x000fe20000000120 */
[----:B-1----:R-:W-:Y:S01]  /*111c0*/  FADD R4, R24, -12583039 ;  /* 0xcb40007f18047421 */ /* 0x002fe20000000000 */
[----:B------:R-:W-:Y:S01]  /*111d0*/  FFMA.SAT R21, -R29, R46, 0.5 ;  /* 0x3f0000001d157423 */ /* 0x000fe2000000212e */
[----:B------:R1:W-:Y:S02]  /*111e0*/  MUFU.EX2 R39, R20 ;  /* 0x0000001400277308 */ /* 0x0003e40000000800 */
[----:B------:R-:W-:Y:S01]  /*111f0*/  FFMA R4, -R23, 1.4426950216293334961, -R4 ;  /* 0x3fb8aa3b17047823 */ /* 0x000fe20000000904 */
[----:B------:R-:W-:Y:S01]  /*11200*/  FFMA R15, R16, R36, R15 ;  /* 0x00000024100f7223 */ /* 0x000fe2000000000f */
[----:B------:R-:W-:-:S02]  /*11210*/  FADD R36, R34, -12583039 ;  /* 0xcb40007f22247421 */ /* 0x000fc40000000000 */
[----:B------:R-:W-:Y:S01]  /*11220*/  FFMA R4, -R23, 1.925963033500011079e-08, R4 ;  /* 0x32a5706017047823 */ /* 0x000fe20000000104 */
[----:B-1----:R-:W-:Y:S01]  /*11230*/  FFMA.RM R20, R19, R48, 12582913 ;  /* 0x4b40000113147423 */ /* 0x002fe20000004030 */
[----:B------:R-:W-:Y:S01]  /*11240*/  FMUL R19, R2, R38 ;  /* 0x0000002602137220 */ /* 0x000fe20000400000 */
[----:B------:R-:W-:Y:S01]  /*11250*/  FFMA.RM R38, R21, R48, 12582913 ;  /* 0x4b40000115267423 */ /* 0x000fe20000004030 */
[----:B------:R-:W-:Y:S01]  /*11260*/  FFMA.SAT R21, -R5, R46, 0.5 ;  /* 0x3f00000005157423 */ /* 0x000fe2000000212e */
[----:B------:R-:W-:Y:S01]  /*11270*/  FFMA R36, -R25, 1.4426950216293334961, -R36 ;  /* 0x3fb8aa3b19247823 */ /* 0x000fe20000000924 */
[----:B------:R1:W-:Y:S02]  /*11280*/  MUFU.EX2 R23, R4 ;  /* 0x0000000400177308 */ /* 0x0003e40000000800 */
[----:B------:R-:W-:Y:S01]  /*11290*/  FFMA.RM R42, R21, R48, 12582913 ;  /* 0x4b400001152a7423 */ /* 0x000fe20000004030 */
[----:B------:R-:W-:Y:S01]  /*112a0*/  FFMA R36, -R25, 1.925963033500011079e-08, R36 ;  /* 0x32a5706019247823 */ /* 0x000fe20000000124 */
[----:B------:R-:W-:-:S04]  /*112b0*/  HADD2.F32 R40, -RZ, R43.H0_H0 ;  /* 0x2000002bff287230 */ /* 0x000fc80000004100 */
[----:B------:R3:W-:Y:S01]  /*112c0*/  MUFU.EX2 R41, R32 ;  /* 0x0000002000297308 */ /* 0x0007e20000000800 */
[----:B-1----:R-:W-:Y:S01]  /*112d0*/  FFMA.SAT R4, -R3, R46, 0.5 ;  /* 0x3f00000003047423 */ /* 0x002fe2000000212e */
[----:B------:R-:W-:Y:S02]  /*112e0*/  HADD2.F32 R43, -RZ, R43.H1_H1 ;  /* 0x3000002bff2b7230 */ /* 0x000fe40000004100 */
[----:B------:R-:W-:Y:S01]  /*112f0*/  FADD R44, R42, -12583039 ;  /* 0xcb40007f2a2c7421 */ /* 0x000fe20000000000 */
[----:B------:R-:W-:Y:S01]  /*11300*/  FMUL R21, R2, R45 ;  /* 0x0000002d02157220 */ /* 0x000fe20000400000 */
[----:B------:R-:W-:Y:S01]  /*11310*/  FFMA.RM R4, R4, R48, 12582913 ;  /* 0x4b40000104047423 */ /* 0x000fe20000004030 */
[----:B---3--:R-:W-:Y:S01]  /*11320*/  FADD R32, R20, -12583039 ;  /* 0xcb40007f14207421 */ /* 0x008fe20000000000 */
[----:B------:R1:W-:Y:S01]  /*11330*/  MUFU.EX2 R25, R36 ;  /* 0x0000002400197308 */ /* 0x0003e20000000800 */
[----:B------:R-:W-:Y:S02]  /*11340*/  FFMA R44, -R5, 1.4426950216293334961, -R44 ;  /* 0x3fb8aa3b052c7823 */ /* 0x000fe4000000092c */
[C---:B------:R-:W-:Y:S01]  /*11350*/  FFMA R32, -R27.reuse, 1.4426950216293334961, -R32 ;  /* 0x3fb8aa3b1b207823 */ /* 0x040fe20000000920 */
[C---:B------:R-:W-:Y:S01]  /*11360*/  FFMA R19, R16.reuse, R40, R19 ;  /* 0x0000002810137223 */ /* 0x040fe20000000013 */
[----:B------:R-:W-:Y:S01]  /*11370*/  FFMA R21, R16, R43, R21 ;  /* 0x0000002b10157223 */ /* 0x000fe20000000015 */
[----:B------:R-:W-:Y:S01]  /*11380*/  FADD R40, R38, -12583039 ;  /* 0xcb40007f26287421 */ /* 0x000fe20000000000 */
[----:B------:R-:W-:Y:S01]  /*11390*/  FFMA R32, -R27, 1.925963033500011079e-08, R32 ;  /* 0x32a570601b207823 */ /* 0x000fe20000000120 */
[----:B-1----:R-:W-:Y:S01]  /*113a0*/  FADD R36, R4, -12583039 ;  /* 0xcb40007f04247421 */ /* 0x002fe20000000000 */
[----:B------:R-:W-:Y:S01]  /*113b0*/  FFMA R44, -R5, 1.925963033500011079e-08, R44 ;  /* 0x32a57060052c7823 */ /* 0x000fe2000000012c */
[-C--:B------:R-:W-:Y:S01]  /*113c0*/  FFMA.SAT R5, -R17, R46.reuse, 0.5 ;  /* 0x3f00000011057423 */ /* 0x080fe2000000212e */
[-C--:B------:R-:W-:Y:S01]  /*113d0*/  FFMA.SAT R45, -R19, R46.reuse, 0.5 ;  /* 0x3f000000132d7423 */ /* 0x080fe2000000212e */
[----:B------:R-:W-:Y:S01]  /*113e0*/  FFMA R36, -R3, 1.4426950216293334961, -R36 ;  /* 0x3fb8aa3b03247823 */ /* 0x000fe20000000924 */
[----:B------:R-:W-:Y:S01]  /*113f0*/  FFMA.SAT R47, -R21, R46, 0.5 ;  /* 0x3f000000152f7423 */ /* 0x000fe2000000212e */
[----:B------:R-:W-:Y:S01]  /*11400*/  FFMA R40, -R29, 1.4426950216293334961, -R40 ;  /* 0x3fb8aa3b1d287823 */ /* 0x000fe20000000928 */
[----:B------:R1:W3:Y:S01]  /*11410*/  MUFU.EX2 R27, R32 ;  /* 0x00000020001b7308 */ /* 0x0002e20000000800 */
[----:B------:R-:W-:Y:S01]  /*11420*/  FFMA R36, -R3, 1.925963033500011079e-08, R36 ;  /* 0x32a5706003247823 */ /* 0x000fe20000000124 */
[-C--:B------:R-:W-:Y:S01]  /*11430*/  FFMA.RM R43, R5, R48.reuse, 12582913 ;  /* 0x4b400001052b7423 */ /* 0x080fe20000004030 */
[-C--:B------:R-:W-:Y:S01]  /*11440*/  FFMA.RM R45, R45, R48.reuse, 12582913 ;  /* 0x4b4000012d2d7423 */ /* 0x080fe20000004030 */
[----:B------:R-:W-:Y:S01]  /*11450*/  FFMA.RM R47, R47, R48, 12582913 ;  /* 0x4b4000012f2f7423 */ /* 0x000fe20000004030 */
[----:B------:R-:W-:Y:S01]  /*11460*/  FFMA R40, -R29, 1.925963033500011079e-08, R40 ;  /* 0x32a570601d287823 */ /* 0x000fe20000000128 */
[----:B-1----:R-:W-:-:S02]  /*11470*/  FFMA.SAT R32, -R15, R46, 0.5 ;  /* 0x3f0000000f207423 */ /* 0x002fc4000000212e */
[----:B------:R1:W-:Y:S01]  /*11480*/  MUFU.EX2 R3, R36 ;  /* 0x0000002400037308 */ /* 0x0003e20000000800 */
[----:B------:R-:W-:Y:S01]  /*11490*/  FADD R46, R43, -12583039 ;  /* 0xcb40007f2b2e7421 */ /* 0x000fe20000000000 */
[----:B------:R-:W-:Y:S01]  /*114a0*/  FFMA.RM R32, R32, R48, 12582913 ;  /* 0x4b40000120207423 */ /* 0x000fe20000004030 */
[----:B------:R-:W-:Y:S02]  /*114b0*/  FADD R48, R47, -12583039 ;  /* 0xcb40007f2f307421 */ /* 0x000fe40000000000 */
[----:B------:R-:W-:-:S03]  /*114c0*/  FFMA R46, -R17, 1.4426950216293334961, -R46 ;  /* 0x3fb8aa3b112e7823 */ /* 0x000fc6000000092e */
        /* <DEDUP_REMOVED lines=19> */
[----:B------:R-:W-:Y:S01]  /*11600*/  IMAD.SHL.U32 R26, R26, 0x800000, RZ ;  /* 0x008000001a1a7824 */ /* 0x000fe200078e00ff */
        /* <DEDUP_REMOVED lines=14> */
[----:B------:R-:W-:Y:S01]  /*116f0*/  FFMA R41, R30, R41, 1 ;  /* 0x3f8000001e297423 */ /* 0x000fe20000000029 */
[----:B-----5:R-:W-:Y:S01]  /*11700*/  FFMA R27, R42, R5, 1 ;  /* 0x3f8000002a1b7423 */ /* 0x020fe20000000005 */
        /* <DEDUP_REMOVED lines=16> */
.L_x_355:
[----:B------:R-:W1:Y:S02]  /*11810*/  MUFU.RCP R15, R44 ;  /* 0x0000002c000f7308 */ /* 0x000e640000001000 */
[----:B-1----:R-:W-:-:S04]  /*11820*/  FFMA R0, R44, R15, -1 ;  /* 0xbf8000002c007423 */ /* 0x002fc8000000000f */
[----:B------:R-:W-:-:S04]  /*11830*/  FADD.FTZ R0, -R0, -RZ ;  /* 0x800000ff00007221 */ /* 0x000fc80000010100 */
[----:B------:R-:W-:-:S07]  /*11840*/  FFMA R15, R15, R0, R15 ;  /* 0x000000000f0f7223 */ /* 0x000fce000000000f */
.L_x_356:
[----:B------:R-:W-:Y:S05]  /*11850*/  BSYNC B1 ;  /* 0x0000000000017941 */ /* 0x000fea0003800000 */
.L_x_354:
        /* <DEDUP_REMOVED lines=10> */
.L_x_358:
[----:B------:R-:W1:Y:S02]  /*11900*/  MUFU.RCP R18, R33 ;  /* 0x0000002100127308 */ /* 0x000e640000001000 */
[----:B-1----:R-:W-:-:S04]  /*11910*/  FFMA R0, R33, R18, -1 ;  /* 0xbf80000021007423 */ /* 0x002fc80000000012 */
[----:B------:R-:W-:-:S04]  /*11920*/  FADD.FTZ R3, -R0, -RZ ;  /* 0x800000ff00037221 */ /* 0x000fc80000010100 */
[----:B------:R-:W-:-:S07]  /*11930*/  FFMA R18, R18, R3, R18 ;  /* 0x0000000312127223 */ /* 0x000fce0000000012 */
.L_x_359:
[----:B------:R-:W-:Y:S05]  /*11940*/  BSYNC B1 ;  /* 0x0000000000017941 */ /* 0x000fea0003800000 */
.L_x_357:
        /* <DEDUP_REMOVED lines=10> */
.L_x_361:
[----:B------:R-:W1:Y:S02]  /*119f0*/  MUFU.RCP R17, R22 ;  /* 0x0000001600117308 */ /* 0x000e640000001000 */
[----:B-1----:R-:W-:-:S04]  /*11a00*/  FFMA R0, R22, R17, -1 ;  /* 0xbf80000016007423 */ /* 0x002fc80000000011 */
[----:B------:R-:W-:-:S04]  /*11a10*/  FADD.FTZ R0, -R0, -RZ ;  /* 0x800000ff00007221 */ /* 0x000fc80000010100 */
[----:B------:R-:W-:-:S07]  /*11a20*/  FFMA R17, R17, R0, R17 ;  /* 0x0000000011117223 */ /* 0x000fce0000000011 */
.L_x_362:
[----:B------:R-:W-:Y:S05]  /*11a30*/  BSYNC B1 ;  /* 0x0000000000017941 */ /* 0x000fea0003800000 */
.L_x_360:
        /* <DEDUP_REMOVED lines=10> */
.L_x_364:
[----:B------:R-:W1:Y:S02]  /*11ae0*/  MUFU.RCP R20, R19 ;  /* 0x0000001300147308 */ /* 0x000e640000001000 */
[----:B-1----:R-:W-:-:S04]  /*11af0*/  FFMA R0, R19, R20, -1 ;  /* 0xbf80000013007423 */ /* 0x002fc80000000014 */
[----:B------:R-:W-:-:S04]  /*11b00*/  FADD.FTZ R3, -R0, -RZ ;  /* 0x800000ff00037221 */ /* 0x000fc80000010100 */
[----:B------:R-:W-:-:S07]  /*11b10*/  FFMA R20, R20, R3, R20 ;  /* 0x0000000314147223 */ /* 0x000fce0000000014 */
.L_x_365:
[----:B------:R-:W-:Y:S05]  /*11b20*/  BSYNC B1 ;  /* 0x0000000000017941 */ /* 0x000fea0003800000 */
.L_x_363:
        /* <DEDUP_REMOVED lines=10> */
.L_x_367:
[----:B------:R-:W1:Y:S02]  /*11bd0*/  MUFU.RCP R19, R28 ;  /* 0x0000001c00137308 */ /* 0x000e640000001000 */
[----:B-1----:R-:W-:-:S04]  /*11be0*/  FFMA R0, R28, R19, -1 ;  /* 0xbf8000001c007423 */ /* 0x002fc80000000013 */
[----:B------:R-:W-:-:S04]  /*11bf0*/  FADD.FTZ R0, -R0, -RZ ;  /* 0x800000ff00007221 */ /* 0x000fc80000010100 */
[----:B------:R-:W-:-:S07]  /*11c00*/  FFMA R19, R19, R0, R19 ;  /* 0x0000000013137223 */ /* 0x000fce0000000013 */
.L_x_368:
[----:B------:R-:W-:Y:S05]  /*11c10*/  BSYNC B1 ;  /* 0x0000000000017941 */ /* 0x000fea0003800000 */
.L_x_366:
        /* <DEDUP_REMOVED lines=10> */
.L_x_370:
[----:B------:R-:W1:Y:S02]  /*11cc0*/  MUFU.RCP R22, R41 ;  /* 0x0000002900167308 */ /* 0x000e640000001000 */
[----:B-1----:R-:W-:-:S04]  /*11cd0*/  FFMA R0, R41, R22, -1 ;  /* 0xbf80000029007423 */ /* 0x002fc80000000016 */
[----:B------:R-:W-:-:S04]  /*11ce0*/  FADD.FTZ R3, -R0, -RZ ;  /* 0x800000ff00037221 */ /* 0x000fc80000010100 */
[----:B------:R-:W-:-:S07]  /*11cf0*/  FFMA R22, R22, R3, R22 ;  /* 0x0000000316167223 */ /* 0x000fce0000000016 */
.L_x_371:
[----:B------:R-:W-:Y:S05]  /*11d00*/  BSYNC B1 ;  /* 0x0000000000017941 */ /* 0x000fea0003800000 */
.L_x_369:
        /* <DEDUP_REMOVED lines=10> */
.L_x_373:
[----:B------:R-:W1:Y:S02]  /*11db0*/  MUFU.RCP R21, R24 ;  /* 0x0000001800157308 */ /* 0x000e640000001000 */
[----:B-1----:R-:W-:-:S04]  /*11dc0*/  FFMA R0, R24, R21, -1 ;  /* 0xbf80000018007423 */ /* 0x002fc80000000015 */
[----:B------:R-:W-:-:S04]  /*11dd0*/  FADD.FTZ R0, -R0, -RZ ;  /* 0x800000ff00007221 */ /* 0x000fc80000010100 */
[----:B------:R-:W-:-:S07]  /*11de0*/  FFMA R21, R21, R0, R21 ;  /* 0x0000000015157223 */ /* 0x000fce0000000015 */
.L_x_374:
[----:B------:R-:W-:Y:S05]  /*11df0*/  BSYNC B1 ;  /* 0x0000000000017941 */ /* 0x000fea0003800000 */
.L_x_372:
        /* <DEDUP_REMOVED lines=10> */
.L_x_376:
[----:B------:R-:W1:Y:S02]  /*11ea0*/  MUFU.RCP R24, R25 ;  /* 0x0000001900187308 */ /* 0x000e640000001000 */
[----:B-1----:R-:W-:-:S04]  /*11eb0*/  FFMA R0, R25, R24, -1 ;  /* 0xbf80000019007423 */ /* 0x002fc80000000018 */
[----:B------:R-:W-:-:S04]  /*11ec0*/  FADD.FTZ R3, -R0, -RZ ;  /* 0x800000ff00037221 */ /* 0x000fc80000010100 */
[----:B------:R-:W-:-:S07]  /*11ed0*/  FFMA R24, R24, R3, R24 ;  /* 0x0000000318187223 */ /* 0x000fce0000000018 */
.L_x_377:
[----:B------:R-:W-:Y:S05]  /*11ee0*/  BSYNC B1 ;  /* 0x0000000000017941 */ /* 0x000fea0003800000 */
.L_x_375:
        /* <DEDUP_REMOVED lines=10> */
.L_x_379:
[----:B------:R-:W1:Y:S02]  /*11f90*/  MUFU.RCP R23, R26 ;  /* 0x0000001a00177308 */ /* 0x000e640000001000 */
[----:B-1----:R-:W-:-:S04]  /*11fa0*/  FFMA R0, R26, R23, -1 ;  /* 0xbf8000001a007423 */ /* 0x002fc80000000017 */
[----:B------:R-:W-:-:S04]  /*11fb0*/  FADD.FTZ R0, -R0, -RZ ;  /* 0x800000ff00007221 */ /* 0x000fc80000010100 */
[----:B------:R-:W-:-:S07]  /*11fc0*/  FFMA R23, R23, R0, R23 ;  /* 0x0000000017177223 */ /* 0x000fce0000000017 */
.L_x_380:
[----:B------:R-:W-:Y:S05]  /*11fd0*/  BSYNC B1 ;  /* 0x0000000000017941 */ /* 0x000fea0003800000 */
.L_x_378:
        /* <DEDUP_REMOVED lines=10> */
.L_x_382:
[----:B------:R-:W1:Y:S02]  /*12080*/  MUFU.RCP R26, R29 ;  /* 0x0000001d001a7308 */ /* 0x000e640000001000 */
[----:B-1----:R-:W-:-:S04]  /*12090*/  FFMA R0, R29, R26, -1 ;  /* 0xbf8000001d007423 */ /* 0x002fc8000000001a */
[----:B------:R-:W-:-:S04]  /*120a0*/  FADD.FTZ R3, -R0, -RZ ;  /* 0x800000ff00037221 */ /* 0x000fc80000010100 */
[----:B------:R-:W-:-:S07]  /*120b0*/  FFMA R26, R26, R3, R26 ;  /* 0x000000031a1a7223 */ /* 0x000fce000000001a */
.L_x_383:
[----:B------:R-:W-:Y:S05]  /*120c0*/  BSYNC B1 ;  /* 0x0000000000017941 */ /* 0x000fea0003800000 */
.L_x_381:
        /* <DEDUP_REMOVED lines=10> */
.L_x_385:
[----:B------:R-:W1:Y:S02]  /*12170*/  MUFU.RCP R25, R30 ;  /* 0x0000001e00197308 */ /* 0x000e640000001000 */
[----:B-1----:R-:W-:-:S04]  /*12180*/  FFMA R0, R30, R25, -1 ;  /* 0xbf8000001e007423 */ /* 0x002fc80000000019 */
[----:B------:R-:W-:-:S04]  /*12190*/  FADD.FTZ R0, -R0, -RZ ;  /* 0x800000ff00007221 */ /* 0x000fc80000010100 */
[----:B------:R-:W-:-:S07]  /*121a0*/  FFMA R25, R25, R0, R25 ;  /* 0x0000000019197223 */ /* 0x000fce0000000019 */
.L_x_386:
[----:B------:R-:W-:Y:S05]  /*121b0*/  BSYNC B1 ;  /* 0x0000000000017941 */ /* 0x000fea0003800000 */
.L_x_384:
        /* <DEDUP_REMOVED lines=10> */
.L_x_388:
[----:B------:R-:W1:Y:S02]  /*12260*/  MUFU.RCP R28, R27 ;  /* 0x0000001b001c7308 */ /* 0x000e640000001000 */
[----:B-1----:R-:W-:-:S04]  /*12270*/  FFMA R0, R27, R28, -1 ;  /* 0xbf8000001b007423 */ /* 0x002fc8000000001c */
[----:B------:R-:W-:-:S04]  /*12280*/  FADD.FTZ R3, -R0, -RZ ;  /* 0x800000ff00037221 */ /* 0x000fc80000010100 */
[----:B------:R-:W-:-:S07]  /*12290*/  FFMA R28, R28, R3, R28 ;  /* 0x000000031c1c7223 */ /* 0x000fce000000001c */
.L_x_389:
[----:B------:R-:W-:Y:S05]  /*122a0*/  BSYNC B1 ;  /* 0x0000000000017941 */ /* 0x000fea0003800000 */
.L_x_387:
        /* <DEDUP_REMOVED lines=10> */
.L_x_391:
[----:B------:R-:W1:Y:S02]  /*12350*/  MUFU.RCP R27, R32 ;  /* 0x00000020001b7308 */ /* 0x000e640000001000 */
[----:B-1----:R-:W-:-:S04]  /*12360*/  FFMA R0, R32, R27, -1 ;  /* 0xbf80000020007423 */ /* 0x002fc8000000001b */
[----:B------:R-:W-:-:S04]  /*12370*/  FADD.FTZ R0, -R0, -RZ ;  /* 0x800000ff00007221 */ /* 0x000fc80000010100 */
[----:B------:R-:W-:-:S07]  /*12380*/  FFMA R27, R27, R0, R27 ;  /* 0x000000001b1b7223 */ /* 0x000fce000000001b */
.L_x_392:
[----:B------:R-:W-:Y:S05]  /*12390*/  BSYNC B1 ;  /* 0x0000000000017941 */ /* 0x000fea0003800000 */
.L_x_390:
        /* <DEDUP_REMOVED lines=10> */
.L_x_394:
[----:B------:R-:W1:Y:S02]  /*12440*/  MUFU.RCP R30, R43 ;  /* 0x0000002b001e7308 */ /* 0x000e640000001000 */
[----:B-1----:R-:W-:-:S04]  /*12450*/  FFMA R0, R43, R30, -1 ;  /* 0xbf8000002b007423 */ /* 0x002fc8000000001e */
[----:B------:R-:W-:-:S04]  /*12460*/  FADD.FTZ R3, -R0, -RZ ;  /* 0x800000ff00037221 */ /* 0x000fc80000010100 */
[----:B------:R-:W-:-:S07]  /*12470*/  FFMA R30, R30, R3, R30 ;  /* 0x000000031e1e7223 */ /* 0x000fce000000001e */
.L_x_395:
[----:B------:R-:W-:Y:S05]  /*12480*/  BSYNC B1 ;  /* 0x0000000000017941 */ /* 0x000fea0003800000 */
.L_x_393:
        /* <DEDUP_REMOVED lines=10> */
.L_x_397:
[----:B------:R-:W1:Y:S02]  /*12530*/  MUFU.RCP R29, R42 ;  /* 0x0000002a001d7308 */ /* 0x000e640000001000 */
[----:B-1----:R-:W-:-:S04]  /*12540*/  FFMA R0, R42, R29, -1 ;  /* 0xbf8000002a007423 */ /* 0x002fc8000000001d */
[----:B------:R-:W-:-:S04]  /*12550*/  FADD.FTZ R0, -R0, -RZ ;  /* 0x800000ff00007221 */ /* 0x000fc80000010100 */
[----:B------:R-:W-:-:S07]  /*12560*/  FFMA R29, R29, R0, R29 ;  /* 0x000000001d1d7223 */ /* 0x000fce000000001d */
.L_x_398:
[----:B------:R-:W-:Y:S05]  /*12570*/  BSYNC B1 ;  /* 0x0000000000017941 */ /* 0x000fea0003800000 */
.L_x_396:
        /* <DEDUP_REMOVED lines=9> */
.L_x_400:
[----:B------:R-:W1:Y:S02]  /*12610*/  MUFU.RCP R0, R47 ;  /* 0x0000002f00007308 */ /* 0x000e640000001000 */
[----:B-1----:R-:W-:-:S04]  /*12620*/  FFMA R3, R47, R0, -1 ;  /* 0xbf8000002f037423 */ /* 0x002fc80000000000 */
[----:B------:R-:W-:-:S04]  /*12630*/  FADD.FTZ R3, -R3, -RZ ;  /* 0x800000ff03037221 */ /* 0x000fc80000010100 */
[----:B------:R-:W-:-:S07]  /*12640*/  FFMA R0, R0, R3, R0 ;  /* 0x0000000300007223 */ /* 0x000fce0000000000 */
.L_x_401:
[----:B------:R-:W-:Y:S05]  /*12650*/  BSYNC B1 ;  /* 0x0000000000017941 */ /* 0x000fea0003800000 */
.L_x_399:
        /* <DEDUP_REMOVED lines=10> */
.L_x_402:
        /* <DEDUP_REMOVED lines=27> */
.L_x_404:
[----:B------:R-:W-:Y:S05]  /*128b0*/  BSYNC B0 ;  /* 0x0000000000007941 */ /* 0x000fea0003800000 */
.L_x_403:
[----:B------:R-:W-:Y:S04]  /*128c0*/  BSSY B0, `(.L_x_405) ;  /* 0x000003c000007945 */ /* 0x000fe80003800000 */
[----:B------:R-:W-:Y:S05]  /*128d0*/  @P0 BRA `(.L_x_406) ;  /* 0x0000000000e80947 */ /* 0x000fea0003800000 */
[----:B------:R-:W-:-:S04]  /*128e0*/  MOV R0, UR50 ;  /* 0x0000003200007c02 */ /* 0x000fc80008000f00 */
[----:B------:R-:W-:-:S13]  /*128f0*/  ISETP.NE.AND P3, PT, R0, 0x3, PT ;  /* 0x000000030000780c */ /* 0x000fda0003f65270 */
[----:B------:R-:W-:Y:S05]  /*12900*/  @!P3 BRA `(.L_x_407) ;  /* 0x000000000004b947 */ /* 0x000fea0003800000 */
[----:B------:R-:W-:Y:S01]  /*12910*/  BPT.TRAP 0x1 ;  /* 0x000000040000795c */ /* 0x000fe20000300000 */
.L_x_407:
[----:B------:R-:W2:Y:S04]  /*12920*/  LDL R0, [R1+0xb4] ;  /* 0x0000b40001007983 */ /* 0x000ea80000100800 */
[----:B------:R-:W3:Y:S01]  /*12930*/  LDL R3, [R1+0xb8] ;  /* 0x0000b80001037983 */ /* 0x000ee20000100800 */
[----:B------:R-:W-:Y:S01]  /*12940*/  BSSY B1, `(.L_x_408) ;  /* 0x0000005000017945 */ /* 0x000fe20003800000 */
[----:B--2---:R-:W-:Y:S02]  /*12950*/  LEA R0, R0, UR51, 0x3 ;  /* 0x0000003300007c11 */ /* 0x004fe4000f8e18ff */
[----:B---3--:R-:W-:-:S04]  /*12960*/  SHF.L.U32 R3, R3, 0x1f, RZ ;  /* 0x0000001f03037819 */ /* 0x008fc800000006ff */
[----:B------:R-:W1:Y:S02]  /*12970*/  SYNCS.PHASECHK.TRANS64.TRYWAIT P2, [R0+URZ+0x80], R3 ;  /* 0x00008003000075a7 */ /* 0x000e64000804017f */
[----:B-1----:R-:W-:Y:S05]  /*12980*/  @!P2 BRA `(.L_x_409) ;  /* 0x0000007c0058a947 */ /* 0x002fea0003800000 */
.L_x_632:
[----:B------:R-:W-:Y:S05]  /*12990*/  BSYNC B1 ;  /* 0x0000000000017941 */ /* 0x000fea0003800000 */
.L_x_408:
        /* <DEDUP_REMOVED lines=18> */
.L_x_411:
[----:B------:R-:W-:Y:S05]  /*12ac0*/  BSYNC B1 ;  /* 0x0000000000017941 */ /* 0x000fea0003800000 */
.L_x_410:
        /* <DEDUP_REMOVED lines=8> */
.L_x_412:
        /* <DEDUP_REMOVED lines=19> */
.L_x_406:
[----:B------:R-:W-:Y:S05]  /*12c80*/  BSYNC B0 ;  /* 0x0000000000007941 */ /* 0x000fea0003800000 */
.L_x_405:
        /* <DEDUP_REMOVED lines=196> */
.L_x_414:
[----:B------:R-:W1:Y:S02]  /*138d0*/  MUFU.RCP R15, R48 ;  /* 0x00000030000f7308 */ /* 0x000e640000001000 */
[----:B-1----:R-:W-:-:S04]  /*138e0*/  FFMA R0, R48, R15, -1 ;  /* 0xbf80000030007423 */ /* 0x002fc8000000000f */
[----:B------:R-:W-:-:S04]  /*138f0*/  FADD.FTZ R0, -R0, -RZ ;  /* 0x800000ff00007221 */ /* 0x000fc80000010100 */
[----:B------:R-:W-:-:S07]  /*13900*/  FFMA R15, R15, R0, R15 ;  /* 0x000000000f0f7223 */ /* 0x000fce000000000f */
.L_x_415:
[----:B------:R-:W-:Y:S05]  /*13910*/  BSYNC B1 ;  /* 0x0000000000017941 */ /* 0x000fea0003800000 */
.L_x_413:
        /* <DEDUP_REMOVED lines=10> */
.L_x_417:
[----:B------:R-:W1:Y:S02]  /*139c0*/  MUFU.RCP R18, R23 ;  /* 0x0000001700127308 */ /* 0x000e640000001000 */
[----:B-1----:R-:W-:-:S04]  /*139d0*/  FFMA R0, R23, R18, -1 ;  /* 0xbf80000017007423 */ /* 0x002fc80000000012 */
[----:B------:R-:W-:-:S04]  /*139e0*/  FADD.FTZ R3, -R0, -RZ ;  /* 0x800000ff00037221 */ /* 0x000fc80000010100 */
[----:B------:R-:W-:-:S07]  /*139f0*/  FFMA R18, R18, R3, R18 ;  /* 0x0000000312127223 */ /* 0x000fce0000000012 */
.L_x_418:
[----:B------:R-:W-:Y:S05]  /*13a00*/  BSYNC B1 ;  /* 0x0000000000017941 */ /* 0x000fea0003800000 */
.L_x_416:
        /* <DEDUP_REMOVED lines=10> */
.L_x_420:
[----:B------:R-:W1:Y:S02]  /*13ab0*/  MUFU.RCP R17, R22 ;  /* 0x0000001600117308 */ /* 0x000e640000001000 */
[----:B-1----:R-:W-:-:S04]  /*13ac0*/  FFMA R0, R22, R17, -1 ;  /* 0xbf80000016007423 */ /* 0x002fc80000000011 */
[----:B------:R-:W-:-:S04]  /*13ad0*/  FADD.FTZ R0, -R0, -RZ ;  /* 0x800000ff00007221 */ /* 0x000fc80000010100 */
[----:B------:R-:W-:-:S07]  /*13ae0*/  FFMA R17, R17, R0, R17 ;  /* 0x0000000011117223 */ /* 0x000fce0000000011 */
.L_x_421:
[----:B------:R-:W-:Y:S05]  /*13af0*/  BSYNC B1 ;  /* 0x0000000000017941 */ /* 0x000fea0003800000 */
.L_x_419:
        /* <DEDUP_REMOVED lines=10> */
.L_x_423:
[----:B------:R-:W1:Y:S02]  /*13ba0*/  MUFU.RCP R20, R27 ;  /* 0x0000001b00147308 */ /* 0x000e640000001000 */
[----:B-1----:R-:W-:-:S04]  /*13bb0*/  FFMA R0, R27, R20, -1 ;  /* 0xbf8000001b007423 */ /* 0x002fc80000000014 */
[----:B------:R-:W-:-:S04]  /*13bc0*/  FADD.FTZ R3, -R0, -RZ ;  /* 0x800000ff00037221 */ /* 0x000fc80000010100 */
[----:B------:R-:W-:-:S07]  /*13bd0*/  FFMA R20, R20, R3, R20 ;  /* 0x0000000314147223 */ /* 0x000fce0000000014 */
.L_x_424:
[----:B------:R-:W-:Y:S05]  /*13be0*/  BSYNC B1 ;  /* 0x0000000000017941 */ /* 0x000fea0003800000 */
.L_x_422:
        /* <DEDUP_REMOVED lines=10> */
.L_x_426:
[----:B------:R-:W1:Y:S02]  /*13c90*/  MUFU.RCP R19, R28 ;  /* 0x0000001c00137308 */ /* 0x000e640000001000 */
[----:B-1----:R-:W-:-:S04]  /*13ca0*/  FFMA R0, R28, R19, -1 ;  /* 0xbf8000001c007423 */ /* 0x002fc80000000013 */
[----:B------:R-:W-:-:S04]  /*13cb0*/  FADD.FTZ R0, -R0, -RZ ;  /* 0x800000ff00007221 */ /* 0x000fc80000010100 */
[----:B------:R-:W-:-:S07]  /*13cc0*/  FFMA R19, R19, R0, R19 ;  /* 0x0000000013137223 */ /* 0x000fce0000000013 */
.L_x_427:
[----:B------:R-:W-:Y:S05]  /*13cd0*/  BSYNC B1 ;  /* 0x0000000000017941 */ /* 0x000fea0003800000 */
.L_x_425:
        /* <DEDUP_REMOVED lines=10> */
.L_x_429:
[----:B------:R-:W1:Y:S02]  /*13d80*/  MUFU.RCP R22, R31 ;  /* 0x0000001f00167308 */ /* 0x000e640000001000 */
[----:B-1----:R-:W-:-:S04]  /*13d90*/  FFMA R0, R31, R22, -1 ;  /* 0xbf8000001f007423 */ /* 0x002fc80000000016 */
[----:B------:R-:W-:-:S04]  /*13da0*/  FADD.FTZ R3, -R0, -RZ ;  /* 0x800000ff00037221 */ /* 0x000fc80000010100 */
[----:B------:R-:W-:-:S07]  /*13db0*/  FFMA R22, R22, R3, R22 ;  /* 0x0000000316167223 */ /* 0x000fce0000000016 */
.L_x_430:
[----:B------:R-:W-:Y:S05]  /*13dc0*/  BSYNC B1 ;  /* 0x0000000000017941 */ /* 0x000fea0003800000 */
.L_x_428:
        /* <DEDUP_REMOVED lines=10> */
.L_x_432:
[----:B------:R-:W1:Y:S02]  /*13e70*/  MUFU.RCP R21, R24 ;  /* 0x0000001800157308 */ /* 0x000e640000001000 */
[----:B-1----:R-:W-:-:S04]  /*13e80*/  FFMA R0, R24, R21, -1 ;  /* 0xbf80000018007423 */ /* 0x002fc80000000015 */
[----:B------:R-:W-:-:S04]  /*13e90*/  FADD.FTZ R0, -R0, -RZ ;  /* 0x800000ff00007221 */ /* 0x000fc80000010100 */
[----:B------:R-:W-:-:S07]  /*13ea0*/  FFMA R21, R21, R0, R21 ;  /* 0x0000000015157223 */ /* 0x000fce0000000015 */
.L_x_433:
[----:B------:R-:W-:Y:S05]  /*13eb0*/  BSYNC B1 ;  /* 0x0000000000017941 */ /* 0x000fea0003800000 */
.L_x_431:
        /* <DEDUP_REMOVED lines=10> */
.L_x_435:
[----:B------:R-:W1:Y:S02]  /*13f60*/  MUFU.RCP R24, R25 ;  /* 0x0000001900187308 */ /* 0x000e640000001000 */
[----:B-1----:R-:W-:-:S04]  /*13f70*/  FFMA R0, R25, R24, -1 ;  /* 0xbf80000019007423 */ /* 0x002fc80000000018 */
[----:B------:R-:W-:-:S04]  /*13f80*/  FADD.FTZ R3, -R0, -RZ ;  /* 0x800000ff00037221 */ /* 0x000fc80000010100 */
[----:B------:R-:W-:-:S07]  /*13f90*/  FFMA R24, R24, R3, R24 ;  /* 0x0000000318187223 */ /* 0x000fce0000000018 */
.L_x_436:
[----:B------:R-:W-:Y:S05]  /*13fa0*/  BSYNC B1 ;  /* 0x0000000000017941 */ /* 0x000fea0003800000 */
.L_x_434:
        /* <DEDUP_REMOVED lines=10> */
.L_x_438:
[----:B------:R-:W1:Y:S02]  /*14050*/  MUFU.RCP R23, R26 ;  /* 0x0000001a00177308 */ /* 0x000e640000001000 */
[----:B-1----:R-:W-:-:S04]  /*14060*/  FFMA R0, R26, R23, -1 ;  /* 0xbf8000001a007423 */ /* 0x002fc80000000017 */
[----:B------:R-:W-:-:S04]  /*14070*/  FADD.FTZ R0, -R0, -RZ ;  /* 0x800000ff00007221 */ /* 0x000fc80000010100 */
[----:B------:R-:W-:-:S07]  /*14080*/  FFMA R23, R23, R0, R23 ;  /* 0x0000000017177223 */ /* 0x000fce0000000017 */
.L_x_439:
[----:B------:R-:W-:Y:S05]  /*14090*/  BSYNC B1 ;  /* 0x0000000000017941 */ /* 0x000fea0003800000 */
.L_x_437:
        /* <DEDUP_REMOVED lines=10> */
.L_x_441:
[----:B------:R-:W1:Y:S02]  /*14140*/  MUFU.RCP R26, R29 ;  /* 0x0000001d001a7308 */ /* 0x000e640000001000 */
[----:B-1----:R-:W-:-:S04]  /*14150*/  FFMA R0, R29, R26, -1 ;  /* 0xbf8000001d007423 */ /* 0x002fc8000000001a */
[----:B------:R-:W-:-:S04]  /*14160*/  FADD.FTZ R3, -R0, -RZ ;  /* 0x800000ff00037221 */ /* 0x000fc80000010100 */
[----:B------:R-:W-:-:S07]  /*14170*/  FFMA R26, R26, R3, R26 ;  /* 0x000000031a1a7223 */ /* 0x000fce000000001a */
.L_x_442:
[----:B------:R-:W-:Y:S05]  /*14180*/  BSYNC B1 ;  /* 0x0000000000017941 */ /* 0x000fea0003800000 */
.L_x_440:
        /* <DEDUP_REMOVED lines=10> */
.L_x_444:
[----:B------:R-:W1:Y:S02]  /*14230*/  MUFU.RCP R25, R30 ;  /* 0x0000001e00197308 */ /* 0x000e640000001000 */
[----:B-1----:R-:W-:-:S04]  /*14240*/  FFMA R0, R30, R25, -1 ;  /* 0xbf8000001e007423 */ /* 0x002fc80000000019 */
[----:B------:R-:W-:-:S04]  /*14250*/  FADD.FTZ R0, -R0, -RZ ;  /* 0x800000ff00007221 */ /* 0x000fc80000010100 */
[----:B------:R-:W-:-:S07]  /*14260*/  FFMA R25, R25, R0, R25 ;  /* 0x0000000019197223 */ /* 0x000fce0000000019 */
.L_x_445:
[----:B------:R-:W-:Y:S05]  /*14270*/  BSYNC B1 ;  /* 0x0000000000017941 */ /* 0x000fea0003800000 */
.L_x_443:
        /* <DEDUP_REMOVED lines=10> */
.L_x_447:
[----:B------:R-:W1:Y:S02]  /*14320*/  MUFU.RCP R28, R39 ;  /* 0x00000027001c7308 */ /* 0x000e640000001000 */
[----:B-1----:R-:W-:-:S04]  /*14330*/  FFMA R0, R39, R28, -1 ;  /* 0xbf80000027007423 */ /* 0x002fc8000000001c */
[----:B------:R-:W-:-:S04]  /*14340*/  FADD.FTZ R3, -R0, -RZ ;  /* 0x800000ff00037221 */ /* 0x000fc80000010100 */
[----:B------:R-:W-:-:S07]  /*14350*/  FFMA R28, R28, R3, R28 ;  /* 0x000000031c1c7223 */ /* 0x000fce000000001c */
.L_x_448:
[----:B------:R-:W-:Y:S05]  /*14360*/  BSYNC B1 ;  /* 0x0000000000017941 */ /* 0x000fea0003800000 */
.L_x_446:
        /* <DEDUP_REMOVED lines=10> */
.L_x_450:
[----:B------:R-:W1:Y:S02]  /*14410*/  MUFU.RCP R27, R32 ;  /* 0x00000020001b7308 */ /* 0x000e640000001000 */
[----:B-1----:R-:W-:-:S04]  /*14420*/  FFMA R0, R32, R27, -1 ;  /* 0xbf80000020007423 */ /* 0x002fc8000000001b */
[----:B------:R-:W-:-:S04]  /*14430*/  FADD.FTZ R0, -R0, -RZ ;  /* 0x800000ff00007221 */ /* 0x000fc80000010100 */
[----:B------:R-:W-:-:S07]  /*14440*/  FFMA R27, R27, R0, R27 ;  /* 0x000000001b1b7223 */ /* 0x000fce000000001b */
.L_x_451:
[----:B------:R-:W-:Y:S05]  /*14450*/  BSYNC B1 ;  /* 0x0000000000017941 */ /* 0x000fea0003800000 */
.L_x_449:
        /* <DEDUP_REMOVED lines=10> */
.L_x_453:
[----:B------:R-:W1:Y:S02]  /*14500*/  MUFU.RCP R30, R41 ;  /* 0x00000029001e7308 */ /* 0x000e640000001000 */
[----:B-1----:R-:W-:-:S04]  /*14510*/  FFMA R0, R41, R30, -1 ;  /* 0xbf80000029007423 */ /* 0x002fc8000000001e */
[----:B------:R-:W-:-:S04]  /*14520*/  FADD.FTZ R3, -R0, -RZ ;  /* 0x800000ff00037221 */ /* 0x000fc80000010100 */
[----:B------:R-:W-:-:S07]  /*14530*/  FFMA R30, R30, R3, R30 ;  /* 0x000000031e1e7223 */ /* 0x000fce000000001e */
.L_x_454:
[----:B------:R-:W-:Y:S05]  /*14540*/  BSYNC B1 ;  /* 0x0000000000017941 */ /* 0x000fea0003800000 */
.L_x_452:
        /* <DEDUP_REMOVED lines=10> */
.L_x_456:
[----:B------:R-:W1:Y:S02]  /*145f0*/  MUFU.RCP R29, R42 ;  /* 0x0000002a001d7308 */ /* 0x000e640000001000 */
[----:B-1----:R-:W-:-:S04]  /*14600*/  FFMA R0, R42, R29, -1 ;  /* 0xbf8000002a007423 */ /* 0x002fc8000000001d */
[----:B------:R-:W-:-:S04]  /*14610*/  FADD.FTZ R0, -R0, -RZ ;  /* 0x800000ff00007221 */ /* 0x000fc80000010100 */
[----:B------:R-:W-:-:S07]  /*14620*/  FFMA R29, R29, R0, R29 ;  /* 0x000000001d1d7223 */ /* 0x000fce000000001d */
.L_x_457:
[----:B------:R-:W-:Y:S05]  /*14630*/  BSYNC B1 ;  /* 0x0000000000017941 */ /* 0x000fea0003800000 */
.L_x_455:
        /* <DEDUP_REMOVED lines=9> */
.L_x_459:
[----:B------:R-:W1:Y:S02]  /*146d0*/  MUFU.RCP R0, R33 ;  /* 0x0000002100007308 */ /* 0x000e640000001000 */
[----:B-1----:R-:W-:-:S04]  /*146e0*/  FFMA R3, R33, R0, -1 ;  /* 0xbf80000021037423 */ /* 0x002fc80000000000 */
[----:B------:R-:W-:-:S04]  /*146f0*/  FADD.FTZ R3, -R3, -RZ ;  /* 0x800000ff03037221 */ /* 0x000fc80000010100 */
[----:B------:R-:W-:-:S07]  /*14700*/  FFMA R0, R0, R3, R0 ;  /* 0x0000000300007223 */ /* 0x000fce0000000000 */
.L_x_460:
[----:B------:R-:W-:Y:S05]  /*14710*/  BSYNC B1 ;  /* 0x0000000000017941 */ /* 0x000fea0003800000 */
.L_x_458:
        /* <DEDUP_REMOVED lines=10> */
.L_x_461:
        /* <DEDUP_REMOVED lines=27> */
.L_x_463:
[----:B------:R-:W-:Y:S05]  /*14970*/  BSYNC B0 ;  /* 0x0000000000007941 */ /* 0x000fea0003800000 */
.L_x_462:
[----:B------:R-:W-:Y:S04]  /*14980*/  BSSY B0, `(.L_x_464) ;  /* 0x0000033000007945 */ /* 0x000fe80003800000 */
[----:B------:R-:W-:Y:S05]  /*14990*/  @P0 BRA `(.L_x_465) ;  /* 0x0000000000c40947 */ /* 0x000fea0003800000 */
[----:B------:R-:W-:-:S04]  /*149a0*/  MOV R0, UR50 ;  /* 0x0000003200007c02 */ /* 0x000fc80008000f00 */
[----:B------:R-:W-:-:S13]  /*149b0*/  ISETP.NE.AND P2, PT, R0, 0x3, PT ;  /* 0x000000030000780c */ /* 0x000fda0003f45270 */
[----:B------:R-:W-:Y:S05]  /*149c0*/  @!P2 BRA `(.L_x_466) ;  /* 0x000000000004a947 */ /* 0x000fea0003800000 */
[----:B------:R-:W-:Y:S01]  /*149d0*/  BPT.TRAP 0x1 ;  /* 0x000000040000795c */ /* 0x000fe20000300000 */
.L_x_466:
[----:B------:R-:W2:Y:S04]  /*149e0*/  LDL.LU R0, [R1+0xb8] ;  /* 0x0000b80001007983 */ /* 0x000ea80000300800 */
[----:B------:R-:W3:Y:S01]  /*149f0*/  LDL R3, [R1+0xb4] ;  /* 0x0000b40001037983 */ /* 0x000ee20000100800 */
[----:B------:R-:W-:Y:S01]  /*14a00*/  BSSY B1, `(.L_x_467) ;  /* 0x0000005000017945 */ /* 0x000fe20003800000 */
[----:B--2---:R-:W-:Y:S02]  /*14a10*/  SHF.L.U32 R0, R0, 0x1f, RZ ;  /* 0x0000001f00007819 */ /* 0x004fe400000006ff */
[----:B---3--:R-:W-:-:S04]  /*14a20*/  LEA R3, R3, UR51, 0x3 ;  /* 0x0000003303037c11 */ /* 0x008fc8000f8e18ff */
[----:B------:R-:W1:Y:S02]  /*14a30*/  SYNCS.PHASECHK.TRANS64.TRYWAIT P0, [R3+URZ+0x80], R0 ;  /* 0x00008000030075a7 */ /* 0x000e64000800017f */
[----:B-1----:R-:W-:Y:S05]  /*14a40*/  @!P0 BRA `(.L_x_468) ;  /* 0x0000005c003c8947 */ /* 0x002fea0003800000 */
.L_x_633:
[----:B------:R-:W-:Y:S05]  /*14a50*/  BSYNC B1 ;  /* 0x0000000000017941 */ /* 0x000fea0003800000 */
.L_x_467:
[----:B------:R-:W-:Y:S04]  /*14a60*/  BSSY B1, `(.L_x_469) ;  /* 0x0000012000017945 */ /* 0x000fe80003800000 */
[----:B------:R-:W-:Y:S05]  /*14a70*/  @P1 BRA `(.L_x_470) ;  /* 0x0000000000401947 */ /* 0x000fea0003800000 */
[----:B------:R-:W1:Y:S02]  /*14a80*/  LDL.LU R4, [R1+0xb4] ;  /* 0x0000b40001047983 */ /* 0x000e640000300800 */
[----:B-1----:R-:W-:-:S04]  /*14a90*/  LEA R0, R4, R10, 0xc ;  /* 0x0000000a04007211 */ /* 0x002fc800078e60ff */
[----:B------:R-:W-:Y:S01]  /*14aa0*/  IADD3 R4, R0, UR51, RZ ;  /* 0x0000003300047c10 */ /* 0x000fe2000fffe0ff */
        /* <DEDUP_REMOVED lines=13> */
.L_x_470:
[----:B------:R-:W-:Y:S05]  /*14b80*/  BSYNC B1 ;  /* 0x0000000000017941 */ /* 0x000fea0003800000 */
.L_x_469:
        /* <DEDUP_REMOVED lines=8> */
.L_x_471:
[----:B-1----:R-:W1:Y:S01]  /*14c10*/  S2R R3, SR_CgaCtaId ;  /* 0x0000000000037919 */ /* 0x002e620000008800 */
[C---:B------:R-:W-:Y:S02]  /*14c20*/  LEA R0, R13.reuse, UR51, 0x3 ;  /* 0x000000330d007c11 */ /* 0x040fe4000f8e18ff */
[----:B------:R-:W-:Y:S02]  /*14c30*/  IADD3 R13, R13, 0x1, RZ ;  /* 0x000000010d0d7810 */ /* 0x000fe40007ffe0ff */
[----:B------:R-:W-:Y:S02]  /*14c40*/  IADD3 R0, R0, 0xa0, RZ ;  /* 0x000000a000007810 */ /* 0x000fe40007ffe0ff */
[----:B------:R-:W-:-:S04]  /*14c50*/  ISETP.NE.AND P0, PT, R13, 0x4, PT ;  /* 0x000000040d00780c */ /* 0x000fc80003f05270 */
[----:B------:R-:W-:Y:S02]  /*14c60*/  SEL R13, R13, RZ, P0 ;  /* 0x000000ff0d0d7207 */ /* 0x000fe40000000000 */
[----:B-1----:R-:W-:Y:S02]  /*14c70*/  PRMT R0, R3, 0x654, R0 ;  /* 0x0000065403007816 */ /* 0x002fe40000000000 */
[----:B------:R-:W-:Y:S02]  /*14c80*/  SEL R3, RZ, 0x1, P0 ;  /* 0x00000001ff037807 */ /* 0x000fe40000000000 */
[----:B--2---:R1:W-:Y:S02]  /*14c90*/  SYNCS.ARRIVE.TRANS64.RED.A1T0 RZ, [R0+URZ], RZ ;  /* 0x000000ff00ff79a7 */ /* 0x0043e4000810043f */
[----:B------:R-:W-:-:S07]  /*14ca0*/  LOP3.LUT R14, R14, R3, RZ, 0x3c, !PT ;  /* 0x000000030e0e7212 */ /* 0x000fce00078e3cff */
.L_x_465:
[----:B------:R-:W-:Y:S05]  /*14cb0*/  BSYNC B0 ;  /* 0x0000000000007941 */ /* 0x000fea0003800000 */
.L_x_464:
[----:B------:R-:W2:Y:S04]  /*14cc0*/  LDL.LU R3, [R1+0x74] ;  /* 0x0000740001037983 */ /* 0x000ea80000300800 */
[----:B------:R-:W3:Y:S04]  /*14cd0*/  LDL.LU R4, [R1+0x78] ;  /* 0x0000780001047983 */ /* 0x000ee80000300800 */
[----:B------:R-:W4:Y:S04]  /*14ce0*/  LDL.LU R17, [R1+0x7c] ;  /* 0x00007c0001117983 */ /* 0x000f280000300800 */
[----:B------:R-:W5:Y:S04]  /*14cf0*/  LDL.LU R25, [R1+0x80] ;  /* 0x0000800001197983 */ /* 0x000f680000300800 */
[----:B------:R-:W5:Y:S04]  /*14d00*/  LDL.LU R20, [R1+0x84] ;  /* 0x0000840001147983 */ /* 0x000f680000300800 */
[----:B------:R-:W5:Y:S04]  /*14d10*/  LDL.LU R22, [R1+0x88] ;  /* 0x0000880001167983 */ /* 0x000f680000300800 */
[----:B------:R-:W5:Y:S04]  /*14d20*/  LDL.LU R19, [R1+0x8c] ;  /* 0x00008c0001137983 */ /* 0x000f680000300800 */
[----:B------:R-:W5:Y:S04]  /*14d30*/  LDL.LU R24, [R1+0x90] ;  /* 0x0000900001187983 */ /* 0x000f680000300800 */
[----:B------:R-:W5:Y:S01]  /*14d40*/  LDL.LU R21, [R1+0x94] ;  /* 0x0000940001157983 */ /* 0x000f620000300800 */
[----:B-1----:R-:W-:-:S03]  /*14d50*/  F2FP.F16.E4M3.UNPACK_B R0, R6 ;  /* 0x00000006ff00723e */ /* 0x002fc600020006ff */
[----:B------:R-:W5:Y:S01]  /*14d60*/  LDL.LU R23, [R1+0x98] ;  /* 0x0000980001177983 */ /* 0x000f620000300800 */
[----:B------:R-:W-:Y:S01]  /*14d70*/  F2FP.F16.E4M3.UNPACK_B R6, R6.H1 ;  /* 0x00000006ff06723e */ /* 0x000fe200030006ff */
[----:B------:R-:W-:Y:S02]  /*14d80*/  HADD2.F32 R5, -RZ, R0.H1_H1 ;  /* 0x30000000ff057230 */ /* 0x000fe40000004100 */
[----:B------:R-:W5:Y:S04]  /*14d90*/  LDL.LU R26, [R1+0x9c] ;  /* 0x00009c00011a7983 */ /* 0x000f680000300800 */
[----:B------:R-:W5:Y:S04]  /*14da0*/  LDL.LU R28, [R1+0xa0] ;  /* 0x0000a000011c7983 */ /* 0x000f680000300800 */
[----:B------:R-:W5:Y:S04]  /*14db0*/  LDL.LU R30, [R1+0xa4] ;  /* 0x0000a400011e7983 */ /* 0x000f680000300800 */
[----:B------:R-:W5:Y:S04]  /*14dc0*/  LDL.LU R32, [R1+0xa8] ;  /* 0x0000a80001207983 */ /* 0x000f680000300800 */
[----:B------:R-:W5:Y:S04]  /*14dd0*/  LDL.LU R36, [R1+0xac] ;  /* 0x0000ac0001247983 */ /* 0x000f680000300800 */
[----:B------:R-:W5:Y:S01]  /*14de0*/  LDL.LU R39, [R1+0xb0] ;  /* 0x0000b00001277983 */ /* 0x000f620000300800 */
[----:B------:R-:W-:-:S02]  /*14df0*/  MOV R42, 0x3bbb989d ;  /* 0x3bbb989d002a7802 */ /* 0x000fc40000000f00 */
[----:B------:R-:W-:Y:S01]  /*14e00*/  MOV R43, 0x437c0000 ;  /* 0x437c0000002b7802 */ /* 0x000fe20000000f00 */
[----:B------:R-:W-:Y:S01]  /*14e10*/  BSSY B1, `(.L_x_472) ;  /* 0x00000c3000017945 */ /* 0x000fe20003800000 */
[C---:B--2---:R-:W-:Y:S01]  /*14e20*/  FMUL R11, R2.reuse, R3 ;  /* 0x00000003020b7220 */ /* 0x044fe20000400000 */
[----:B------:R-:W-:Y:S01]  /*14e30*/  HADD2.F32 R3, -RZ, R0.H0_H0 ;  /* 0x20000000ff037230 */ /* 0x000fe20000004100 */
[----:B------:R-:W-:Y:S01]  /*14e40*/  F2FP.F16.E4M3.UNPACK_B R0, R7 ;  /* 0x00000007ff00723e */ /* 0x000fe200020006ff */
[----:B---3--:R-:W-:-:S03]  /*14e50*/  FMUL R18, R2, R4 ;  /* 0x0000000402127220 */ /* 0x008fc60000400000 */
[----:B------:R-:W-:Y:S01]  /*14e60*/  FFMA R4, R16, R3, R11 ;  /* 0x0000000310047223 */ /* 0x000fe2000000000b */
[----:B------:R-:W-:Y:S02]  /*14e70*/  HADD2.F32 R3, -RZ, R6.H0_H0 ;  /* 0x20000006ff037230 */ /* 0x000fe40000004100 */
[----:B----4-:R-:W-:Y:S01]  /*14e80*/  FMUL R17, R2, R17 ;  /* 0x0000001102117220 */ /* 0x010fe20000400000 */
[----:B------:R-:W-:Y:S01]  /*14e90*/  F2FP.F16.E4M3.UNPACK_B R7, R7.H1 ;  /* 0x00000007ff07723e */ /* 0x000fe200030006ff */
[--C-:B------:R-:W-:Y:S02]  /*14ea0*/  HADD2.F32 R11, -RZ, R0.reuse.H0_H0 ;  /* 0x20000000ff0b7230 */ /* 0x100fe40000004100 */
[----:B------:R-:W-:Y:S02]  /*14eb0*/  HADD2.F32 R15, -RZ, R0.H1_H1 ;  /* 0x30000000ff0f7230 */ /* 0x000fe40000004100 */
[----:B------:R-:W-:Y:S01]  /*14ec0*/  FFMA R17, R16, R3, R17 ;  /* 0x0000000310117223 */ /* 0x000fe20000000011 */
[----:B-----5:R-:W-:Y:S01]  /*14ed0*/  FMUL R20, R2, R20 ;  /* 0x0000001402147220 */ /* 0x020fe20000400000 */
[----:B------:R-:W-:-:S02]  /*14ee0*/  HADD2.F32 R3, -RZ, R7.H0_H0 ;  /* 0x20000007ff037230 */ /* 0x000fc40000004100 */
[----:B------:R-:W-:Y:S01]  /*14ef0*/  FMUL R22, R2, R22 ;  /* 0x0000001602167220 */ /* 0x000fe20000400000 */
[C---:B------:R-:W-:Y:S01]  /*14f00*/  FFMA R18, R16.reuse, R5, R18 ;  /* 0x0000000510127223 */ /* 0x040fe20000000012 */
[C---:B------:R-:W-:Y:S01]  /*14f10*/  FFMA R11, R16.reuse, R11, R20 ;  /* 0x0000000b100b7223 */ /* 0x040fe20000000014 */
[----:B------:R-:W-:Y:S02]  /*14f20*/  HADD2.F32 R7, -RZ, R7.H1_H1 ;  /* 0x30000007ff077230 */ /* 0x000fe40000004100 */
[----:B------:R-:W-:Y:S01]  /*14f30*/  FFMA R15, R16, R15, R22 ;  /* 0x0000000f100f7223 */ /* 0x000fe20000000016 */
[----:B------:R-:W-:Y:S02]  /*14f40*/  HADD2.F32 R5, -RZ, R6.H1_H1 ;  /* 0x30000006ff057230 */ /* 0x000fe40000004100 */
[C---:B------:R-:W-:Y:S01]  /*14f50*/  FMUL R0, R2.reuse, R25 ;  /* 0x0000001902007220 */ /* 0x040fe20000400000 */
[C---:B------:R-:W-:Y:S01]  /*14f60*/  FMUL R20, R2.reuse, R24 ;  /* 0x0000001802147220 */ /* 0x040fe20000400000 */
[----:B------:R-:W-:Y:S01]  /*14f70*/  FMUL R22, R2, R21 ;  /* 0x0000001502167220 */ /* 0x000fe20000400000 */
[----:B------:R-:W-:-:S02]  /*14f80*/  FFMA.SAT R21, -R4, R42, 0.5 ;  /* 0x3f00000004157423 */ /* 0x000fc4000000212a */
[C---:B------:R-:W-:Y:S01]  /*14f90*/  FFMA R7, R16.reuse, R7, R20 ;  /* 0x0000000710077223 */ /* 0x040fe20000000014 */
[----:B------:R-:W-:Y:S01]  /*14fa0*/  FFMA R6, R16, R5, R0 ;  /* 0x0000000510067223 */ /* 0x000fe20000000000 */
[-C--:B------:R-:W-:Y:S01]  /*14fb0*/  F2FP.F16.E4M3.UNPACK_B R0, R8.reuse ;  /* 0x00000008ff00723e */ /* 0x080fe200020006ff */
[----:B------:R-:W-:Y:S01]  /*14fc0*/  FFMA.RM R20, R21, R43, 12582913 ;  /* 0x4b40000115147423 */ /* 0x000fe2000000402b */
[C---:B------:R-:W-:Y:S01]  /*14fd0*/  FMUL R19, R2.reuse, R19 ;  /* 0x0000001302137220 */ /* 0x040fe20000400000 */
[----:B------:R-:W-:Y:S02]  /*14fe0*/  FMUL R21, R2, R23 ;  /* 0x0000001702157220 */ /* 0x000fe40000400000 */
[----:B------:R-:W-:Y:S01]  /*14ff0*/  FADD R23, R20, -12583039 ;  /* 0xcb40007f14177421 */ /* 0x000fe20000000000 */
[----:B------:R-:W-:Y:S01]  /*15000*/  FFMA R19, R16, R3, R19 ;  /* 0x0000000310137223 */ /* 0x000fe20000000013 */
[--C-:B------:R-:W-:Y:S01]  /*15010*/  HADD2.F32 R3, -RZ, R0.reuse.H1_H1 ;  /* 0x30000000ff037230 */ /* 0x100fe20000004100 */
[----:B------:R-:W-:Y:S01]  /*15020*/  F2FP.F16.E4M3.UNPACK_B R8, R8.H1 ;  /* 0x00000008ff08723e */ /* 0x000fe200030006ff */
[----:B------:R-:W-:-:S02]  /*15030*/  HADD2.F32 R5, -RZ, R0.H0_H0 ;  /* 0x20000000ff057230 */ /* 0x000fc40000004100 */
[----:B------:R-:W-:Y:S01]  /*15040*/  FFMA R23, -R4, 1.4426950216293334961, -R23 ;  /* 0x3fb8aa3b04177823 */ /* 0x000fe20000000917 */
[-C--:B------:R-:W-:Y:S01]  /*15050*/  FFMA.SAT R0, -R18, R42.reuse, 0.5 ;  /* 0x3f00000012007423 */ /* 0x080fe2000000212a */
[----:B------:R-:W-:Y:S01]  /*15060*/  FFMA.SAT R24, -R17, R42, 0.5 ;  /* 0x3f00000011187423 */ /* 0x000fe2000000212a */
[----:B------:R-:W-:Y:S01]  /*15070*/  FFMA R21, R16, R3, R21 ;  /* 0x0000000310157223 */ /* 0x000fe20000000015 */
[----:B------:R-:W-:Y:S01]  /*15080*/  FFMA R4, -R4, 1.925963033500011079e-08, R23 ;  /* 0x32a5706004047823 */ /* 0x000fe20000000117 */
[----:B------:R-:W-:Y:S02]  /*15090*/  HADD2.F32 R3, -RZ, R8.H0_H0 ;  /* 0x20000008ff037230 */ /* 0x000fe40000004100 */
[----:B------:R-:W-:Y:S01]  /*150a0*/  FFMA R5, R16, R5, R22 ;  /* 0x0000000510057223 */ /* 0x000fe20000000016 */
[----:B------:R-:W-:Y:S01]  /*150b0*/  FMUL R23, R2, R26 ;  /* 0x0000001a02177220 */ /* 0x000fe20000400000 */
[-C--:B------:R-:W-:Y:S01]  /*150c0*/  FFMA.RM R22, R0, R43.reuse, 12582913 ;  /* 0x4b40000100167423 */ /* 0x080fe2000000402b */
[----:B------:R-:W-:-:S02]  /*150d0*/  FFMA.RM R24, R24, R43, 12582913 ;  /* 0x4b40000118187423 */ /* 0x000fc4000000402b */
[----:B------:R-:W-:Y:S01]  /*150e0*/  FFMA R23, R16, R3, R23 ;  /* 0x0000000310177223 */ /* 0x000fe20000000017 */
[----:B------:R-:W-:Y:S01]  /*150f0*/  FADD R25, R22, -12583039 ;  /* 0xcb40007f16197421 */ /* 0x000fe20000000000 */
[----:B------:R-:W-:Y:S02]  /*15100*/  HADD2.F32 R3, -RZ, R8.H1_H1 ;  /* 0x30000008ff037230 */ /* 0x000fe40000004100 */
[----:B------:R-:W-:Y:S01]  /*15110*/  FADD R0, R24, -12583039 ;  /* 0xcb40007f18007421 */ /* 0x000fe20000000000 */
[-C--:B------:R-:W-:Y:S01]  /*15120*/  FFMA.SAT R8, -R11, R42.reuse, 0.5 ;  /* 0x3f0000000b087423 */ /* 0x080fe2000000212a */
[----:B------:R-:W-:Y:S01]  /*15130*/  FFMA R25, -R18, 1.4426950216293334961, -R25 ;  /* 0x3fb8aa3b12197823 */ /* 0x000fe20000000919 */
[----:B------:R-:W-:Y:S01]  /*15140*/  FFMA.SAT R26, -R6, R42, 0.5 ;  /* 0x3f000000061a7423 */ /* 0x000fe2000000212a */
[C---:B------:R-:W-:Y:S01]  /*15150*/  FFMA R0, -R17.reuse, 1.4426950216293334961, -R0 ;  /* 0x3fb8aa3b11007823 */ /* 0x040fe20000000900 */
[-C--:B------:R-:W-:Y:S01]  /*15160*/  FFMA.RM R8, R8, R43.reuse, 12582913 ;  /* 0x4b40000108087423 */ /* 0x080fe2000000402b */
[----:B------:R1:W2:Y:S01]  /*15170*/  MUFU.EX2 R27, R4 ;  /* 0x00000004001b7308 */ /* 0x0002a20000000800 */
[----:B------:R-:W-:Y:S01]  /*15180*/  FFMA R25, -R18, 1.925963033500011079e-08, R25 ;  /* 0x32a5706012197823 */ /* 0x000fe20000000119 */
[----:B------:R-:W-:Y:S01]  /*15190*/  FFMA R18, -R17, 1.925963033500011079e-08, R0 ;  /* 0x32a5706011127823 */ /* 0x000fe20000000100 */
[----:B------:R-:W-:Y:S01]  /*151a0*/  FFMA.RM R26, R26, R43, 12582913 ;  /* 0x4b4000011a1a7423 */ /* 0x000fe2000000402b */
[----:B------:R-:W-:Y:S01]  /*151b0*/  FMUL R17, R2, R28 ;  /* 0x0000001c02117220 */ /* 0x000fe20000400000 */
[----:B------:R-:W-:Y:S01]  /*151c0*/  F2FP.F16.E4M3.UNPACK_B R0, R9 ;  /* 0x00000009ff00723e */ /* 0x000fe200020006ff */
[----:B-1----:R-:W-:Y:S01]  /*151d0*/  FADD R4, R8, -12583039 ;  /* 0xcb40007f08047421 */ /* 0x002fe20000000000 */
[----:B------:R-:W-:Y:S01]  /*151e0*/  FADD R31, R26, -12583039 ;  /* 0xcb40007f1a1f7421 */ /* 0x000fe20000000000 */
[----:B------:R-:W-:-:S02]  /*151f0*/  FFMA R17, R16, R3, R17 ;  /* 0x0000000310117223 */ /* 0x000fc40000000011 */
[----:B------:R-:W-:Y:S01]  /*15200*/  FFMA R4, -R11, 1.4426950216293334961, -R4 ;  /* 0x3fb8aa3b0b047823 */ /* 0x000fe20000000904 */
[----:B------:R1:W-:Y:S01]  /*15210*/  MUFU.EX2 R29, R25 ;  /* 0x00000019001d7308 */ /* 0x0003e20000000800 */
[-C--:B------:R-:W-:Y:S01]  /*15220*/  FFMA.SAT R28, -R15, R42.reuse, 0.5 ;  /* 0x3f0000000f1c7423 */ /* 0x080fe2000000212a */
[----:B------:R-:W-:Y:S02]  /*15230*/  HADD2.F32 R3, -RZ, R0.H0_H0 ;  /* 0x20000000ff037230 */ /* 0x000fe40000004100 */
[----:B------:R-:W-:Y:S01]  /*15240*/  FFMA R4, -R11, 1.925963033500011079e-08, R4 ;  /* 0x32a570600b047823 */ /* 0x000fe20000000104 */
[----:B------:R-:W-:Y:S01]  /*15250*/  FFMA R33, -R6, 1.4426950216293334961, -R31 ;  /* 0x3fb8aa3b06217823 */ /* 0x000fe2000000091f */
[----:B------:R-:W-:Y:S01]  /*15260*/  FFMA.SAT R11, -R7, R42, 0.5 ;  /* 0x3f000000070b7423 */ /* 0x000fe2000000212a */
[----:B------:R-:W-:Y:S01]  /*15270*/  FFMA.RM R28, R28, R43, 12582913 ;  /* 0x4b4000011c1c7423 */ /* 0x000fe2000000402b */
[----:B-1----:R-:W-:Y:S01]  /*15280*/  FMUL R25, R2, R30 ;  /* 0x0000001e02197220 */ /* 0x002fe20000400000 */
[----:B------:R-:W-:-:S03]  /*15290*/  FFMA R33, -R6, 1.925963033500011079e-08, R33 ;  /* 0x32a5706006217823 */ /* 0x000fc60000000121 */
[----:B------:R-:W-:Y:S01]  /*152a0*/  FFMA R25, R16, R3, R25 ;  /* 0x0000000310197223 */ /* 0x000fe20000000019 */
[----:B------:R-:W-:Y:S02]  /*152b0*/  HADD2.F32 R3, -RZ, R0.H1_H1 ;  /* 0x30000000ff037230 */ /* 0x000fe40000004100 */
[----:B------:R-:W-:Y:S01]  /*152c0*/  FFMA.RM R0, R11, R43, 12582913 ;  /* 0x4b4000010b007423 */ /* 0x000fe2000000402b */
[----:B------:R-:W-:Y:S01]  /*152d0*/  FADD R6, R28, -12583039 ;  /* 0xcb40007f1c067421 */ /* 0x000fe20000000000 */
[----:B------:R-:W-:-:S03]  /*152e0*/  FMUL R11, R2, R32 ;  /* 0x00000020020b7220 */ /* 0x000fc60000400000 */
[----:B------:R-:W-:Y:S01]  /*152f0*/  FFMA R6, -R15, 1.4426950216293334961, -R6 ;  /* 0x3fb8aa3b0f067823 */ /* 0x000fe20000000906 */
[----:B------:R-:W-:Y:S01]  /*15300*/  FFMA R11, R16, R3, R11 ;  /* 0x00000003100b7223 */ /* 0x000fe2000000000b */
[----:B------:R-:W-:Y:S01]  /*15310*/  FFMA.SAT R3, -R5, R42, 0.5 ;  /* 0x3f00000005037423 */ /* 0x000fe2000000212a */
[----:B------:R1:W3:Y:S01]  /*15320*/  MUFU.EX2 R31, R18 ;  /* 0x00000012001f7308 */ /* 0x0002e20000000800 */
[----:B------:R-:W-:Y:S01]  /*15330*/  FFMA R6, -R15, 1.925963033500011079e-08, R6 ;  /* 0x32a570600f067823 */ /* 0x000fe20000000106 */
[----:B------:R-:W-:-:S06]  /*15340*/  FADD R32, R0, -12583039 ;  /* 0xcb40007f00207421 */ /* 0x000fcc0000000000 */
[----:B------:R4:W-:Y:S01]  /*15350*/  MUFU.EX2 R35, R4 ;  /* 0x0000000400237308 */ /* 0x0009e20000000800 */
[----:B-1----:R-:W-:Y:S01]  /*15360*/  FFMA.SAT R18, -R19, R42, 0.5 ;  /* 0x3f00000013127423 */ /* 0x002fe2000000212a */
[----:B------:R-:W-:-:S03]  /*15370*/  F2FP.F16.E4M3.UNPACK_B R9, R9.H1 ;  /* 0x00000009ff09723e */ /* 0x000fc600030006ff */
[-C--:B------:R-:W-:Y:S01]  /*15380*/  FFMA.RM R18, R18, R43.reuse, 12582913 ;  /* 0x4b40000112127423 */ /* 0x080fe2000000402b */
[----:B----4-:R-:W-:Y:S02]  /*15390*/  FFMA.RM R4, R3, R43, 12582913 ;  /* 0x4b40000103047423 */ /* 0x010fe4000000402b */
[----:B------:R1:W4:Y:S01]  /*153a0*/  MUFU.EX2 R15, R6 ;  /* 0x00000006000f7308 */ /* 0x0003220000000800 */
[C---:B------:R-:W-:Y:S01]  /*153b0*/  FFMA R32, -R7.reuse, 1.4426950216293334961, -R32 ;  /* 0x3fb8aa3b07207823 */ /* 0x040fe20000000920 */
[----:B------:R-:W-:Y:S01]  /*153c0*/  FADD R30, R18, -12583039 ;  /* 0xcb40007f121e7421 */ /* 0x000fe20000000000 */
[----:B------:R-:W-:Y:S02]  /*153d0*/  HADD2.F32 R3, -RZ, R9.H0_H0 ;  /* 0x20000009ff037230 */ /* 0x000fe40000004100 */
[----:B-1----:R-:W-:Y:S01]  /*153e0*/  FADD R6, R4, -12583039 ;  /* 0xcb40007f04067421 */ /* 0x002fe20000000000 */
[----:B------:R-:W-:-:S03]  /*153f0*/  FFMA R32, -R7, 1.925963033500011079e-08, R32 ;  /* 0x32a5706007207823 */ /* 0x000fc60000000120 */
[----:B------:R-:W-:Y:S01]  /*15400*/  FFMA R6, -R5, 1.4426950216293334961, -R6 ;  /* 0x3fb8aa3b05067823 */ /* 0x000fe20000000906 */
[----:B------:R-:W-:Y:S01]  /*15410*/  FFMA R30, -R19, 1.4426950216293334961, -R30 ;  /* 0x3fb8aa3b131e7823 */ /* 0x000fe2000000091e */
[----:B------:R-:W-:Y:S02]  /*15420*/  FMUL R7, R2, R36 ;  /* 0x0000002402077220 */ /* 0x000fe40000400000 */
[----:B------:R-:W-:Y:S01]  /*15430*/  FFMA R6, -R5, 1.925963033500011079e-08, R6 ;  /* 0x32a5706005067823 */ /* 0x000fe20000000106 */
[-C--:B------:R-:W-:Y:S01]  /*15440*/  FFMA.SAT R5, -R17, R42.reuse, 0.5 ;  /* 0x3f00000011057423 */ /* 0x080fe2000000212a */
[----:B------:R-:W-:Y:S01]  /*15450*/  FFMA R30, -R19, 1.925963033500011079e-08, R30 ;  /* 0x32a57060131e7823 */ /* 0x000fe2000000011e */
[----:B------:R-:W-:Y:S01]  /*15460*/  FFMA R3, R16, R3, R7 ;  /* 0x0000000310037223 */ /* 0x000fe20000000007 */
[-C--:B------:R-:W-:Y:S01]  /*15470*/  FFMA.SAT R7, -R23, R42.reuse, 0.5 ;  /* 0x3f00000017077423 */ /* 0x080fe2000000212a */
[----:B------:R-:W-:Y:S01]  /*15480*/  FFMA.RM R38, R5, R43, 12582913 ;  /* 0x4b40000105267423 */ /* 0x000fe2000000402b */
[----:B------:R1:W5:Y:S01]  /*15490*/  MUFU.EX2 R19, R30 ;  /* 0x0000001e00137308 */ /* 0x0003620000000800 */
[----:B------:R-:W-:Y:S01]  /*154a0*/  FFMA.SAT R34, -R21, R42, 0.5 ;  /* 0x3f00000015227423 */ /* 0x000fe2000000212a */
[----:B------:R-:W-:-:S02]  /*154b0*/  HADD2.F32 R9, -RZ, R9.H1_H1 ;  /* 0x30000009ff097230 */ /* 0x000fc40000004100 */
[----:B------:R-:W-:Y:S01]  /*154c0*/  FADD R40, R38, -12583039 ;  /* 0xcb40007f26287421 */ /* 0x000fe20000000000 */
[----:B------:R-:W-:Y:S01]  /*154d0*/  FMUL R5, R2, R39 ;  /* 0x0000002702057220 */ /* 0x000fe20000400000 */
[-C--:B------:R-:W-:Y:S01]  /*154e0*/  FFMA.RM R34, R34, R43.reuse, 12582913 ;  /* 0x4b40000122227423 */ /* 0x080fe2000000402b */
[----:B-1----:R-:W-:Y:S01]  /*154f0*/  FFMA.RM R30, R7, R43, 12582913 ;  /* 0x4b400001071e7423 */ /* 0x002fe2000000402b */
[----:B------:R1:W-:Y:S01]  /*15500*/  MUFU.EX2 R37, R32 ;  /* 0x0000002000257308 */ /* 0x0003e20000000800 */
[----:B------:R-:W-:Y:S01]  /*15510*/  FFMA R40, -R17, 1.4426950216293334961, -R40 ;  /* 0x3fb8aa3b11287823 */ /* 0x000fe20000000928 */
[----:B------:R-:W-:Y:S01]  /*15520*/  FFMA R5, R16, R9, R5 ;  /* 0x0000000910057223 */ /* 0x000fe20000000005 */
[----:B------:R-:W-:Y:S01]  /*15530*/  FADD R36, R34, -12583039 ;  /* 0xcb40007f22247421 */ /* 0x000fe20000000000 */
[-C--:B------:R-:W-:Y:S01]  /*15540*/  FFMA.SAT R39, -R3, R42.reuse, 0.5 ;  /* 0x3f00000003277423 */ /* 0x080fe2000000212a */
[----:B-1----:R-:W-:Y:S01]  /*15550*/  FADD R32, R30, -12583039 ;  /* 0xcb40007f1e207421 */ /* 0x002fe20000000000 */
[----:B------:R-:W-:Y:S01]  /*15560*/  FFMA R40, -R17, 1.925963033500011079e-08, R40 ;  /* 0x32a5706011287823 */ /* 0x000fe20000000128 */
[----:B------:R-:W-:-:S02]  /*15570*/  FFMA.SAT R17, -R11, R42, 0.5 ;  /* 0x3f0000000b117423 */ /* 0x000fc4000000212a */
[----:B------:R-:W-:Y:S01]  /*15580*/  FFMA R32, -R23, 1.4426950216293334961, -R32 ;  /* 0x3fb8aa3b17207823 */ /* 0x000fe20000000920 */
[-C--:B------:R-:W-:Y:S01]  /*15590*/  FFMA.SAT R41, -R5, R42.reuse, 0.5 ;  /* 0x3f00000005297423 */ /* 0x080fe2000000212a */
[----:B------:R-:W-:Y:S01]  /*155a0*/  FFMA R36, -R21, 1.4426950216293334961, -R36 ;  /* 0x3fb8aa3b15247823 */ /* 0x000fe20000000924 */
[----:B------:R1:W-:Y:S01]  /*155b0*/  MUFU.EX2 R7, R6 ;  /* 0x0000000600077308 */ /* 0x0003e20000000800 */
[----:B------:R-:W-:Y:S01]  /*155c0*/  FFMA R32, -R23, 1.925963033500011079e-08, R32 ;  /* 0x32a5706017207823 */ /* 0x000fe20000000120 */
[-C--:B------:R-:W-:Y:S01]  /*155d0*/  FFMA.RM R39, R39, R43.reuse, 12582913 ;  /* 0x4b40000127277423 */ /* 0x080fe2000000402b */
[-C--:B------:R-:W-:Y:S01]  /*155e0*/  FFMA.RM R23, R17, R43.reuse, 12582913 ;  /* 0x4b40000111177423 */ /* 0x080fe2000000402b */
[-C--:B------:R-:W-:Y:S01]  /*155f0*/  FFMA.RM R41, R41, R43.reuse, 12582913 ;  /* 0x4b40000129297423 */ /* 0x080fe2000000402b */
[----:B------:R-:W-:Y:S01]  /*15600*/  FFMA R36, -R21, 1.925963033500011079e-08, R36 ;  /* 0x32a5706015247823 */ /* 0x000fe20000000124 */
[----:B-1----:R-:W-:Y:S02]  /*15610*/  FFMA.SAT R6, -R25, R42, 0.5 ;  /* 0x3f00000019067423 */ /* 0x002fe4000000212a */
[----:B------:R1:W-:Y:S01]  /*15620*/  MUFU.EX2 R9, R32 ;  /* 0x0000002000097308 */ /* 0x0003e20000000800 */
[----:B------:R-:W-:Y:S01]  /*15630*/  SHF.L.U32 R20, R20, 0x17, RZ ;  /* 0x0000001714147819 */ /* 0x000fe200000006ff */
[----:B------:R-:W-:Y:S01]  /*15640*/  FFMA.RM R6, R6, R43, 12582913 ;  /* 0x4b40000106067423 */ /* 0x000fe2000000402b */
[----:B------:R-:W-:Y:S01]  /*15650*/  FADD R42, R23, -12583039 ;  /* 0xcb40007f172a7421 */ /* 0x000fe20000000000 */
[----:B------:R-:W-:Y:S01]  /*15660*/  FADD R44, R41, -12583039 ;  /* 0xcb40007f292c7421 */ /* 0x000fe20000000000 */
[----:B-1----:R-:W-:-:S03]  /*15670*/  FADD R32, R39, -12583039 ;  /* 0xcb40007f27207421 */ /* 0x002fc60000000000 */
[----:B------:R1:W-:Y:S01]  /*15680*/  MUFU.EX2 R21, R36 ;  /* 0x0000002400157308 */ /* 0x0003e20000000800 */
[----:B--2---:R-:W-:Y:S01]  /*15690*/  FFMA R27, R20, R27, 1 ;  /* 0x3f800000141b7423 */ /* 0x004fe2000000001b */
[----:B------:R-:W-:Y:S01]  /*156a0*/  FFMA R42, -R11, 1.4426950216293334961, -R42 ;  /* 0x3fb8aa3b0b2a7823 */ /* 0x000fe2000000092a */
[----:B------:R-:W-:Y:S01]  /*156b0*/  FFMA R32, -R3, 1.4426950216293334961, -R32 ;  /* 0x3fb8aa3b03207823 */ /* 0x000fe20000000920 */
[----:B------:R-:W-:Y:S01]  /*156c0*/  FFMA R44, -R5, 1.4426950216293334961, -R44 ;  /* 0x3fb8aa3b052c7823 */ /* 0x000fe2000000092c */
[----:B-1----:R-:W-:Y:S02]  /*156d0*/  FADD R36, R6, -12583039 ;  /* 0xcb40007f06247421 */ /* 0x002fe40000000000 */
[----:B------:R-:W-:Y:S01]  /*156e0*/  FFMA R32, -R3, 1.925963033500011079e-08, R32 ;  /* 0x32a5706003207823 */ /* 0x000fe20000000120 */
[----:B------:R-:W-:Y:S01]  /*156f0*/  FFMA R42, -R11, 1.925963033500011079e-08, R42 ;  /* 0x32a570600b2a7823 */ /* 0x000fe2000000012a */
[----:B------:R-:W-:Y:S01]  /*15700*/  FFMA R36, -R25, 1.4426950216293334961, -R36 ;  /* 0x3fb8aa3b19247823 */ /* 0x000fe20000000924 */
[----:B------:R-:W-:Y:S01]  /*15710*/  FFMA R44, -R5, 1.925963033500011079e-08, R44 ;  /* 0x32a57060052c7823 */ /* 0x000fe2000000012c */
[----:B------:R-:W-:-:S02]  /*15720*/  IADD3 R3, R27, 0x1800000, RZ ;  /* 0x018000001b037810 */ /* 0x000fc40007ffe0ff */
[----:B------:R-:W-:Y:S02]  /*15730*/  FFMA R36, -R25, 1.925963033500011079e-08, R36 ;  /* 0x32a5706019247823 */ /* 0x000fe40000000124 */
[----:B------:R-:W-:Y:S01]  /*15740*/  LOP3.LUT R3, R3, 0x7f800000, RZ, 0xc0, !PT ;  /* 0x7f80000003037812 */ /* 0x000fe200078ec0ff */
[----:B------:R-:W1:Y:S03]  /*15750*/  MUFU.EX2 R33, R33 ;  /* 0x0000002100217308 */ /* 0x000e660000000800 */
[----:B------:R-:W-:-:S05]  /*15760*/  ISETP.GT.U32.AND P0, PT, R3, 0x1ffffff, PT ;  /* 0x01ffffff0300780c */ /* 0x000fca0003f04070 */
[----:B------:R-:W2:Y:S08]  /*15770*/  MUFU.EX2 R17, R40 ;  /* 0x0000002800117308 */ /* 0x000eb00000000800 */
[----:B------:R-:W2:Y:S08]  /*15780*/  MUFU.EX2 R11, R36 ;  /* 0x00000024000b7308 */ /* 0x000eb00000000800 */
[----:B------:R-:W2:Y:S08]  /*15790*/  MUFU.EX2 R42, R42 ;  /* 0x0000002a002a7308 */ /* 0x000eb00000000800 */
[----:B------:R-:W2:Y:S08]  /*157a0*/  MUFU.EX2 R32, R32 ;  /* 0x0000002000207308 */ /* 0x000eb00000000800 */
[----:B------:R-:W2:Y:S01]  /*157b0*/  MUFU.EX2 R44, R44 ;  /* 0x0000002c002c7308 */ /* 0x000ea20000000800 */
        /* <DEDUP_REMOVED lines=14> */
[----:B------:R-:W-:Y:S01]  /*158a0*/  SHF.L.U32 R41, R41, 0x17, RZ ;  /* 0x0000001729297819 */ /* 0x000fe200000006ff */
[----:B---3--:R-:W-:Y:S01]  /*158b0*/  FFMA R31, R24, R31, 1 ;  /* 0x3f800000181f7423 */ /* 0x008fe2000000001f */
[----:B----4-:R-:W-:Y:S01]  /*158c0*/  FFMA R15, R28, R15, 1 ;  /* 0x3f8000001c0f7423 */ /* 0x010fe2000000000f */
[----:B-----5:R-:W-:Y:S01]  /*158d0*/  FFMA R24, R18, R19, 1 ;  /* 0x3f80000012187423 */ /* 0x020fe20000000013 */
[----:B------:R-:W-:Y:S01]  /*158e0*/  FFMA R22, R22, R29, 1 ;  /* 0x3f80000016167423 */ /* 0x000fe2000000001d */
[----:B-1----:R-:W-:Y:S01]  /*158f0*/  FFMA R26, R26, R33, 1 ;  /* 0x3f8000001a1a7423 */ /* 0x002fe20000000021 */
[----:B------:R-:W-:Y:S01]  /*15900*/  FFMA R20, R8, R35, 1 ;  /* 0x3f80000008147423 */ /* 0x000fe20000000023 */
[----:B------:R-:W-:Y:S01]  /*15910*/  FFMA R19, R0, R37, 1 ;  /* 0x3f80000000137423 */ /* 0x000fe20000000025 */
[----:B------:R-:W-:Y:S01]  /*15920*/  FFMA R28, R4, R7, 1 ;  /* 0x3f800000041c7423 */ /* 0x000fe20000000007 */
[----:B------:R-:W-:Y:S01]  /*15930*/  FFMA R21, R34, R21, 1 ;  /* 0x3f80000022157423 */ /* 0x000fe20000000015 */
[----:B------:R-:W-:Y:S01]  /*15940*/  FFMA R30, R30, R9, 1 ;  /* 0x3f8000001e1e7423 */ /* 0x000fe20000000009 */
[----:B--2---:R-:W-:Y:S01]  /*15950*/  FFMA R25, R38, R17, 1 ;  /* 0x3f80000026197423 */ /* 0x004fe20000000011 */
[----:B------:R-:W-:Y:S01]  /*15960*/  FFMA R46, R6, R11, 1 ;  /* 0x3f800000062e7423 */ /* 0x000fe2000000000b */
[----:B------:R-:W-:Y:S01]  /*15970*/  FFMA R23, R23, R42, 1 ;  /* 0x3f80000017177423 */ /* 0x000fe2000000002a */
        /* <DEDUP_REMOVED lines=8> */
.L_x_473:
[----:B------:R-:W1:Y:S02]  /*15a00*/  MUFU.RCP R6, R27 ;  /* 0x0000001b00067308 */ /* 0x000e640000001000 */
[----:B-1----:R-:W-:-:S04]  /*15a10*/  FFMA R0, R27, R6, -1 ;  /* 0xbf8000001b007423 */ /* 0x002fc80000000006 */
[----:B------:R-:W-:-:S04]  /*15a20*/  FADD.FTZ R3, -R0, -RZ ;  /* 0x800000ff00037221 */ /* 0x000fc80000010100 */
[----:B------:R-:W-:-:S07]  /*15a30*/  FFMA R6, R6, R3, R6 ;  /* 0x0000000306067223 */ /* 0x000fce0000000006 */
.L_x_474:
[----:B------:R-:W-:Y:S05]  /*15a40*/  BSYNC B1 ;  /* 0x0000000000017941 */ /* 0x000fea0003800000 */
.L_x_472:
        /* <DEDUP_REMOVED lines=10> */
.L_x_476:
[----:B------:R-:W1:Y:S02]  /*15af0*/  MUFU.RCP R7, R22 ;  /* 0x0000001600077308 */ /* 0x000e640000001000 */
[----:B-1----:R-:W-:-:S04]  /*15b00*/  FFMA R0, R22, R7, -1 ;  /* 0xbf80000016007423 */ /* 0x002fc80000000007 */
[----:B------:R-:W-:-:S04]  /*15b10*/  FADD.FTZ R0, -R0, -RZ ;  /* 0x800000ff00007221 */ /* 0x000fc80000010100 */
[----:B------:R-:W-:-:S07]  /*15b20*/  FFMA R7, R7, R0, R7 ;  /* 0x0000000007077223 */ /* 0x000fce0000000007 */
.L_x_477:
[----:B------:R-:W-:Y:S05]  /*15b30*/  BSYNC B1 ;  /* 0x0000000000017941 */ /* 0x000fea0003800000 */
.L_x_475:
        /* <DEDUP_REMOVED lines=10> */
.L_x_479:
[----:B------:R-:W1:Y:S02]  /*15be0*/  MUFU.RCP R8, R31 ;  /* 0x0000001f00087308 */ /* 0x000e640000001000 */
[----:B-1----:R-:W-:-:S04]  /*15bf0*/  FFMA R0, R31, R8, -1 ;  /* 0xbf8000001f007423 */ /* 0x002fc80000000008 */
[----:B------:R-:W-:-:S04]  /*15c00*/  FADD.FTZ R3, -R0, -RZ ;  /* 0x800000ff00037221 */ /* 0x000fc80000010100 */
[----:B------:R-:W-:-:S07]  /*15c10*/  FFMA R8, R8, R3, R8 ;  /* 0x0000000308087223 */ /* 0x000fce0000000008 */
.L_x_480:
[----:B------:R-:W-:Y:S05]  /*15c20*/  BSYNC B1 ;  /* 0x0000000000017941 */ /* 0x000fea0003800000 */
.L_x_478:
        /* <DEDUP_REMOVED lines=10> */
.L_x_482:
[----:B------:R-:W1:Y:S02]  /*15cd0*/  MUFU.RCP R9, R26 ;  /* 0x0000001a00097308 */ /* 0x000e640000001000 */
[----:B-1----:R-:W-:-:S04]  /*15ce0*/  FFMA R0, R26, R9, -1 ;  /* 0xbf8000001a007423 */ /* 0x002fc80000000009 */
[----:B------:R-:W-:-:S04]  /*15cf0*/  FADD.FTZ R0, -R0, -RZ ;  /* 0x800000ff00007221 */ /* 0x000fc80000010100 */
[----:B------:R-:W-:-:S07]  /*15d00*/  FFMA R9, R9, R0, R9 ;  /* 0x0000000009097223 */ /* 0x000fce0000000009 */
.L_x_483:
[----:B------:R-:W-:Y:S05]  /*15d10*/  BSYNC B1 ;  /* 0x0000000000017941 */ /* 0x000fea0003800000 */
.L_x_481:
        /* <DEDUP_REMOVED lines=10> */
.L_x_485:
[----:B------:R-:W1:Y:S02]  /*15dc0*/  MUFU.RCP R11, R20 ;  /* 0x00000014000b7308 */ /* 0x000e640000001000 */
[----:B-1----:R-:W-:-:S04]  /*15dd0*/  FFMA R0, R20, R11, -1 ;  /* 0xbf80000014007423 */ /* 0x002fc8000000000b */
[----:B------:R-:W-:-:S04]  /*15de0*/  FADD.FTZ R0, -R0, -RZ ;  /* 0x800000ff00007221 */ /* 0x000fc80000010100 */
[----:B------:R-:W-:-:S07]  /*15df0*/  FFMA R11, R11, R0, R11 ;  /* 0x000000000b0b7223 */ /* 0x000fce000000000b */
.L_x_486:
[----:B------:R-:W-:Y:S05]  /*15e00*/  BSYNC B1 ;  /* 0x0000000000017941 */ /* 0x000fea0003800000 */
.L_x_484:
        /* <DEDUP_REMOVED lines=10> */
.L_x_488:
[----:B------:R-:W1:Y:S02]  /*15eb0*/  MUFU.RCP R18, R15 ;  /* 0x0000000f00127308 */ /* 0x000e640000001000 */
[----:B-1----:R-:W-:-:S04]  /*15ec0*/  FFMA R0, R15, R18, -1 ;  /* 0xbf8000000f007423 */ /* 0x002fc80000000012 */
[----:B------:R-:W-:-:S04]  /*15ed0*/  FADD.FTZ R3, -R0, -RZ ;  /* 0x800000ff00037221 */ /* 0x000fc80000010100 */
[----:B------:R-:W-:-:S07]  /*15ee0*/  FFMA R18, R18, R3, R18 ;  /* 0x0000000312127223 */ /* 0x000fce0000000012 */
.L_x_489:
[----:B------:R-:W-:Y:S05]  /*15ef0*/  BSYNC B1 ;  /* 0x0000000000017941 */ /* 0x000fea0003800000 */
.L_x_487:
        /* <DEDUP_REMOVED lines=10> */
.L_x_491:
[----:B------:R-:W1:Y:S02]  /*15fa0*/  MUFU.RCP R15, R24 ;  /* 0x00000018000f7308 */ /* 0x000e640000001000 */
[----:B-1----:R-:W-:-:S04]  /*15fb0*/  FFMA R0, R24, R15, -1 ;  /* 0xbf80000018007423 */ /* 0x002fc8000000000f */
[----:B------:R-:W-:-:S04]  /*15fc0*/  FADD.FTZ R0, -R0, -RZ ;  /* 0x800000ff00007221 */ /* 0x000fc80000010100 */
[----:B------:R-:W-:-:S07]  /*15fd0*/  FFMA R15, R15, R0, R15 ;  /* 0x000000000f0f7223 */ /* 0x000fce000000000f */
.L_x_492:
[----:B------:R-:W-:Y:S05]  /*15fe0*/  BSYNC B1 ;  /* 0x0000000000017941 */ /* 0x000fea0003800000 */
.L_x_490:
        /* <DEDUP_REMOVED lines=10> */
.L_x_494:
[----:B------:R-:W1:Y:S02]  /*16090*/  MUFU.RCP R20, R19 ;  /* 0x0000001300147308 */ /* 0x000e640000001000 */
[----:B-1----:R-:W-:-:S04]  /*160a0*/  FFMA R0, R19, R20, -1 ;  /* 0xbf80000013007423 */ /* 0x002fc80000000014 */
[----:B------:R-:W-:-:S04]  /*160b0*/  FADD.FTZ R3, -R0, -RZ ;  /* 0x800000ff00037221 */ /* 0x000fc80000010100 */
[----:B------:R-:W-:-:S07]  /*160c0*/  FFMA R20, R20, R3, R20 ;  /* 0x0000000314147223 */ /* 0x000fce0000000014 */
.L_x_495:
[----:B------:R-:W-:Y:S05]  /*160d0*/  BSYNC B1 ;  /* 0x0000000000017941 */ /* 0x000fea0003800000 */
.L_x_493:
[----:B------:R-:W-:Y:S01]  /*160e0*/  IADD3 R0, R28, 0x1800000, RZ ;  /* 0x018000001c007810 */ /* 0x000fe20007ffe0ff */
[----:B------:R-:W-:Y:S03]  /*160f0*/  BSSY B1, `(.L_x_496) ;  /* 0x000000d000017945 */ /* 0x000fe60003800000 */
[----:B------:R-:W-:-:S04]  /*16100*/  LOP3.LUT R0, R0, 0x7f800000, RZ, 0xc0, !PT ;  /* 0x7f80000000007812 */ /* 0x000fc800078ec0ff */
[----:B------:R-:W-:-:S13]  /*16110*/  ISETP.GT.U32.AND P0, PT, R0, 0x1ffffff, PT ;  /* 0x01ffffff0000780c */ /* 0x000fda0003f04070 */
[----:B------:R-:W-:Y:S05]  /*16120*/  @P0 BRA `(.L_x_497) ;  /* 0x0000000000140947 */ /* 0x000fea0003800000 */
[----:B------:R-:W-:Y:S01]  /*16130*/  IMAD.MOV.U32 R0, RZ, RZ, R28 ;  /* 0x000000ffff007224 */ /* 0x000fe200078e001c */
[----:B------:R-:W-:-:S07]  /*16140*/  MOV R4, 0x16160 ;  /* 0x0001616000047802 */ /* 0x000fce0000000f00 */
[----:B------:R-:W-:Y:S05]  /*16150*/  CALL.REL.NOINC `($__internal_0_$__cuda_sm20_rcp_rn_f32_slowpath) ;  /* 0x0000004c00807944 */ /* 0x000fea0003c00000 */
[----:B------:R-:W-:Y:S01]  /*16160*/  MOV R17, R0 ;  /* 0x0000000000117202 */ /* 0x000fe20000000f00 */
[----:B------:R-:W-:Y:S06]  /*16170*/  BRA `(.L_x_498) ;  /* 0x0000000000107947 */ /* 0x000fec0003800000 */
.L_x_497:
[----:B------:R-:W1:Y:S02]  /*16180*/  MUFU.RCP R17, R28 ;  /* 0x0000001c00117308 */ /* 0x000e640000001000 */
[----:B-1----:R-:W-:-:S04]  /*16190*/  FFMA R0, R28, R17, -1 ;  /* 0xbf8000001c007423 */ /* 0x002fc80000000011 */
[----:B------:R-:W-:-:S04]  /*161a0*/  FADD.FTZ R0, -R0, -RZ ;  /* 0x800000ff00007221 */ /* 0x000fc80000010100 */
[----:B------:R-:W-:-:S07]  /*161b0*/  FFMA R17, R17, R0, R17 ;  /* 0x0000000011117223 */ /* 0x000fce0000000011 */
.L_x_498:
[----:B------:R-:W-:Y:S05]  /*161c0*/  BSYNC B1 ;  /* 0x0000000000017941 */ /* 0x000fea0003800000 */
.L_x_496:
        /* <DEDUP_REMOVED lines=10> */
.L_x_500:
[----:B------:R-:W1:Y:S02]  /*16270*/  MUFU.RCP R22, R21 ;  /* 0x0000001500167308 */ /* 0x000e640000001000 */
[----:B-1----:R-:W-:-:S04]  /*16280*/  FFMA R0, R21, R22, -1 ;  /* 0xbf80000015007423 */ /* 0x002fc80000000016 */
[----:B------:R-:W-:-:S04]  /*16290*/  FADD.FTZ R3, -R0, -RZ ;  /* 0x800000ff00037221 */ /* 0x000fc80000010100 */
[----:B------:R-:W-:-:S07]  /*162a0*/  FFMA R22, R22, R3, R22 ;  /* 0x0000000316167223 */ /* 0x000fce0000000016 */
.L_x_501:
[----:B------:R-:W-:Y:S05]  /*162b0*/  BSYNC B1 ;  /* 0x0000000000017941 */ /* 0x000fea0003800000 */
.L_x_499:
        /* <DEDUP_REMOVED lines=10> */
.L_x_503:
[----:B------:R-:W1:Y:S02]  /*16360*/  MUFU.RCP R19, R30 ;  /* 0x0000001e00137308 */ /* 0x000e640000001000 */
[----:B-1----:R-:W-:-:S04]  /*16370*/  FFMA R0, R30, R19, -1 ;  /* 0xbf8000001e007423 */ /* 0x002fc80000000013 */
[----:B------:R-:W-:-:S04]  /*16380*/  FADD.FTZ R0, -R0, -RZ ;  /* 0x800000ff00007221 */ /* 0x000fc80000010100 */
[----:B------:R-:W-:-:S07]  /*16390*/  FFMA R19, R19, R0, R19 ;  /* 0x0000000013137223 */ /* 0x000fce0000000013 */
.L_x_504:
[----:B------:R-:W-:Y:S05]  /*163a0*/  BSYNC B1 ;  /* 0x0000000000017941 */ /* 0x000fea0003800000 */
.L_x_502:
        /* <DEDUP_REMOVED lines=10> */
.L_x_506:
[----:B------:R-:W1:Y:S02]  /*16450*/  MUFU.RCP R24, R25 ;  /* 0x0000001900187308 */ /* 0x000e640000001000 */
[----:B-1----:R-:W-:-:S04]  /*16460*/  FFMA R0, R25, R24, -1 ;  /* 0xbf80000019007423 */ /* 0x002fc80000000018 */
[----:B------:R-:W-:-:S04]  /*16470*/  FADD.FTZ R3, -R0, -RZ ;  /* 0x800000ff00037221 */ /* 0x000fc80000010100 */
[----:B------:R-:W-:-:S07]  /*16480*/  FFMA R24, R24, R3, R24 ;  /* 0x0000000318187223 */ /* 0x000fce0000000018 */
.L_x_507:
[----:B------:R-:W-:Y:S05]  /*16490*/  BSYNC B1 ;  /* 0x0000000000017941 */ /* 0x000fea0003800000 */
.L_x_505:
        /* <DEDUP_REMOVED lines=10> */
.L_x_509:
[----:B------:R-:W1:Y:S02]  /*16540*/  MUFU.RCP R21, R46 ;  /* 0x0000002e00157308 */ /* 0x000e640000001000 */
[----:B-1----:R-:W-:-:S04]  /*16550*/  FFMA R0, R46, R21, -1 ;  /* 0xbf8000002e007423 */ /* 0x002fc80000000015 */
[----:B------:R-:W-:-:S04]  /*16560*/  FADD.FTZ R0, -R0, -RZ ;  /* 0x800000ff00007221 */ /* 0x000fc80000010100 */
[----:B------:R-:W-:-:S07]  /*16570*/  FFMA R21, R21, R0, R21 ;  /* 0x0000000015157223 */ /* 0x000fce0000000015 */
.L_x_510:
[----:B------:R-:W-:Y:S05]  /*16580*/  BSYNC B1 ;  /* 0x0000000000017941 */ /* 0x000fea0003800000 */
.L_x_508:
        /* <DEDUP_REMOVED lines=10> */
.L_x_512:
[----:B------:R-:W1:Y:S02]  /*16630*/  MUFU.RCP R26, R23 ;  /* 0x00000017001a7308 */ /* 0x000e640000001000 */
[----:B-1----:R-:W-:-:S04]  /*16640*/  FFMA R0, R23, R26, -1 ;  /* 0xbf80000017007423 */ /* 0x002fc8000000001a */
[----:B------:R-:W-:-:S04]  /*16650*/  FADD.FTZ R3, -R0, -RZ ;  /* 0x800000ff00037221 */ /* 0x000fc80000010100 */
[----:B------:R-:W-:-:S07]  /*16660*/  FFMA R26, R26, R3, R26 ;  /* 0x000000031a1a7223 */ /* 0x000fce000000001a */
.L_x_513:
[----:B------:R-:W-:Y:S05]  /*16670*/  BSYNC B1 ;  /* 0x0000000000017941 */ /* 0x000fea0003800000 */
.L_x_511:
        /* <DEDUP_REMOVED lines=10> */
.L_x_515:
[----:B------:R-:W1:Y:S02]  /*16720*/  MUFU.RCP R23, R32 ;  /* 0x0000002000177308 */ /* 0x000e640000001000 */
[----:B-1----:R-:W-:-:S04]  /*16730*/  FFMA R0, R32, R23, -1 ;  /* 0xbf80000020007423 */ /* 0x002fc80000000017 */
[----:B------:R-:W-:-:S04]  /*16740*/  FADD.FTZ R0, -R0, -RZ ;  /* 0x800000ff00007221 */ /* 0x000fc80000010100 */
[----:B------:R-:W-:-:S07]  /*16750*/  FFMA R23, R23, R0, R23 ;  /* 0x0000000017177223 */ /* 0x000fce0000000017 */
.L_x_516:
[----:B------:R-:W-:Y:S05]  /*16760*/  BSYNC B1 ;  /* 0x0000000000017941 */ /* 0x000fea0003800000 */
.L_x_514:
        /* <DEDUP_REMOVED lines=9> */
.L_x_518:
[----:B------:R-:W1:Y:S02]  /*16800*/  MUFU.RCP R0, R41 ;  /* 0x0000002900007308 */ /* 0x000e640000001000 */
[----:B-1----:R-:W-:-:S04]  /*16810*/  FFMA R3, R41, R0, -1 ;  /* 0xbf80000029037423 */ /* 0x002fc80000000000 */
[----:B------:R-:W-:-:S04]  /*16820*/  FADD.FTZ R3, -R3, -RZ ;  /* 0x800000ff03037221 */ /* 0x000fc80000010100 */
[----:B------:R-:W-:-:S07]  /*16830*/  FFMA R0, R0, R3, R0 ;  /* 0x0000000300007223 */ /* 0x000fce0000000000 */
.L_x_519:
[----:B------:R-:W-:Y:S05]  /*16840*/  BSYNC B1 ;  /* 0x0000000000017941 */ /* 0x000fea0003800000 */
.L_x_517:
        /* <DEDUP_REMOVED lines=10> */
.L_x_520:
[----:B------:R-:W2:Y:S01]  /*168f0*/  LDL.LU R25, [R1+0xc4] ;  /* 0x0000c40001197983 */ /* 0x000ea20000300800 */
        /* <DEDUP_REMOVED lines=16> */
[----:B---3--:R-:W3:Y:S02]  /*16a00*/  FENCE.VIEW.ASYNC.S ;  /* 0x00000000000073c6 */ /* 0x008ee40000000000 */
[----:B---3--:R-:W-:Y:S01]  /*16a10*/  BAR.SYNC.DEFER_BLOCKING 0x1, 0x100 ;  /* 0x0044000000007b1d */ /* 0x008fe20000010000 */
[----:B--2---:R-:W-:-:S05]  /*16a20*/  IADD3 R25, P0, R25, UR56, RZ ;  /* 0x0000003819197c10 */ /* 0x004fca000ff1e0ff */
[----:B------:R1:W-:Y:S01]  /*16a30*/  STL [R1+0xc4], R25 ;  /* 0x0000c41901007387 */ /* 0x0003e20000100800 */
[----:B------:R-:W-:Y:S07]  /*16a40*/  @P5 BRA `(.L_x_522) ;  /* 0x0000000000205947 */ /* 0x000fee0003800000 */
[----:B------:R-:W-:Y:S02]  /*16a50*/  UIADD3 UR8, UP0, UR60, 0x4f0, URZ ;  /* 0x000004f03c087890 */ /* 0x000fe4000ff1e03f */
[----:B------:R-:W-:Y:S02]  /*16a60*/  UIADD3 UR6, UR46, 0x80, URZ ;  /* 0x000000802e067890 */ /* 0x000fe4000fffe03f */
[----:B------:R-:W-:Y:S02]  /*16a70*/  UIADD3 UR5, UR45, 0x60, URZ ;  /* 0x000000602d057890 */ /* 0x000fe4000fffe03f */
[----:B------:R-:W-:Y:S02]  /*16a80*/  UIADD3 UR4, UR51, 0x5100, URZ ;  /* 0x0000510033047890 */ /* 0x000fe4000fffe03f */
[----:B------:R-:W-:Y:S01]  /*16a90*/  UIADD3.X UR9, URZ, UR61, URZ, UP0, !UPT ;  /* 0x0000003d3f097290 */ /* 0x000fe200087fe43f */
[----:B------:R-:W-:-:S08]  /*16aa0*/  UMOV UR7, UR47 ;  /* 0x0000002f00077c82 */ /* 0x000fd00008000000 */
[----:B------:R2:W-:Y:S02]  /*16ab0*/  UTMASTG.3D [UR4], [UR8] ;  /* 0x00000004080073b5 */ /* 0x0005e40008010000 */
[----:B--2---:R0:W-:Y:S02]  /*16ac0*/  UTMACMDFLUSH ;  /* 0x00000000000079b7 */ /* 0x0041e40000000000 */
.L_x_522:
[----:B------:R-:W-:Y:S05]  /*16ad0*/  BSYNC B0 ;  /* 0x0000000000007941 */ /* 0x000fea0003800000 */
.L_x_521:
[----:B------:R-:W2:Y:S01]  /*16ae0*/  LDL.LU R27, [R1+0xc8] ;  /* 0x0000c800011b7983 */ /* 0x000ea20000300800 */
[----:B------:R-:W-:Y:S01]  /*16af0*/  ULDC.64 UR4, c[0x0][0x8f8] ;  /* 0x00023e0000047ab9 */ /* 0x000fe20000000a00 */
[----:B------:R-:W-:Y:S01]  /*16b00*/  UMOV UR45, 0xffffffff ;  /* 0xffffffff002d7882 */ /* 0x000fe20000000000 */
[----:B------:R-:W-:Y:S01]  /*16b10*/  UMOV UR47, 0xffffffff ;  /* 0xffffffff002f7882 */ /* 0x000fe20000000000 */
[----:B------:R-:W-:Y:S02]  /*16b20*/  PRMT R0, RZ, 0x7610, R0 ;  /* 0x00007610ff007816 */ /* 0x000fe40000000000 */
[----:B------:R-:W-:Y:S02]  /*16b30*/  MOV R5, 0xffffffff ;  /* 0xffffffff00057802 */ /* 0x000fe40000000f00 */
[----:B--2---:R-:W-:Y:S02]  /*16b40*/  IADD3.X R27, R27, UR38, RZ, P0, !PT ;  /* 0x000000261b1b7c10 */ /* 0x004fe400087fe4ff */
[----:B------:R-:W-:-:S03]  /*16b50*/  ISETP.GE.U32.AND P0, PT, R25, UR4, PT ;  /* 0x0000000419007c0c */ /* 0x000fc6000bf06070 */
[----:B------:R2:W-:Y:S01]  /*16b60*/  STL [R1+0xc8], R27 ;  /* 0x0000c81b01007387 */ /* 0x0005e20000100800 */
[----:B------:R-:W-:-:S13]  /*16b70*/  ISETP.GE.U32.AND.EX P0, PT, R27, UR5, PT, P0 ;  /* 0x000000051b007c0c */ /* 0x000fda000bf06100 */
[----:B--2---:R-:W-:Y:S05]  /*16b80*/  @P0 BRA `(.L_x_523) ;  /* 0x0000000400780947 */ /* 0x004fea0003800000 */
[----:B-1----:R-:W1:Y:S01]  /*16b90*/  S2R R17, SR_CTAID.X ;  /* 0x0000000000117919 */ /* 0x002e620000002500 */
[----:B------:R-:W2:Y:S01]  /*16ba0*/  LDC.64 R10, c[0x0][0x8d0] ;  /* 0x00023400ff0a7b82 */ /* 0x000ea20000000a00 */
[----:B------:R-:W-:Y:S01]  /*16bb0*/  ULDC UR4, c[0x0][0x150] ;  /* 0x0000540000047ab9 */ /* 0x000fe20000000800 */
[----:B------:R-:W-:Y:S01]  /*16bc0*/  MOV R8, R25 ;  /* 0x0000001900087202 */ /* 0x000fe20000000f00 */
[----:B------:R-:W3:Y:S01]  /*16bd0*/  S2R R23, SR_CTAID.Y ;  /* 0x0000000000177919 */ /* 0x000ee20000002600 */
[----:B------:R-:W-:-:S04]  /*16be0*/  MOV R9, R27 ;  /* 0x0000001b00097202 */ /* 0x000fc80000000f00 */
[----:B------:R-:W4:Y:S08]  /*16bf0*/  LDC R24, c[0x0][0x144] ;  /* 0x00005100ff187b82 */ /* 0x000f300000000800 */
[----:B------:R-:W3:Y:S08]  /*16c00*/  LDC R12, c[0x0][0x8d8] ;  /* 0x00023600ff0c7b82 */ /* 0x000ef00000000800 */
[----:B------:R-:W3:Y:S01]  /*16c10*/  LDC.64 R18, c[0x0][0x8c8] ;  /* 0x00023200ff127b82 */ /* 0x000ee20000000a00 */
[----:B--2---:R-:W-:-:S04]  /*16c20*/  ISETP.NE.U32.AND P0, PT, R10, RZ, PT ;  /* 0x000000ff0a00720c */ /* 0x004fc80003f05070 */
[----:B------:R-:W-:Y:S02]  /*16c30*/  ISETP.NE.AND.EX P0, PT, R11, RZ, PT, P0 ;  /* 0x000000ff0b00720c */ /* 0x000fe40003f05300 */
[----:B-1----:R-:W-:-:S05]  /*16c40*/  I2FP.F32.U32 R0, R17 ;  /* 0x0000001100007245 */ /* 0x002fca0000201000 */
[----:B------:R-:W-:-:S04]  /*16c50*/  FMUL R0, R0, UR4 ;  /* 0x0000000400007c20 */ /* 0x000fc80008400000 */
[----:B------:R1:W2:Y:S02]  /*16c60*/  F2I.U32.TRUNC.NTZ R22, R0 ;  /* 0x0000000000167305 */ /* 0x0002a4000020f000 */
[----:B----4-:R-:W-:Y:S05]  /*16c70*/  @!P0 BRA `(.L_x_524) ;  /* 0x0000000000288947 */ /* 0x010fea0003800000 */
[----:B-1----:R-:W1:Y:S02]  /*16c80*/  LDC R0, c[0x0][0x8dc] ;  /* 0x00023700ff007b82 */ /* 0x002e640000000800 */
[----:B-1----:R-:W-:-:S04]  /*16c90*/  IADD3 R3, P0, R25, R0, RZ ;  /* 0x0000000019037210 */ /* 0x002fc80007f1e0ff */
        /* <DEDUP_REMOVED lines=8> */
.L_x_524:
[-CC-:B---3--:R-:W-:Y:S01]  /*16d20*/  SHF.R.U64 R29, R8, R12.reuse, R9.reuse ;  /* 0x0000000c081d7219 */ /* 0x188fe20000001209 */
[----:B------:R-:W3:Y:S01]  /*16d30*/  LDC.64 R20, c[0x0][0x8e8] ;  /* 0x00023a00ff147b82 */ /* 0x000ee20000000a00 */
[----:B-1----:R-:W-:Y:S01]  /*16d40*/  SHF.R.U32.HI R0, RZ, R12, R9 ;  /* 0x0000000cff007219 */ /* 0x002fe20000011609 */
[----:B------:R-:W-:Y:S01]  /*16d50*/  ULDC UR4, c[0x0][0x154] ;  /* 0x0000550000047ab9 */ /* 0x000fe20000000800 */
[----:B------:R-:W-:Y:S02]  /*16d60*/  IADD3 R3, P0, RZ, -R29, RZ ;  /* 0x8000001dff037210 */ /* 0x000fe40007f1e0ff */
[----:B------:R-:W-:Y:S02]  /*16d70*/  MOV R4, R25 ;  /* 0x0000001900047202 */ /* 0x000fe40000000f00 */
[----:B------:R-:W-:Y:S01]  /*16d80*/  IADD3.X R5, RZ, ~R0, RZ, P0, !PT ;  /* 0x80000000ff057210 */ /* 0x000fe200007fe4ff */
[----:B------:R-:W1:Y:S01]  /*16d90*/  LDC R6, c[0x0][0x8c0] ;  /* 0x00023000ff067b82 */ /* 0x000e620000000800 */
[----:B--2---:R-:W-:-:S02]  /*16da0*/  IADD3 R22, -R22, RZ, RZ ;  /* 0x000000ff16167210 */ /* 0x004fc40007ffe1ff */
[----:B------:R-:W-:Y:S01]  /*16db0*/  MOV R7, 0x1 ;  /* 0x0000000100077802 */ /* 0x000fe20000000f00 */
[----:B------:R-:W-:Y:S01]  /*16dc0*/  IMAD R0, R5, R18, RZ ;  /* 0x0000001205007224 */ /* 0x000fe200078e02ff */
[----:B------:R-:W-:Y:S01]  /*16dd0*/  MOV R5, R27 ;  /* 0x0000001b00057202 */ /* 0x000fe20000000f00 */
[----:B------:R-:W-:Y:S02]  /*16de0*/  IMAD R24, R24, R22, R17 ;  /* 0x0000001618187224 */ /* 0x000fe400078e0211 */
[----:B------:R-:W2:Y:S01]  /*16df0*/  LDC R8, c[0x0][0x8b0] ;  /* 0x00022c00ff087b82 */ /* 0x000ea20000000800 */
[----:B------:R-:W-:-:S04]  /*16e00*/  IMAD.WIDE.U32 R4, R3, R18, R4 ;  /* 0x0000001203047225 */ /* 0x000fc800078e0004 */
[----:B------:R-:W-:Y:S01]  /*16e10*/  IMAD R3, R3, R19, R0 ;  /* 0x0000001303037224 */ /* 0x000fe200078e0200 */
[----:B------:R-:W-:Y:S02]  /*16e20*/  I2FP.F32.U32 R0, R23 ;  /* 0x0000001700007245 */ /* 0x000fe40000201000 */
[----:B------:R-:W4:Y:S01]  /*16e30*/  LDC R26, c[0x0][0x900] ;  /* 0x00024000ff1a7b82 */ /* 0x000f220000000800 */
[----:B---3--:R-:W-:Y:S02]  /*16e40*/  ISETP.NE.U32.AND P0, PT, R20, RZ, PT ;  /* 0x000000ff1400720c */ /* 0x008fe40003f05070 */
[----:B------:R-:W-:Y:S01]  /*16e50*/  IADD3 R3, R5, R3, RZ ;  /* 0x0000000305037210 */ /* 0x000fe20007ffe0ff */
[----:B------:R-:W-:Y:S01]  /*16e60*/  FMUL R0, R0, UR4 ;  /* 0x0000000400007c20 */ /* 0x000fe20008400000 */
[----:B------:R-:W-:Y:S02]  /*16e70*/  ISETP.NE.AND.EX P0, PT, R21, RZ, PT, P0 ;  /* 0x000000ff1500720c */ /* 0x000fe40003f05300 */
[----:B------:R-:W-:Y:S01]  /*16e80*/  MOV R5, 0xffffffff ;  /* 0xffffffff00057802 */ /* 0x000fe20000000f00 */
[----:B------:R-:W3:Y:S01]  /*16e90*/  LDC R22, c[0x0][0x148] ;  /* 0x00005200ff167b82 */ /* 0x000ee20000000800 */
[-CC-:B-1----:R-:W-:Y:S01]  /*16ea0*/  SHF.R.U64 R12, R4, R6.reuse, R3.reuse ;  /* 0x00000006040c7219 */ /* 0x182fe20000001203 */
[----:B------:R1:W1:Y:S01]  /*16eb0*/  F2I.U32.TRUNC.NTZ R15, R0 ;  /* 0x00000000000f7305 */ /* 0x000262000020f000 */
[----:B------:R-:W-:-:S05]  /*16ec0*/  SHF.R.U32.HI R3, RZ, R6, R3 ;  /* 0x00000006ff037219 */ /* 0x000fca0000011603 */
[----:B------:R-:W1:Y:S01]  /*16ed0*/  LDC R17, c[0x0][0x8a8] ;  /* 0x00022a00ff117b82 */ /* 0x000e620000000800 */
[-CC-:B--2---:R-:W-:Y:S02]  /*16ee0*/  SHF.R.U64 R10, R12, R8.reuse, R3.reuse ;  /* 0x000000080c0a7219 */ /* 0x184fe40000001203 */
[----:B------:R-:W-:-:S05]  /*16ef0*/  SHF.R.U32.HI R3, RZ, R8, R3 ;  /* 0x00000008ff037219 */ /* 0x000fca0000011603 */
[----:B------:R-:W2:Y:S01]  /*16f00*/  LDC R25, c[0x0][0x8f0] ;  /* 0x00023c00ff197b82 */ /* 0x000ea20000000800 */
[-C--:B----4-:R-:W-:Y:S02]  /*16f10*/  SHF.L.U32 R4, R5, R26.reuse, RZ ;  /* 0x0000001a05047219 */ /* 0x090fe400000006ff */
[-CC-:B------:R-:W-:Y:S02]  /*16f20*/  SHF.R.U64 R18, R10, R26.reuse, R3.reuse ;  /* 0x0000001a0a127219 */ /* 0x180fe40000001203 */
[----:B------:R-:W-:Y:S02]  /*16f30*/  SHF.R.U32.HI R5, RZ, R26, R3 ;  /* 0x0000001aff057219 */ /* 0x000fe40000011603 */
[----:B------:R-:W-:Y:S01]  /*16f40*/  LOP3.LUT R19, RZ, R4, RZ, 0x33, !PT ;  /* 0x00000004ff137212 */ /* 0x000fe200078e33ff */
[----:B------:R-:W4:Y:S01]  /*16f50*/  LDC R27, c[0x0][0x8e0] ;  /* 0x00023800ff1b7b82 */ /* 0x000f220000000800 */
[----:B------:R-:W-:Y:S02]  /*16f60*/  SHF.L.U32 R26, R7, R26, RZ ;  /* 0x0000001a071a7219 */ /* 0x000fe400000006ff */
[----:B------:R-:W-:-:S05]  /*16f70*/  MOV R4, R18 ;  /* 0x0000001200047202 */ /* 0x000fca0000000f00 */
[----:B------:R-:W1:Y:S01]  /*16f80*/  LDC R28, c[0x0][0x8b8] ;  /* 0x00022e00ff1c7b82 */ /* 0x000e620000000800 */
[----:B------:R-:W-:Y:S05]  /*16f90*/  @!P0 BRA `(.L_x_525) ;  /* 0x0000000000288947 */ /* 0x000fea0003800000 */
        /* <DEDUP_REMOVED lines=10> */
.L_x_525:
[----:B------:R-:W5:Y:S01]  /*17040*/  LDC R3, c[0x0][0x904] ;  /* 0x00024100ff037b82 */ /* 0x000f620000000800 */
[----:B-12---:R-:W-:Y:S02]  /*17050*/  SHF.R.U64 R0, R4, R25, R5 ;  /* 0x0000001904007219 */ /* 0x006fe40000001205 */
[----:B------:R-:W-:Y:S02]  /*17060*/  LOP3.LUT R5, R10, R19, RZ, 0xc0, !PT ;  /* 0x000000130a057212 */ /* 0x000fe400078ec0ff */
[----:B------:R-:W-:Y:S02]  /*17070*/  IADD3 R15, -R15, RZ, RZ ;  /* 0x000000ff0f0f7210 */ /* 0x000fe40007ffe1ff */
[----:B------:R-:W-:Y:S01]  /*17080*/  IADD3 R7, R17, -0x1, RZ ;  /* 0xffffffff11077810 */ /* 0x000fe20007ffe0ff */
[----:B------:R-:W-:Y:S01]  /*17090*/  IMAD R5, R26, R0, R5 ;  /* 0x000000001a057224 */ /* 0x000fe200078e0205 */
[----:B------:R-:W-:Y:S02]  /*170a0*/  R2UR UR47, R29 ;  /* 0x000000001d2f72ca */ /* 0x000fe400000e0000 */
[----:B------:R-:W-:-:S02]  /*170b0*/  LOP3.LUT R7, R12, R7, RZ, 0xc0, !PT ;  /* 0x000000070c077212 */ /* 0x000fc400078ec0ff */
[----:B-----5:R-:W-:Y:S02]  /*170c0*/  ISETP.NE.AND P0, PT, R3, 0x1, PT ;  /* 0x000000010300780c */ /* 0x020fe40003f05270 */
[----:B------:R-:W-:-:S05]  /*170d0*/  IADD3 R3, -R0, RZ, RZ ;  /* 0x000000ff00037210 */ /* 0x000fca0007ffe1ff */
[----:B----4-:R-:W-:-:S04]  /*170e0*/  IMAD R0, R3, R27, R18 ;  /* 0x0000001b03007224 */ /* 0x010fc800078e0212 */
[----:B------:R-:W-:Y:S02]  /*170f0*/  IMAD R0, R0, R17, R7 ;  /* 0x0000001100007224 */ /* 0x000fe400078e0207 */
[----:B---3--:R-:W-:-:S04]  /*17100*/  @P0 IMAD R24, R22, R15, R23 ;  /* 0x0000000f16180224 */ /* 0x008fc800078e0217 */
[----:B------:R-:W-:-:S05]  /*17110*/  IMAD R5, R5, R28, R24 ;  /* 0x0000001c05057224 */ /* 0x000fca00078e0218 */
[----:B------:R-:W-:Y:S02]  /*17120*/  SEL R3, R0, R5, !P0 ;  /* 0x0000000500037207 */ /* 0x000fe40004000000 */
[----:B------:R-:W-:Y:S02]  /*17130*/  SEL R5, R5, R0, !P0 ;  /* 0x0000000005057207 */ /* 0x000fe40004000000 */
[----:B------:R-:W-:Y:S02]  /*17140*/  R2UR UR45, R3 ;  /* 0x00000000032d72ca */ /* 0x000fe400000e0000 */
[----:B------:R-:W-:-:S04]  /*17150*/  MOV R3, 0x1 ;  /* 0x0000000100037802 */ /* 0x000fc80000000f00 */
[----:B------:R-:W-:-:S09]  /*17160*/  PRMT R0, R3, 0x7610, R0 ;  /* 0x0000761003007816 */ /* 0x000fd20000000000 */
.L_x_523:
[----:B------:R-:W-:Y:S01]  /*17170*/  UIADD3 UR48, UR52, UR48, URZ ;  /* 0x0000003034307290 */ /* 0x000fe2000fffe03f */
[----:B------:R2:W-:Y:S01]  /*17180*/  STL [R1+0xb8], R14 ;  /* 0x0000b80e01007387 */ /* 0x0005e20000100800 */
[----:B------:R-:W-:Y:S02]  /*17190*/  LOP3.LUT P0, RZ, R0, 0xff, RZ, 0xc0, !PT ;  /* 0x000000ff00ff7812 */ /* 0x000fe4000780c0ff */
[----:B------:R-:W-:Y:S01]  /*171a0*/  USHF.R.U32.HI UR4, URZ, 0x3, UR48 ;  /* 0x000000033f047899 */ /* 0x000fe20008011630 */
[----:B------:R2:W-:Y:S01]  /*171b0*/  STL [R1+0xb4], R13 ;  /* 0x0000b40d01007387 */ /* 0x0005e20000100800 */
[----:B------:R-:W-:Y:S02]  /*171c0*/  UISETP.GT.U32.AND UP0, UPT, UR48, 0x7, UPT ;  /* 0x000000073000788c */ /* 0x000fe4000bf04070 */
[----:B------:R-:W-:Y:S02]  /*171d0*/  ULOP3.LUT UR4, UR4, 0x1, URZ, 0xc0, !UPT ;  /* 0x0000000104047892 */ /* 0x000fe4000f8ec03f */
[----:B------:R-:W-:-:S02]  /*171e0*/  UISETP.LT.U32.AND UP1, UPT, UR52, 0x8, UP0 ;  /* 0x000000083400788c */ /* 0x000fc40008721070 */
[----:B------:R-:W-:Y:S02]  /*171f0*/  UISETP.NE.U32.AND UP2, UPT, UR4, 0x1, UPT ;  /* 0x000000010400788c */ /* 0x000fe4000bf45070 */
[----:B------:R-:W-:Y:S02]  /*17200*/  USEL UR5, URZ, 0x1, !UP1 ;  /* 0x000000013f057887 */ /* 0x000fe4000c800000 */
[----:B------:R-:W-:Y:S02]  /*17210*/  UISETP.GT.U32.AND UP0, UPT, UR52, 0x7, !UP2 ;  /* 0x000000073400788c */ /* 0x000fe4000d704070 */
[----:B------:R-:W-:Y:S02]  /*17220*/  ULOP3.LUT UR48, UR48, 0x7, URZ, 0xc0, !UPT ;  /* 0x0000000730307892 */ /* 0x000fe4000f8ec03f */
[----:B------:R-:W-:-:S04]  /*17230*/  USEL UR4, URZ, 0x1, !UP0 ;  /* 0x000000013f047887 */ /* 0x000fc8000c000000 */
[----:B------:R-:W-:Y:S01]  /*17240*/  ULOP3.LUT UR36, UR4, UR36, UR5, 0x96, !UPT ;  /* 0x0000002404247292 */ /* 0x000fe2000f8e9605 */
[----:B--2---:R-:W-:Y:S11]  /*17250*/  @P0 BRA `(.L_x_526) ;  /* 0xfffffea400980947 */ /* 0x004ff6000383ffff */
[----:B------:R-:W-:-:S04]  /*17260*/  DEPBAR.LE SB0, 0x0 ;  /* 0x000080000000791a */ /* 0x000fc80000000000 */
[----:B------:R-:W-:Y:S05]  /*17270*/  EXIT ;  /* 0x000000000000794d */ /* 0x000fea0003800000 */
.L_x_13:
[----:B------:R-:W3:Y:S01]  /*17280*/  LDL R22, [R1+0xc4] ;  /* 0x0000c40001167983 */ /* 0x000ee20000100800 */
[----:B------:R-:W-:-:S03]  /*17290*/  ULDC.64 UR4, c[0x0][0x8f8] ;  /* 0x00023e0000047ab9 */ /* 0x000fc60000000a00 */
[----:B-1----:R-:W4:Y:S01]  /*172a0*/  LDL R23, [R1+0xc8] ;  /* 0x0000c80001177983 */ /* 0x002f220000100800 */
[----:B------:R-:W-:Y:S02]  /*172b0*/  PRMT R6, RZ, 0x7610, R6 ;  /* 0x00007610ff067816 */ /* 0x000fe40000000006 */
[----:B------:R-:W-:Y:S02]  /*172c0*/  MOV R7, 0xffffffff ;  /* 0xffffffff00077802 */ /* 0x000fe40000000f00 */
[----:B------:R-:W-:Y:S02]  /*172d0*/  MOV R5, 0xffffffff ;  /* 0xffffffff00057802 */ /* 0x000fe40000000f00 */
[----:B------:R-:W-:Y:S02]  /*172e0*/  MOV R4, 0xffffffff ;  /* 0xffffffff00047802 */ /* 0x000fe40000000f00 */
[----:B---3--:R-:W-:-:S04]  /*172f0*/  ISETP.GE.U32.AND P0, PT, R22, UR4, PT ;  /* 0x0000000416007c0c */ /* 0x008fc8000bf06070 */
[----:B----4-:R-:W-:-:S13]  /*17300*/  ISETP.GE.U32.AND.EX P0, PT, R23, UR5, PT, P0 ;  /* 0x0000000517007c0c */ /* 0x010fda000bf06100 */
[----:B------:R-:W-:Y:S05]  /*17310*/  @P0 BRA `(.L_x_527) ;  /* 0x0000000400340947 */ /* 0x000fea0003800000 */
[----:B------:R-:W1:Y:S01]  /*17320*/  LDC.64 R14, c[0x0][0x8d0] ;  /* 0x00023400ff0e7b82 */ /* 0x000e620000000a00 */
[----:B------:R-:W-:Y:S02]  /*17330*/  MOV R8, R22 ;  /* 0x0000001600087202 */ /* 0x000fe40000000f00 */
[----:B------:R-:W-:-:S05]  /*17340*/  MOV R9, R23 ;  /* 0x0000001700097202 */ /* 0x000fca0000000f00 */
[----:B------:R-:W3:Y:S08]  /*17350*/  LDC R10, c[0x0][0x8d8] ;  /* 0x00023600ff0a7b82 */ /* 0x000ef00000000800 */
[----:B------:R-:W4:Y:S01]  /*17360*/  LDC.64 R16, c[0x0][0x8c8] ;  /* 0x00023200ff107b82 */ /* 0x000f220000000a00 */
[----:B-1----:R-:W-:-:S04]  /*17370*/  ISETP.NE.U32.AND P0, PT, R14, RZ, PT ;  /* 0x000000ff0e00720c */ /* 0x002fc80003f05070 */
[----:B------:R-:W-:-:S13]  /*17380*/  ISETP.NE.AND.EX P0, PT, R15, RZ, PT, P0 ;  /* 0x000000ff0f00720c */ /* 0x000fda0003f05300 */
[----:B---34-:R-:W-:Y:S05]  /*17390*/  @!P0 BRA `(.L_x_528) ;  /* 0x0000000000288947 */ /* 0x018fea0003800000 */
[----:B------:R-:W1:Y:S02]  /*173a0*/  LDC R4, c[0x0][0x8dc] ;  /* 0x00023700ff047b82 */ /* 0x000e640000000800 */
        /* <DEDUP_REMOVED lines=9> */
.L_x_528:
[----:B------:R-:W1:Y:S01]  /*17440*/  LDC.64 R20, c[0x0][0x8e8] ;  /* 0x00023a00ff147b82 */ /* 0x000e620000000a00 */
[-CC-:B------:R-:W-:Y:S02]  /*17450*/  SHF.R.U64 R14, R8, R10.reuse, R9.reuse ;  /* 0x0000000a080e7219 */ /* 0x180fe40000001209 */
[----:B------:R-:W-:Y:S02]  /*17460*/  SHF.R.U32.HI R4, RZ, R10, R9 ;  /* 0x0000000aff047219 */ /* 0x000fe40000011609 */
[----:B------:R-:W-:-:S03]  /*17470*/  IADD3 R7, P0, RZ, -R14, RZ ;  /* 0x8000000eff077210 */ /* 0x000fc60007f1e0ff */
[----:B------:R-:W3:Y:S01]  /*17480*/  LDC R8, c[0x0][0x8c0] ;  /* 0x00023000ff087b82 */ /* 0x000ee20000000800 */
[----:B------:R-:W-:Y:S02]  /*17490*/  IADD3.X R5, RZ, ~R4, RZ, P0, !PT ;  /* 0x80000004ff057210 */ /* 0x000fe400007fe4ff */
[----:B------:R-:W-:-:S03]  /*174a0*/  MOV R4, R22 ;  /* 0x0000001600047202 */ /* 0x000fc60000000f00 */
[-C--:B------:R-:W-:Y:S01]  /*174b0*/  IMAD R6, R5, R16.reuse, RZ ;  /* 0x0000001005067224 */ /* 0x080fe200078e02ff */
[----:B------:R-:W-:Y:S01]  /*174c0*/  MOV R5, R23 ;  /* 0x0000001700057202 */ /* 0x000fe20000000f00 */
[----:B------:R-:W4:Y:S02]  /*174d0*/  LDC R18, c[0x0][0x8b0] ;  /* 0x00022c00ff127b82 */ /* 0x000f240000000800 */
[----:B------:R-:W-:-:S06]  /*174e0*/  IMAD.WIDE.U32 R4, R7, R16, R4 ;  /* 0x0000001007047225 */ /* 0x000fcc00078e0004 */
[----:B------:R-:W5:Y:S01]  /*174f0*/  LDC R19, c[0x0][0x900] ;  /* 0x00024000ff137b82 */ /* 0x000f620000000800 */
[----:B------:R-:W-:Y:S01]  /*17500*/  IMAD R7, R7, R17, R6 ;  /* 0x0000001107077224 */ /* 0x000fe200078e0206 */
[----:B-1----:R-:W-:Y:S02]  /*17510*/  ISETP.NE.U32.AND P0, PT, R20, RZ, PT ;  /* 0x000000ff1400720c */ /* 0x002fe40003f05070 */
[----:B------:R-:W-:Y:S02]  /*17520*/  MOV R6, 0xffffffff ;  /* 0xffffffff00067802 */ /* 0x000fe40000000f00 */
[----:B------:R-:W-:Y:S02]  /*17530*/  IADD3 R5, R5, R7, RZ ;  /* 0x0000000705057210 */ /* 0x000fe40007ffe0ff */
[----:B------:R-:W1:Y:S01]  /*17540*/  LDC R17, c[0x0][0x8a8] ;  /* 0x00022a00ff117b82 */ /* 0x000e620000000800 */
[----:B------:R-:W-:Y:S02]  /*17550*/  ISETP.NE.AND.EX P0, PT, R21, RZ, PT, P0 ;  /* 0x000000ff1500720c */ /* 0x000fe40003f05300 */
[----:B---3--:R-:W-:-:S02]  /*17560*/  SHF.R.U64 R10, R4, R8, R5 ;  /* 0x00000008040a7219 */ /* 0x008fc40000001205 */
[----:B------:R-:W-:-:S03]  /*17570*/  SHF.R.U32.HI R5, RZ, R8, R5 ;  /* 0x00000008ff057219 */ /* 0x000fc60000011605 */
[----:B------:R-:W3:Y:S01]  /*17580*/  LDC R22, c[0x0][0x8f0] ;  /* 0x00023c00ff167b82 */ /* 0x000ee20000000800 */
[-CC-:B----4-:R-:W-:Y:S02]  /*17590*/  SHF.R.U64 R15, R10, R18.reuse, R5.reuse ;  /* 0x000000120a0f7219 */ /* 0x190fe40000001205 */
[----:B------:R-:W-:Y:S02]  /*175a0*/  SHF.R.U32.HI R4, RZ, R18, R5 ;  /* 0x00000012ff047219 */ /* 0x000fe40000011605 */
[----:B------:R-:W-:-:S03]  /*175b0*/  MOV R18, 0x1 ;  /* 0x0000000100127802 */ /* 0x000fc60000000f00 */
[----:B------:R-:W4:Y:S01]  /*175c0*/  LDC R23, c[0x0][0x8e0] ;  /* 0x00023800ff177b82 */ /* 0x000f220000000800 */
[-C--:B-----5:R-:W-:Y:S02]  /*175d0*/  SHF.L.U32 R6, R6, R19.reuse, RZ ;  /* 0x0000001306067219 */ /* 0x0a0fe400000006ff */
[-CC-:B------:R-:W-:Y:S02]  /*175e0*/  SHF.R.U64 R16, R15, R19.reuse, R4.reuse ;  /* 0x000000130f107219 */ /* 0x180fe40000001204 */
[----:B------:R-:W-:Y:S02]  /*175f0*/  SHF.R.U32.HI R5, RZ, R19, R4 ;  /* 0x00000013ff057219 */ /* 0x000fe40000011604 */
[----:B------:R-:W-:Y:S01]  /*17600*/  LOP3.LUT R24, RZ, R6, RZ, 0x33, !PT ;  /* 0x00000006ff187212 */ /* 0x000fe200078e33ff */
[----:B------:R-:W1:Y:S01]  /*17610*/  LDC R25, c[0x0][0x8b8] ;  /* 0x00022e00ff197b82 */ /* 0x000e620000000800 */
        /* <DEDUP_REMOVED lines=12> */
.L_x_529:
[----:B------:R-:W5:Y:S01]  /*176e0*/  LDC R6, c[0x0][0x904] ;  /* 0x00024100ff067b82 */ /* 0x000f620000000800 */
[----:B---3--:R-:W-:Y:S02]  /*176f0*/  SHF.R.U64 R4, R4, R22, R5 ;  /* 0x0000001604047219 */ /* 0x008fe40000001205 */
[----:B------:R-:W-:Y:S02]  /*17700*/  SHF.L.U32 R18, R18, R19, RZ ;  /* 0x0000001312127219 */ /* 0x000fe400000006ff */
[----:B------:R-:W-:Y:S02]  /*17710*/  LOP3.LUT R3, R15, R24, RZ, 0xc0, !PT ;  /* 0x000000180f037212 */ /* 0x000fe400078ec0ff */
[----:B-1----:R-:W-:Y:S02]  /*17720*/  IADD3 R7, R17, -0x1, RZ ;  /* 0xffffffff11077810 */ /* 0x002fe40007ffe0ff */
[----:B------:R-:W-:Y:S01]  /*17730*/  IADD3 R5, -R4, RZ, RZ ;  /* 0x000000ff04057210 */ /* 0x000fe20007ffe1ff */
[----:B------:R-:W-:Y:S01]  /*17740*/  IMAD R3, R18, R4, R3 ;  /* 0x0000000412037224 */ /* 0x000fe200078e0203 */
[----:B------:R-:W-:-:S02]  /*17750*/  LOP3.LUT R7, R10, R7, RZ, 0xc0, !PT ;  /* 0x000000070a077212 */ /* 0x000fc400078ec0ff */
[----:B------:R-:W-:Y:S02]  /*17760*/  MOV R4, R14 ;  /* 0x0000000e00047202 */ /* 0x000fe40000000f00 */
[----:B-----5:R-:W-:Y:S02]  /*17770*/  ISETP.NE.AND P0, PT, R6, 0x1, PT ;  /* 0x000000010600780c */ /* 0x020fe40003f05270 */
[----:B------:R-:W-:-:S11]  /*17780*/  MOV R6, 0x1 ;  /* 0x0000000100067802 */ /* 0x000fd60000000f00 */
[----:B------:R-:W-:Y:S02]  /*17790*/  @P0 IMAD R0, R11, R12, R2 ;  /* 0x0000000c0b000224 */ /* 0x000fe400078e0202 */
[----:B----4-:R-:W-:Y:S02]  /*177a0*/  IMAD R2, R5, R23, R16 ;  /* 0x0000001705027224 */ /* 0x010fe400078e0210 */
[----:B------:R-:W-:Y:S02]  /*177b0*/  IMAD R0, R3, R25, R0 ;  /* 0x0000001903007224 */ /* 0x000fe400078e0200 */
[----:B------:R-:W-:-:S05]  /*177c0*/  IMAD R7, R2, R17, R7 ;  /* 0x0000001102077224 */ /* 0x000fca00078e0207 */
[----:B------:R-:W-:Y:S02]  /*177d0*/  SEL R5, R7, R0, !P0 ;  /* 0x0000000007057207 */ /* 0x000fe40004000000 */
[----:B------:R-:W-:-:S07]  /*177e0*/  SEL R7, R0, R7, !P0 ;  /* 0x0000000700077207 */ /* 0x000fce0004000000 */
.L_x_527:
[----:B------:R-:W-:-:S08]  /*177f0*/  NOP ;  /* 0x0000000000007918 */ /* 0x000fd00000000000 */
[----:B------:R-:W1:-:S00]  /*17800*/  USETMAXREG.DEALLOC.CTAPOOL 0x28 ;  /* 0x00000028000079c8 */ /* 0x000e4000080e0500 */
[----:B------:R-:W-:-:S06]  /*17810*/  UISETP.NE.AND UP0, UPT, UR41, 0x1, UPT ;  /* 0x000000012900788c */ /* 0x000fcc000bf05270 */
[----:B------:R-:W-:-:S13]  /*17820*/  PLOP3.LUT P0, PT, PT, PT, UP0, 0x80, 0x0 ;  /* 0x000000000000781c */ /* 0x000fda0003f0f008 */
[----:B--2---:R-:W-:Y:S05]  /*17830*/  @!P0 EXIT ;  /* 0x000000000000894d */ /* 0x004fea0003800000 */
[----:B------:R-:W-:-:S06]  /*17840*/  UISETP.NE.AND UP0, UPT, UR41, URZ, UPT ;  /* 0x0000003f2900728c */ /* 0x000fcc000bf05270 */
[----:B------:R-:W-:-:S13]  /*17850*/  PLOP3.LUT P0, PT, PT, PT, UP0, 0x80, 0x0 ;  /* 0x000000000000781c */ /* 0x000fda0003f0f008 */
[----:B-1----:R-:W-:Y:S05]  /*17860*/  @!P0 BRA `(.L_x_530) ;  /* 0x00000018004c8947 */ /* 0x002fea0003800000 */
[----:B------:R-:W-:-:S04]  /*17870*/  UISETP.NE.AND UP0, UPT, UR43, URZ, UPT ;  /* 0x0000003f2b00728c */ /* 0x000fc8000bf05270 */
[----:B------:R-:W-:-:S06]  /*17880*/  UISETP.NE.OR UP0, UPT, UR41, 0x2, UP0 ;  /* 0x000000022900788c */ /* 0x000fcc0008705670 */
[----:B------:R-:W-:-:S13]  /*17890*/  PLOP3.LUT P0, PT, PT, PT, UP0, 0x80, 0x0 ;  /* 0x000000000000781c */ /* 0x000fda0003f0f008 */
[----:B------:R-:W-:Y:S05]  /*178a0*/  @P0 EXIT ;  /* 0x000000000000094d */ /* 0x000fea0003800000 */
[----:B------:R-:W-:-:S13]  /*178b0*/  LOP3.LUT P2, RZ, R6, 0xff, RZ, 0xc0, !PT ;  /* 0x000000ff06ff7812 */ /* 0x000fda000784c0ff */
[----:B------:R-:W-:Y:S05]  /*178c0*/  @!P2 BRA `(.L_x_531) ;  /* 0x000000000018a947 */ /* 0x000fea0003800000 */
[----:B------:R-:W-:Y:S01]  /*178d0*/  UMOV UR4, 0x400 ;  /* 0x0000040000047882 */ /* 0x000fe20000000000 */
[----:B------:R-:W-:Y:S01]  /*178e0*/  MOV R0, RZ ;  /* 0x000000ff00007202 */ /* 0x000fe20000000f00 */
[----:B------:R-:W-:-:S03]  /*178f0*/  ULEA UR4, UR37, UR4, 0x18 ;  /* 0x0000000425047291 */ /* 0x000fc6000f8ec03f */
[----:B------:R-:W-:-:S06]  /*17900*/  SHF.L.U32 R0, R0, 0x1f, RZ ;  /* 0x0000001f00007819 */ /* 0x000fcc00000006ff */
[----:B------:R-:W1:Y:S02]  /*17910*/  SYNCS.PHASECHK.TRANS64.TRYWAIT P0, [UR4+0xc8], R0 ;  /* 0x0000c800ff0075a7 */ /* 0x000e640008000144 */
[----:B-1----:R-:W-:Y:S05]  /*17920*/  @!P0 BRA `(.L_x_532) ;  /* 0x0000002c00988947 */ /* 0x002fea0003800000 */
.L_x_531:
[----:B------:R-:W-:Y:S01]  /*17930*/  PRMT R11, RZ, 0x7610, R11 ;  /* 0x00007610ff0b7816 */ /* 0x000fe2000000000b */
[----:B------:R-:W-:Y:S06]  /*17940*/  @P1 BRA `(.L_x_533) ;  /* 0x00000000002c1947 */ /* 0x000fec0003800000 */
[----:B------:R-:W-:Y:S02]  /*17950*/  ULDC.64 UR4, c[0x0][0x588] ;  /* 0x0001620000047ab9 */ /* 0x000fe40000000a00 */
[----:B------:R-:W-:-:S04]  /*17960*/  ISETP.NE.U32.AND P0, PT, RZ, UR4, PT ;  /* 0x00000004ff007c0c */ /* 0x000fc8000bf05070 */
[----:B------:R-:W-:-:S13]  /*17970*/  ISETP.NE.AND.EX P0, PT, RZ, UR5, PT, P0 ;  /* 0x00000005ff007c0c */ /* 0x000fda000bf05300 */
[----:B------:R-:W-:Y:S05]  /*17980*/  @!P0 BRA `(.L_x_534) ;  /* 0x0000000000148947 */ /* 0x000fea0003800000 */
[----:B------:R-:W-:Y:S02]  /*17990*/  MOV R2, UR54 ;  /* 0x0000003600027c02 */ /* 0x000fe40008000f00 */
[----:B-1----:R-:W-:-:S05]  /*179a0*/  MOV R3, UR55 ;  /* 0x0000003700037c02 */ /* 0x002fca0008000f00 */
[----:B------:R2:W5:Y:S01]  /*179b0*/  LDG.E R10, desc[UR58][R2.64] ;  /* 0x0000003a020a7981 */ /* 0x000562000c1e1900 */
[----:B------:R-:W-:Y:S01]  /*179c0*/  MOV R11, 0x1 ;  /* 0x00000001000b7802 */ /* 0x000fe20000000f00 */
[----:B------:R-:W-:Y:S06]  /*179d0*/  BRA `(.L_x_533) ;  /* 0x0000000000087947 */ /* 0x000fec0003800000 */
.L_x_534:
[----:B------:R-:W3:Y:S01]  /*179e0*/  LDC R10, c[0x0][0x580] ;  /* 0x00016000ff0a7b82 */ /* 0x000ee20000000800 */
[----:B------:R-:W-:-:S07]  /*179f0*/  MOV R11, 0x1 ;  /* 0x00000001000b7802 */ /* 0x000fce0000000f00 */
.L_x_533:
[----:B------:R-:W-:Y:S05]  /*17a00*/  @!P2 BRA `(.L_x_535) ;  /* 0x000000140060a947 */ /* 0x000fea0003800000 */
[----:B------:R-:W4:Y:S01]  /*17a10*/  LDC R9, c[0x0][0x900] ;  /* 0x00024000ff097b82 */ /* 0x000f220000000800 */
[----:B-1----:R-:W-:Y:S01]  /*17a20*/  MOV R0, 0xffffffff ;  /* 0xffffffff00007802 */ /* 0x002fe20000000f00 */
[----:B------:R-:W-:Y:S01]  /*17a30*/  ULOP3.LUT UR21, UR39, 0x2, URZ, 0xfc, !UPT ;  /* 0x0000000227157892 */ /* 0x000fe2000f8efc3f */
[----:B--2---:R-:W-:Y:S01]  /*17a40*/  MOV R2, 0x1 ;  /* 0x0000000100027802 */ /* 0x004fe20000000f00 */
[----:B------:R-:W-:Y:S01]  /*17a50*/  ULDC.64 UR22, c[0x0][0x198] ;  /* 0x0000660000167ab9 */ /* 0x000fe20000000a00 */
[----:B------:R-:W-:Y:S01]  /*17a60*/  ULDC.64 UR4, c[0x0][0x588] ;  /* 0x0001620000047ab9 */ /* 0x000fe20000000a00 */
[----:B------:R-:W-:Y:S01]  /*17a70*/  ULDC.64 UR6, c[0x0][0x8f8] ;  /* 0x00023e0000067ab9 */ /* 0x000fe20000000a00 */
[----:B------:R-:W-:Y:S01]  /*17a80*/  ULDC.64 UR14, c[0x0][0x590] ;  /* 0x00016400000e7ab9 */ /* 0x000fe20000000a00 */
[----:B------:R-:W1:Y:S01]  /*17a90*/  LDC R8, c[0x0][0x8a8] ;  /* 0x00022a00ff087b82 */ /* 0x000e620000000800 */
[-C--:B----4-:R-:W-:Y:S02]  /*17aa0*/  SHF.L.U32 R0, R0, R9.reuse, RZ ;  /* 0x0000000900007219 */ /* 0x090fe400000006ff */
[----:B------:R-:W-:-:S02]  /*17ab0*/  SHF.L.U32 R9, R2, R9, RZ ;  /* 0x0000000902097219 */ /* 0x000fc400000006ff */
[----:B------:R-:W-:Y:S02]  /*17ac0*/  LOP3.LUT R0, RZ, R0, RZ, 0x33, !PT ;  /* 0x00000000ff007212 */ /* 0x000fe400078e33ff */
[----:B-1----:R-:W-:-:S07]  /*17ad0*/  IADD3 R8, R8, -0x1, RZ ;  /* 0xffffffff08087810 */ /* 0x002fce0007ffe0ff */
.L_x_591:
[----:B------:R-:W-:Y:S02]  /*17ae0*/  ISETP.NE.U32.AND P0, PT, RZ, UR14, PT ;  /* 0x0000000eff007c0c */ /* 0x000fe4000bf05070 */
[----:B------:R-:W-:Y:S02]  /*17af0*/  R2UR UR19, R7 ;  /* 0x00000000071372ca */ /* 0x000fe400000e0000 */
[----:B------:R-:W-:Y:S02]  /*17b00*/  R2UR UR18, R5 ;  /* 0x00000000051272ca */ /* 0x000fe400000e0000 */
[----:B------:R-:W-:-:S09]  /*17b10*/  ISETP.NE.AND.EX P0, PT, RZ, UR15, PT, P0 ;  /* 0x0000000fff007c0c */ /* 0x000fd2000bf05300 */
[----:B------:R-:W-:Y:S02]  /*17b20*/  USHF.L.U32 UR19, UR19, 0x8, URZ ;  /* 0x0000000813137899 */ /* 0x000fe4000800063f */
[----:B------:R-:W-:Y:S02]  /*17b30*/  USHF.L.U32 UR18, UR18, 0x7, URZ ;  /* 0x0000000712127899 */ /* 0x000fe4000800063f */
[----:B---34-:R-:W-:Y:S10]  /*17b40*/  @!P0 BRA `(.L_x_536) ;  /* 0x00000000002c8947 */ /* 0x018ff40003800000 */
[----:B------:R-:W-:-:S04]  /*17b50*/  ISETP.NE.U32.AND P1, PT, RZ, UR4, PT ;  /* 0x00000004ff007c0c */ /* 0x000fc8000bf25070 */
[----:B------:R-:W-:-:S13]  /*17b60*/  ISETP.NE.AND.EX P1, PT, RZ, UR5, PT, P1 ;  /* 0x00000005ff007c0c */ /* 0x000fda000bf25310 */
[----:B------:R-:W-:Y:S05]  /*17b70*/  @!P1 BRA `(.L_x_537) ;  /* 0x0000000000189947 */ /* 0x000fea0003800000 */
[----:B------:R-:W1:Y:S01]  /*17b80*/  LDC.64 R2, c[0x0][0x588] ;  /* 0x00016200ff027b82 */ /* 0x000e620000000a00 */
[----:B------:R-:W-:-:S04]  /*17b90*/  IMAD R5, R4, UR14, RZ ;  /* 0x0000000e04057c24 */ /* 0x000fc8000f8e02ff */
[----:B-1----:R-:W-:-:S05]  /*17ba0*/  IMAD.WIDE R2, R5, 0x4, R2 ;  /* 0x0000000405027825 */ /* 0x002fca00078e0202 */
[----:B---3-5:R1:W5:Y:S01]  /*17bb0*/  LDG.E R10, desc[UR58][R2.64] ;  /* 0x0000003a020a7981 */ /* 0x028362000c1e1900 */
[----:B------:R-:W-:Y:S01]  /*17bc0*/  MOV R11, 0x1 ;  /* 0x00000001000b7802 */ /* 0x000fe20000000f00 */
[----:B------:R-:W-:Y:S06]  /*17bd0*/  BRA `(.L_x_536) ;  /* 0x0000000000087947 */ /* 0x000fec0003800000 */
.L_x_537:
[----:B---3-5:R-:W2:Y:S01]  /*17be0*/  LDC R10, c[0x0][0x580] ;  /* 0x00016000ff0a7b82 */ /* 0x028ea20000000800 */
[----:B------:R-:W-:-:S07]  /*17bf0*/  MOV R11, 0x1 ;  /* 0x00000001000b7802 */ /* 0x000fce0000000f00 */
.L_x_536:
[----:B------:R-:W-:Y:S05]  /*17c00*/  @!P0 BRA `(.L_x_538) ;  /* 0x00000000001c8947 */ /* 0x000fea0003800000 */
[----:B------:R-:W-:-:S13]  /*17c10*/  LOP3.LUT P2, RZ, R11, 0xff, RZ, 0xc0, !PT ;  /* 0x000000ff0bff7812 */ /* 0x000fda000784c0ff */
[----:B-1----:R-:W1:Y:S02]  /*17c20*/  @!P2 LDC.64 R2, c[0x0][0x588] ;  /* 0x00016200ff02ab82 */ /* 0x002e640000000a00 */
[----:B-1----:R-:W-:-:S04]  /*17c30*/  @!P2 ISETP.NE.U32.AND P0, PT, R2, RZ, PT ;  /* 0x000000ff0200a20c */ /* 0x002fc80003f05070 */
[----:B------:R-:W-:Y:S02]  /*17c40*/  @!P2 ISETP.NE.AND.EX P1, PT, R3, RZ, PT, P0 ;  /* 0x000000ff0300a20c */ /* 0x000fe40003f25300 */
[----:B--23-5:R-:W-:Y:S02]  /*17c50*/  @P2 FSETP.EQ.AND P0, PT, R10, RZ, PT ;  /* 0x000000ff0a00220b */ /* 0x02cfe40003f02000 */
[----:B------:R-:W-:Y:S01]  /*17c60*/  @!P2 PLOP3.LUT P0, PT, P1, PT, PT, 0x8, 0x0 ;  /* 0x000000000000a81c */ /* 0x000fe20000f0e170 */
[----:B------:R-:W-:-:S12]  /*17c70*/  BRA `(.L_x_539) ;  /* 0x0000000000047947 */ /* 0x000fd80003800000 */
.L_x_538:
[----:B--23-5:R-:W-:-:S13]  /*17c80*/  FSETP.EQ.AND P0, PT, R10, RZ, PT ;  /* 0x000000ff0a00720b */ /* 0x02cfda0003f02000 */
.L_x_539:
[----:B------:R-:W-:Y:S01]  /*17c90*/  UISETP.NE.AND UP0, UPT, UR21, 0x3, UPT ;  /* 0x000000031500788c */ /* 0x000fe2000bf05270 */
[----:B------:R-:W-:-:S04]  /*17ca0*/  ELECT P1, URZ, PT ;  /* 0x00000000003f782f */ /* 0x000fc80003820000 */
[----:B------:R-:W-:Y:S02]  /*17cb0*/  PLOP3.LUT P0, PT, P1, P0, PT, 0x20, 0x0 ;  /* 0x000000000000781c */ /* 0x000fe40000f00470 */
[----:B------:R-:W-:-:S13]  /*17cc0*/  PLOP3.LUT P1, PT, PT, PT, UP0, 0x80, 0x0 ;  /* 0x000000000000781c */ /* 0x000fda0003f2f008 */
[----:B------:R-:W-:Y:S05]  /*17cd0*/  @!P1 BRA `(.L_x_540) ;  /* 0x0000000000049947 */ /* 0x000fea0003800000 */
[----:B------:R-:W-:Y:S01]  /*17ce0*/  BPT.TRAP 0x1 ;  /* 0x000000040000795c */ /* 0x000fe20000300000 */
.L_x_540:
[----:B------:R-:W2:Y:S01]  /*17cf0*/  S2UR UR37, SR_CgaCtaId ;  /* 0x00000000002579c3 */ /* 0x000ea20000008800 */
[----:B------:R-:W-:Y:S01]  /*17d00*/  UMOV UR13, 0x400 ;  /* 0x00000400000d7882 */ /* 0x000fe20000000000 */
[----:B-1----:R-:W-:-:S04]  /*17d10*/  MOV R2, 0x1 ;  /* 0x0000000100027802 */ /* 0x002fc80000000f00 */
[----:B------:R-:W-:Y:S01]  /*17d20*/  SHF.L.U32 R2, R2, 0x1f, RZ ;  /* 0x0000001f02027819 */ /* 0x000fe200000006ff */
[----:B--2---:R-:W-:-:S09]  /*17d30*/  ULEA UR13, UR37, UR13, 0x18 ;  /* 0x0000000d250d7291 */ /* 0x004fd2000f8ec03f */
[----:B------:R-:W1:Y:S02]  /*17d40*/  SYNCS.PHASECHK.TRANS64.TRYWAIT P2, [UR13+0xa0], R2 ;  /* 0x0000a002ff0075a7 */ /* 0x000e64000804014d */
[----:B-1----:R-:W-:Y:S05]  /*17d50*/  @!P2 BRA `(.L_x_541) ;  /* 0x0000002800a4a947 */ /* 0x002fea0003800000 */
.L_x_634:
[----:B------:R-:W-:Y:S04]  /*17d60*/  BSSY B0, `(.L_x_542) ;  /* 0x000000e000007945 */ /* 0x000fe80003800000 */
[----:B------:R-:W-:Y:S05]  /*17d70*/  @!P0 BRA `(.L_x_543) ;  /* 0x0000000000308947 */ /* 0x000fea0003800000 */
[----:B------:R-:W-:Y:S01]  /*17d80*/  R2UR UR20, R4 ;  /* 0x00000000041472ca */ /* 0x000fe200000e0000 */
[----:B------:R-:W-:Y:S02]  /*17d90*/  UIADD3 UR8, UP0, UR22, 0x3f0, URZ ;  /* 0x000003f016087890 */ /* 0x000fe4000ff1e03f */
[----:B------:R-:W-:Y:S02]  /*17da0*/  UIADD3 UR16, UR13, 0x100, URZ ;  /* 0x000001000d107890 */ /* 0x000fe4000fffe03f */
[----:B------:R-:W-:Y:S02]  /*17db0*/  UIADD3 UR17, UR13, 0x80, URZ ;  /* 0x000000800d117890 */ /* 0x000fe4000fffe03f */
[----:B------:R-:W-:Y:S01]  /*17dc0*/  UIADD3.X UR9, URZ, UR23, URZ, UP0, !UPT ;  /* 0x000000173f097290 */ /* 0x000fe200087fe43f */
[----:B------:R-:W-:Y:S01]  /*17dd0*/  UMOV UR10, 0x0 ;  /* 0x00000000000a7882 */ /* 0x000fe20000000000 */
[----:B------:R-:W-:-:S07]  /*17de0*/  UMOV UR11, 0x10000000 ;  /* 0x10000000000b7882 */ /* 0x000fce0000000000 */
[----:B------:R2:W-:Y:S02]  /*17df0*/  UTMALDG.3D [UR16], [UR8], desc[UR10] ;  /* 0x00000a10080075b4 */ /* 0x0005e40008011000 */
[----:B--2---:R-:W-:Y:S05]  /*17e00*/  @!P1 BRA `(.L_x_544) ;  /* 0x0000000000049947 */ /* 0x004fea0003800000 */
[----:B------:R-:W-:Y:S01]  /*17e10*/  BPT.TRAP 0x1 ;  /* 0x000000040000795c */ /* 0x000fe20000300000 */
.L_x_544:
[----:B-1----:R-:W1:Y:S02]  /*17e20*/  LDC R3, c[0x0][0x800] ;  /* 0x00020000ff037b82 */ /* 0x002e640000000800 */
[----:B-1----:R2:W-:Y:S02]  /*17e30*/  SYNCS.ARRIVE.TRANS64.RED.A0TR RZ, [UR13+0x80], R3 ;  /* 0x00008003ffff79a7 */ /* 0x0025e4000830040d */
.L_x_543:
[----:B------:R-:W-:Y:S05]  /*17e40*/  BSYNC B0 ;  /* 0x0000000000007941 */ /* 0x000fea0003800000 */
.L_x_542:
[----:B------:R-:W-:Y:S05]  /*17e50*/  @!P1 BRA `(.L_x_545) ;  /* 0x0000000000049947 */ /* 0x000fea0003800000 */
[----:B------:R-:W-:Y:S01]  /*17e60*/  BPT.TRAP 0x1 ;  /* 0x000000040000795c */ /* 0x000fe20000300000 */
.L_x_545:
[----:B------:R-:W-:-:S04]  /*17e70*/  UIADD3 UR33, UR13, 0x80, URZ ;  /* 0x000000800d217890 */ /* 0x000fc8000fffe03f */
[----:B------:R-:W-:-:S09]  /*17e80*/  UPRMT UR16, UR37, 0x654, UR33 ;  /* 0x0000065425107896 */ /* 0x000fd20008000021 */
[----:B------:R-:W-:Y:S01]  /*17e90*/  SYNCS.ARRIVE.TRANS64.RED.A1T0 RZ, [UR16], RZ ;  /* 0x000000ffffff79a7 */ /* 0x000fe20008100410 */
[----:B------:R-:W-:Y:S05]  /*17ea0*/  @!P1 BRA `(.L_x_546) ;  /* 0x0000000000049947 */ /* 0x000fea0003800000 */
[----:B------:R-:W-:Y:S01]  /*17eb0*/  BPT.TRAP 0x1 ;  /* 0x000000040000795c */ /* 0x000fe20000300000 */
.L_x_546:
[----:B------:R-:W3:Y:S02]  /*17ec0*/  SYNCS.PHASECHK.TRANS64.TRYWAIT P2, [UR13+0xa8], R2 ;  /* 0x0000a802ff0075a7 */ /* 0x000ee4000804014d */
[----:B---3--:R-:W-:Y:S05]  /*17ed0*/  @!P2 BRA `(.L_x_547) ;  /* 0x00000028005ca947 */ /* 0x008fea0003800000 */
.L_x_635:
[----:B------:R-:W-:Y:S04]  /*17ee0*/  BSSY B0, `(.L_x_548) ;  /* 0x0000010000007945 */ /* 0x000fe80003800000 */
[----:B------:R-:W-:Y:S05]  /*17ef0*/  @!P0 BRA `(.L_x_549) ;  /* 0x0000000000388947 */ /* 0x000fea0003800000 */
[----:B------:R-:W-:Y:S01]  /*17f00*/  UIADD3 UR24, UP0, UR22, 0x3f0, URZ ;  /* 0x000003f016187890 */ /* 0x000fe2000ff1e03f */
[----:B------:R-:W-:Y:S01]  /*17f10*/  R2UR UR12, R4 ;  /* 0x00000000040c72ca */ /* 0x000fe200000e0000 */
[----:B------:R-:W-:Y:S02]  /*17f20*/  UIADD3 UR11, UR19, 0x80, URZ ;  /* 0x00000080130b7890 */ /* 0x000fe4000fffe03f */
[----:B------:R-:W-:Y:S02]  /*17f30*/  UIADD3 UR8, UR13, 0x1100, URZ ;  /* 0x000011000d087890 */ /* 0x000fe4000fffe03f */
[----:B------:R-:W-:Y:S02]  /*17f40*/  UIADD3 UR9, UR13, 0x88, URZ ;  /* 0x000000880d097890 */ /* 0x000fe4000fffe03f */
[----:B------:R-:W-:Y:S01]  /*17f50*/  UIADD3.X UR25, URZ, UR23, URZ, UP0, !UPT ;  /* 0x000000173f197290 */ /* 0x000fe200087fe43f */
[----:B------:R-:W-:Y:S01]  /*17f60*/  UMOV UR26, 0x0 ;  /* 0x00000000001a7882 */ /* 0x000fe20000000000 */
[----:B------:R-:W-:Y:S01]  /*17f70*/  UMOV UR27, 0x10000000 ;  /* 0x10000000001b7882 */ /* 0x000fe20000000000 */
[----:B------:R-:W-:-:S06]  /*17f80*/  UMOV UR10, UR18 ;  /* 0x00000012000a7c82 */ /* 0x000fcc0008000000 */
[----:B------:R3:W-:Y:S02]  /*17f90*/  UTMALDG.3D [UR8], [UR24], desc[UR26] ;  /* 0x00001a08180075b4 */ /* 0x0007e40008011000 */
[----:B---3--:R-:W-:Y:S05]  /*17fa0*/  @!P1 BRA `(.L_x_550) ;  /* 0x0000000000049947 */ /* 0x008fea0003800000 */
[----:B------:R-:W-:Y:S01]  /*17fb0*/  BPT.TRAP 0x1 ;  /* 0x000000040000795c */ /* 0x000fe20000300000 */
.L_x_550:
[----:B-12---:R-:W1:Y:S02]  /*17fc0*/  LDC R3, c[0x0][0x800] ;  /* 0x00020000ff037b82 */ /* 0x006e640000000800 */
[----:B-1----:R3:W-:Y:S02]  /*17fd0*/  SYNCS.ARRIVE.TRANS64.RED.A0TR RZ, [UR13+0x88], R3 ;  /* 0x00008803ffff79a7 */ /* 0x0027e4000830040d */
.L_x_549:
[----:B------:R-:W-:Y:S05]  /*17fe0*/  BSYNC B0 ;  /* 0x0000000000007941 */ /* 0x000fea0003800000 */
.L_x_548:
[----:B------:R-:W-:Y:S05]  /*17ff0*/  @!P1 BRA `(.L_x_551) ;  /* 0x0000000000049947 */ /* 0x000fea0003800000 */
[----:B------:R-:W-:Y:S01]  /*18000*/  BPT.TRAP 0x1 ;  /* 0x000000040000795c */ /* 0x000fe20000300000 */
.L_x_551:
[----:B------:R-:W-:Y:S02]  /*18010*/  UIADD3 UR25, UR13, 0x88, URZ ;  /* 0x000000880d197890 */ /* 0x000fe4000fffe03f */
[----:B------:R-:W-:Y:S02]  /*18020*/  UIADD3 UR10, UR18, 0x20, URZ ;  /* 0x00000020120a7890 */ /* 0x000fe4000fffe03f */
[----:B------:R-:W-:-:S09]  /*18030*/  UPRMT UR20, UR37, 0x654, UR25 ;  /* 0x0000065425147896 */ /* 0x000fd20008000019 */
[----:B------:R-:W-:Y:S01]  /*18040*/  SYNCS.ARRIVE.TRANS64.RED.A1T0 RZ, [UR20], RZ ;  /* 0x000000ffffff79a7 */ /* 0x000fe20008100414 */
[----:B------:R-:W-:Y:S05]  /*18050*/  @!P1 BRA `(.L_x_552) ;  /* 0x0000000000049947 */ /* 0x000fea0003800000 */
[----:B------:R-:W-:Y:S01]  /*18060*/  BPT.TRAP 0x1 ;  /* 0x000000040000795c */ /* 0x000fe20000300000 */
.L_x_552:
[----:B------:R-:W4:Y:S02]  /*18070*/  SYNCS.PHASECHK.TRANS64.TRYWAIT P2, [UR13+0xb0], R2 ;  /* 0x0000b002ff0075a7 */ /* 0x000f24000804014d */
[----:B----4-:R-:W-:Y:S05]  /*18080*/  @!P2 BRA `(.L_x_553) ;  /* 0x000000280008a947 */ /* 0x010fea0003800000 */
.L_x_636:
        /* <DEDUP_REMOVED lines=8> */
[----:B------:R-:W-:Y:S01]  /*18110*/  UMOV UR29, 0x10000000 ;  /* 0x10000000001d7882 */ /* 0x000fe20000000000 */
[----:B------:R-:W-:-:S06]  /*18120*/  UMOV UR11, UR19 ;  /* 0x00000013000b7c82 */ /* 0x000fcc0008000000 */
[----:B------:R4:W-:Y:S02]  /*18130*/  UTMALDG.3D [UR8], [UR26], desc[UR28] ;  /* 0x00001c081a0075b4 */ /* 0x0009e40008011000 */
[----:B----4-:R-:W-:Y:S05]  /*18140*/  @!P1 BRA `(.L_x_556) ;  /* 0x0000000000049947 */ /* 0x010fea0003800000 */
[----:B------:R-:W-:Y:S01]  /*18150*/  BPT.TRAP 0x1 ;  /* 0x000000040000795c */ /* 0x000fe20000300000 */
.L_x_556:
[----:B-123--:R-:W1:Y:S02]  /*18160*/  LDC R3, c[0x0][0x800] ;  /* 0x00020000ff037b82 */ /* 0x00ee640000000800 */
[----:B-1----:R4:W-:Y:S02]  /*18170*/  SYNCS.ARRIVE.TRANS64.RED.A0TR RZ, [UR13+0x90], R3 ;  /* 0x00009003ffff79a7 */ /* 0x0029e4000830040d */
.L_x_555:
[----:B------:R-:W-:Y:S05]  /*18180*/  BSYNC B0 ;  /* 0x0000000000007941 */ /* 0x000fea0003800000 */
.L_x_554:
[----:B------:R-:W-:Y:S05]  /*18190*/  @!P1 BRA `(.L_x_557) ;  /* 0x0000000000049947 */ /* 0x000fea0003800000 */
[----:B------:R-:W-:Y:S01]  /*181a0*/  BPT.TRAP 0x1 ;  /* 0x000000040000795c */ /* 0x000fe20000300000 */
.L_x_557:
[----:B------:R-:W-:-:S04]  /*181b0*/  UIADD3 UR17, UR13, 0x90, URZ ;  /* 0x000000900d117890 */ /* 0x000fc8000fffe03f */
[----:B------:R-:W-:-:S09]  /*181c0*/  UPRMT UR29, UR37, 0x654, UR17 ;  /* 0x00000654251d7896 */ /* 0x000fd20008000011 */
[----:B------:R-:W-:Y:S01]  /*181d0*/  SYNCS.ARRIVE.TRANS64.RED.A1T0 RZ, [UR29], RZ ;  /* 0x000000ffffff79a7 */ /* 0x000fe2000810041d */
[----:B------:R-:W-:Y:S05]  /*181e0*/  @!P1 BRA `(.L_x_558) ;  /* 0x0000000000049947 */ /* 0x000fea0003800000 */
[----:B------:R-:W-:Y:S01]  /*181f0*/  BPT.TRAP 0x1 ;  /* 0x000000040000795c */ /* 0x000fe20000300000 */
.L_x_558:
[----:B------:R-:W5:Y:S02]  /*18200*/  SYNCS.PHASECHK.TRANS64.TRYWAIT P2, [UR13+0xb8], R2 ;  /* 0x0000b802ff0075a7 */ /* 0x000f64000804014d */
[----:B-----5:R-:W-:Y:S05]  /*18210*/  @!P2 BRA `(.L_x_559) ;  /* 0x0000002400bca947 */ /* 0x020fea0003800000 */
.L_x_637:
        /* <DEDUP_REMOVED lines=9> */
[----:B------:R-:W-:-:S07]  /*182b0*/  UMOV UR31, 0x10000000 ;  /* 0x10000000001f7882 */ /* 0x000fce0000000000 */
[----:B------:R1:W-:Y:S02]  /*182c0*/  UTMALDG.3D [UR8], [UR26], desc[UR30] ;  /* 0x00001e081a0075b4 */ /* 0x0003e40008011000 */
[----:B-1----:R-:W-:Y:S05]  /*182d0*/  @!P1 BRA `(.L_x_562) ;  /* 0x0000000000049947 */ /* 0x002fea0003800000 */
[----:B------:R-:W-:Y:S01]  /*182e0*/  BPT.TRAP 0x1 ;  /* 0x000000040000795c */ /* 0x000fe20000300000 */
.L_x_562:
[----:B------:R-:W1:Y:S02]  /*182f0*/  LDC R2, c[0x0][0x800] ;  /* 0x00020000ff027b82 */ /* 0x000e640000000800 */
[----:B-1----:R1:W-:Y:S02]  /*18300*/  SYNCS.ARRIVE.TRANS64.RED.A0TR RZ, [UR13+0x98], R2 ;  /* 0x00009802ffff79a7 */ /* 0x0023e4000830040d */
.L_x_561:
[----:B------:R-:W-:Y:S05]  /*18310*/  BSYNC B0 ;  /* 0x0000000000007941 */ /* 0x000fea0003800000 */
.L_x_560:
[----:B------:R-:W-:Y:S05]  /*18320*/  @!P1 BRA `(.L_x_563) ;  /* 0x0000000000049947 */ /* 0x000fea0003800000 */
[----:B------:R-:W-:Y:S01]  /*18330*/  BPT.TRAP 0x1 ;  /* 0x000000040000795c */ /* 0x000fe20000300000 */
.L_x_563:
[----:B------:R-:W-:Y:S02]  /*18340*/  UIADD3 UR9, UR13, 0x98, URZ ;  /* 0x000000980d097890 */ /* 0x000fe4000fffe03f */
[----:B------:R-:W-:Y:S02]  /*18350*/  UIADD3 UR34, UR18, 0x40, URZ ;  /* 0x0000004012227890 */ /* 0x000fe4000fffe03f */
[----:B------:R-:W-:-:S09]  /*18360*/  UPRMT UR30, UR37, 0x654, UR9 ;  /* 0x00000654251e7896 */ /* 0x000fd20008000009 */
[----:B------:R-:W-:Y:S01]  /*18370*/  SYNCS.ARRIVE.TRANS64.RED.A1T0 RZ, [UR30], RZ ;  /* 0x000000ffffff79a7 */ /* 0x000fe2000810041e */
[----:B------:R-:W-:Y:S05]  /*18380*/  @!P1 BRA `(.L_x_564) ;  /* 0x0000000000049947 */ /* 0x000fea0003800000 */
[----:B------:R-:W-:Y:S01]  /*18390*/  BPT.TRAP 0x1 ;  /* 0x000000040000795c */ /* 0x000fe20000300000 */
.L_x_564:
[----:B-1----:R-:W-:-:S04]  /*183a0*/  SHF.L.U32 R2, RZ, 0x1f, RZ ;  /* 0x0000001fff027819 */ /* 0x002fc800000006ff */
[----:B------:R-:W1:Y:S02]  /*183b0*/  SYNCS.PHASECHK.TRANS64.TRYWAIT P2, [UR13+0xa0], R2 ;  /* 0x0000a002ff0075a7 */ /* 0x000e64000804014d */
[----:B-1----:R-:W-:Y:S05]  /*183c0*/  @!P2 BRA `(.L_x_565) ;  /* 0x000000240068a947 */ /* 0x002fea0003800000 */
.L_x_638:
[----:B------:R-:W-:Y:S04]  /*183d0*/  BSSY B0, `(.L_x_566) ;  /* 0x000000e000007945 */ /* 0x000fe80003800000 */
[----:B------:R-:W-:Y:S05]  /*183e0*/  @!P0 BRA `(.L_x_567) ;  /* 0x0000000000308947 */ /* 0x000fea0003800000 */
[----:B------:R-:W-:Y:S01]  /*183f0*/  R2UR UR36, R4 ;  /* 0x00000000042472ca */ /* 0x000fe200000e0000 */
[----:B------:R-:W-:Y:S02]  /*18400*/  UIADD3 UR10, UP0, UR22, 0x3f0, URZ ;  /* 0x000003f0160a7890 */ /* 0x000fe4000ff1e03f */
[----:B------:R-:W-:Y:S02]  /*18410*/  UIADD3 UR32, UR13, 0x100, URZ ;  /* 0x000001000d207890 */ /* 0x000fe4000fffe03f */
[----:B------:R-:W-:Y:S01]  /*18420*/  UIADD3.X UR11, URZ, UR23, URZ, UP0, !UPT ;  /* 0x000000173f0b7290 */ /* 0x000fe200087fe43f */
[----:B------:R-:W-:Y:S01]  /*18430*/  UMOV UR26, 0x0 ;  /* 0x00000000001a7882 */ /* 0x000fe20000000000 */
[----:B------:R-:W-:Y:S01]  /*18440*/  UMOV UR27, 0x10000000 ;  /* 0x10000000001b7882 */ /* 0x000fe20000000000 */
[----:B------:R-:W-:-:S06]  /*18450*/  UMOV UR35, UR19 ;  /* 0x0000001300237c82 */ /* 0x000fcc0008000000 */
[----:B------:R1:W-:Y:S02]  /*18460*/  UTMALDG.3D [UR32], [UR10], desc[UR26] ;  /* 0x00001a200a0075b4 */ /* 0x0003e40008011000 */
[----:B-1----:R-:W-:Y:S05]  /*18470*/  @!P1 BRA `(.L_x_568) ;  /* 0x0000000000049947 */ /* 0x002fea0003800000 */
[----:B------:R-:W-:Y:S01]  /*18480*/  BPT.TRAP 0x1 ;  /* 0x000000040000795c */ /* 0x000fe20000300000 */
.L_x_568:
[----:B--234-:R-:W1:Y:S02]  /*18490*/  LDC R3, c[0x0][0x800] ;  /* 0x00020000ff037b82 */ /* 0x01ce640000000800 */
[----:B-1----:R1:W-:Y:S02]  /*184a0*/  SYNCS.ARRIVE.TRANS64.RED.A0TR RZ, [UR13+0x80], R3 ;  /* 0x00008003ffff79a7 */ /* 0x0023e4000830040d */
.L_x_567:
[----:B------:R-:W-:Y:S05]  /*184b0*/  BSYNC B0 ;  /* 0x0000000000007941 */ /* 0x000fea0003800000 */
.L_x_566:
[----:B------:R-:W-:Y:S05]  /*184c0*/  @!P1 BRA `(.L_x_569) ;  /* 0x0000000000049947 */ /* 0x000fea0003800000 */
[----:B------:R-:W-:Y:S01]  /*184d0*/  BPT.TRAP 0x1 ;  /* 0x000000040000795c */ /* 0x000fe20000300000 */
.L_x_569:
[----:B------:R-:W-:Y:S01]  /*184e0*/  SYNCS.ARRIVE.TRANS64.RED.A1T0 RZ, [UR16], RZ ;  /* 0x000000ffffff79a7 */ /* 0x000fe20008100410 */
[----:B------:R-:W-:Y:S05]  /*184f0*/  @!P1 BRA `(.L_x_570) ;  /* 0x0000000000049947 */ /* 0x000fea0003800000 */
[----:B------:R-:W-:Y:S01]  /*18500*/  BPT.TRAP 0x1 ;  /* 0x000000040000795c */ /* 0x000fe20000300000 */
.L_x_570:
[----:B------:R-:W5:Y:S02]  /*18510*/  SYNCS.PHASECHK.TRANS64.TRYWAIT P2, [UR13+0xa8], R2 ;  /* 0x0000a802ff0075a7 */ /* 0x000f64000804014d */
[----:B-----5:R-:W-:Y:S05]  /*18520*/  @!P2 BRA `(.L_x_571) ;  /* 0x000000240028a947 */ /* 0x020fea0003800000 */
.L_x_639:
        /* <DEDUP_REMOVED lines=13> */
.L_x_574:
[----:B--234-:R-:W1:Y:S02]  /*18600*/  LDC R3, c[0x0][0x800] ;  /* 0x00020000ff037b82 */ /* 0x01ce640000000800 */
[----:B-1----:R1:W-:Y:S02]  /*18610*/  SYNCS.ARRIVE.TRANS64.RED.A0TR RZ, [UR13+0x88], R3 ;  /* 0x00008803ffff79a7 */ /* 0x0023e4000830040d */
.L_x_573:
[----:B------:R-:W-:Y:S05]  /*18620*/  BSYNC B0 ;  /* 0x0000000000007941 */ /* 0x000fea0003800000 */
.L_x_572:
[----:B------:R-:W-:Y:S05]  /*18630*/  @!P1 BRA `(.L_x_575) ;  /* 0x0000000000049947 */ /* 0x000fea0003800000 */
[----:B------:R-:W-:Y:S01]  /*18640*/  BPT.TRAP 0x1 ;  /* 0x000000040000795c */ /* 0x000fe20000300000 */
.L_x_575:
[----:B------:R-:W-:Y:S01]  /*18650*/  SYNCS.ARRIVE.TRANS64.RED.A1T0 RZ, [UR20], RZ ;  /* 0x000000ffffff79a7 */ /* 0x000fe20008100414 */
[----:B------:R-:W-:Y:S01]  /*18660*/  UIADD3 UR18, UR18, 0x60, URZ ;  /* 0x0000006012127890 */ /* 0x000fe2000fffe03f */
[----:B------:R-:W-:Y:S11]  /*18670*/  @!P1 BRA `(.L_x_576) ;  /* 0x0000000000049947 */ /* 0x000ff60003800000 */
[----:B------:R-:W-:Y:S01]  /*18680*/  BPT.TRAP 0x1 ;  /* 0x000000040000795c */ /* 0x000fe20000300000 */
.L_x_576:
[----:B------:R-:W5:Y:S02]  /*18690*/  SYNCS.PHASECHK.TRANS64.TRYWAIT P2, [UR13+0xb0], R2 ;  /* 0x0000b002ff0075a7 */ /* 0x000f64000804014d */
[----:B-----5:R-:W-:Y:S05]  /*186a0*/  @!P2 BRA `(.L_x_577) ;  /* 0x0000002000e0a947 */ /* 0x020fea0003800000 */
.L_x_640:
[----:B------:R-:W-:Y:S04]  /*186b0*/  BSSY B0, `(.L_x_578) ;  /* 0x000000d000007945 */ /* 0x000fe80003800000 */
[----:B------:R-:W-:Y:S05]  /*186c0*/  @!P0 BRA `(.L_x_579) ;  /* 0x00000000002c8947 */ /* 0x000fea0003800000 */
[----:B------:R-:W-:Y:S01]  /*186d0*/  R2UR UR20, R4 ;  /* 0x00000000041472ca */ /* 0x000fe200000e0000 */
[----:B------:R-:W-:Y:S02]  /*186e0*/  UIADD3 UR10, UP0, UR22, 0x3f0, URZ ;  /* 0x000003f0160a7890 */ /* 0x000fe4000ff1e03f */
[----:B------:R-:W-:Y:S02]  /*186f0*/  UIADD3 UR16, UR13, 0x2100, URZ ;  /* 0x000021000d107890 */ /* 0x000fe4000fffe03f */
[----:B------:R-:W-:Y:S01]  /*18700*/  UIADD3.X UR11, URZ, UR23, URZ, UP0, !UPT ;  /* 0x000000173f0b7290 */ /* 0x000fe200087fe43f */
[----:B------:R-:W-:Y:S01]  /*18710*/  UMOV UR24, 0x0 ;  /* 0x0000000000187882 */ /* 0x000fe20000000000 */
[----:B------:R-:W-:-:S07]  /*18720*/  UMOV UR25, 0x10000000 ;  /* 0x1000000000197882 */ /* 0x000fce0000000000 */
[----:B------:R1:W-:Y:S02]  /*18730*/  UTMALDG.3D [UR16], [UR10], desc[UR24] ;  /* 0x000018100a0075b4 */ /* 0x0003e40008011000 */
[----:B-1----:R-:W-:Y:S05]  /*18740*/  @!P1 BRA `(.L_x_580) ;  /* 0x0000000000049947 */ /* 0x002fea0003800000 */
[----:B------:R-:W-:Y:S01]  /*18750*/  BPT.TRAP 0x1 ;  /* 0x000000040000795c */ /* 0x000fe20000300000 */
.L_x_580:
[----:B--234-:R-:W1:Y:S02]  /*18760*/  LDC R3, c[0x0][0x800] ;  /* 0x00020000ff037b82 */ /* 0x01ce640000000800 */
[----:B-1----:R1:W-:Y:S02]  /*18770*/  SYNCS.ARRIVE.TRANS64.RED.A0TR RZ, [UR13+0x90], R3 ;  /* 0x00009003ffff79a7 */ /* 0x0023e4000830040d */
.L_x_579:
[----:B------:R-:W-:Y:S05]  /*18780*/  BSYNC B0 ;  /* 0x0000000000007941 */ /* 0x000fea0003800000 */
.L_x_578:
[----:B------:R-:W-:Y:S05]  /*18790*/  @!P1 BRA `(.L_x_581) ;  /* 0x0000000000049947 */ /* 0x000fea0003800000 */
[----:B------:R-:W-:Y:S01]  /*187a0*/  BPT.TRAP 0x1 ;  /* 0x000000040000795c */ /* 0x000fe20000300000 */
.L_x_581:
[----:B------:R-:W-:Y:S01]  /*187b0*/  SYNCS.ARRIVE.TRANS64.RED.A1T0 RZ, [UR29], RZ ;  /* 0x000000ffffff79a7 */ /* 0x000fe2000810041d */
[----:B------:R-:W-:Y:S05]  /*187c0*/  @!P1 BRA `(.L_x_582) ;  /* 0x0000000000049947 */ /* 0x000fea0003800000 */
[----:B------:R-:W-:Y:S01]  /*187d0*/  BPT.TRAP 0x1 ;  /* 0x000000040000795c */ /* 0x000fe20000300000 */
.L_x_582:
[----:B------:R-:W5:Y:S02]  /*187e0*/  SYNCS.PHASECHK.TRANS64.TRYWAIT P2, [UR13+0xb8], R2 ;  /* 0x0000b802ff0075a7 */ /* 0x000f64000804014d */
[----:B-----5:R-:W-:Y:S05]  /*187f0*/  @!P2 BRA `(.L_x_583) ;  /* 0x0000002000a4a947 */ /* 0x020fea0003800000 */
.L_x_641:
        /* <DEDUP_REMOVED lines=13> */
.L_x_586:
[----:B------:R-:W1:Y:S02]  /*188d0*/  LDC R2, c[0x0][0x800] ;  /* 0x00020000ff027b82 */ /* 0x000e640000000800 */
[----:B-1----:R1:W-:Y:S02]  /*188e0*/  SYNCS.ARRIVE.TRANS64.RED.A0TR RZ, [UR13+0x98], R2 ;  /* 0x00009802ffff79a7 */ /* 0x0023e4000830040d */
.L_x_585:
[----:B------:R-:W-:Y:S05]  /*188f0*/  BSYNC B0 ;  /* 0x0000000000007941 */ /* 0x000fea0003800000 */
.L_x_584:
[----:B------:R-:W-:Y:S05]  /*18900*/  @!P1 BRA `(.L_x_587) ;  /* 0x0000000000049947 */ /* 0x000fea0003800000 */
[----:B------:R-:W-:Y:S01]  /*18910*/  BPT.TRAP 0x1 ;  /* 0x000000040000795c */ /* 0x000fe20000300000 */
.L_x_587:
[----:B------:R-:W5:Y:S01]  /*18920*/  LDL.LU R19, [R1+0xc8] ;  /* 0x0000c80001137983 */ /* 0x000f620000300800 */
[----:B------:R-:W-:Y:S03]  /*18930*/  SYNCS.ARRIVE.TRANS64.RED.A1T0 RZ, [UR30], RZ ;  /* 0x000000ffffff79a7 */ /* 0x000fe6000810041e */
[----:B------:R-:W2:Y:S01]  /*18940*/  LDL.LU R18, [R1+0xc4] ;  /* 0x0000c40001127983 */ /* 0x000ea20000300800 */
[----:B-1----:R-:W-:Y:S02]  /*18950*/  PRMT R2, RZ, 0x7610, R2 ;  /* 0x00007610ff027816 */ /* 0x002fe40000000002 */
[----:B------:R-:W-:Y:S02]  /*18960*/  MOV R7, 0xffffffff ;  /* 0xffffffff00077802 */ /* 0x000fe40000000f00 */
[----:B------:R-:W-:Y:S02]  /*18970*/  MOV R5, 0xffffffff ;  /* 0xffffffff00057802 */ /* 0x000fe40000000f00 */
[----:B------:R-:W-:-:S02]  /*18980*/  MOV R4, 0xffffffff ;  /* 0xffffffff00047802 */ /* 0x000fc40000000f00 */
[----:B--2---:R-:W-:-:S04]  /*18990*/  IADD3 R18, P0, R18, UR56, RZ ;  /* 0x0000003812127c10 */ /* 0x004fc8000ff1e0ff */
[----:B-----5:R-:W-:Y:S01]  /*189a0*/  IADD3.X R19, R19, UR38, RZ, P0, !PT ;  /* 0x0000002613137c10 */ /* 0x020fe200087fe4ff */
[----:B------:R1:W-:Y:S01]  /*189b0*/  STL [R1+0xc4], R18 ;  /* 0x0000c41201007387 */ /* 0x0003e20000100800 */
[----:B------:R-:W-:-:S03]  /*189c0*/  ISETP.GE.U32.AND P0, PT, R18, UR6, PT ;  /* 0x0000000612007c0c */ /* 0x000fc6000bf06070 */
[----:B------:R1:W-:Y:S01]  /*189d0*/  STL [R1+0xc8], R19 ;  /* 0x0000c81301007387 */ /* 0x0003e20000100800 */
[----:B------:R-:W-:-:S13]  /*189e0*/  ISETP.GE.U32.AND.EX P0, PT, R19, UR7, PT, P0 ;  /* 0x0000000713007c0c */ /* 0x000fda000bf06100 */
[----:B-1----:R-:W-:Y:S05]  /*189f0*/  @P0 BRA `(.L_x_588) ;  /* 0x00000004005c0947 */ /* 0x002fea0003800000 */
[----:B------:R-:W1:Y:S01]  /*18a00*/  LDC.64 R14, c[0x0][0x8d0] ;  /* 0x00023400ff0e7b82 */ /* 0x000e620000000a00 */
[----:B------:R-:W-:Y:S02]  /*18a10*/  MOV R2, R18 ;  /* 0x0000001200027202 */ /* 0x000fe40000000f00 */
[----:B---34-:R-:W-:-:S05]  /*18a20*/  MOV R3, R19 ;  /* 0x0000001300037202 */ /* 0x018fca0000000f00 */
[----:B------:R-:W2:Y:S08]  /*18a30*/  LDC R16, c[0x0][0x8d8] ;  /* 0x00023600ff107b82 */ /* 0x000eb00000000800 */
[----:B------:R-:W3:Y:S01]  /*18a40*/  LDC.64 R12, c[0x0][0x8c8] ;  /* 0x00023200ff0c7b82 */ /* 0x000ee20000000a00 */
[----:B-1----:R-:W-:-:S04]  /*18a50*/  ISETP.NE.U32.AND P0, PT, R14, RZ, PT ;  /* 0x000000ff0e00720c */ /* 0x002fc80003f05070 */
[----:B------:R-:W-:-:S13]  /*18a60*/  ISETP.NE.AND.EX P0, PT, R15, RZ, PT, P0 ;  /* 0x000000ff0f00720c */ /* 0x000fda0003f05300 */
[----:B--23--:R-:W-:Y:S05]  /*18a70*/  @!P0 BRA `(.L_x_589) ;  /* 0x0000000000288947 */ /* 0x00cfea0003800000 */
        /* <DEDUP_REMOVED lines=10> */
.L_x_589:
[-CC-:B------:R-:W-:Y:S01]  /*18b20*/  SHF.R.U64 R14, R2, R16.reuse, R3.reuse ;  /* 0x00000010020e7219 */ /* 0x180fe20000001203 */
[----:B------:R-:W1:Y:S01]  /*18b30*/  LDC.64 R6, c[0x0][0x8e8] ;  /* 0x00023a00ff067b82 */ /* 0x000e620000000a00 */
[----:B------:R-:W-:Y:S01]  /*18b40*/  SHF.R.U32.HI R2, RZ, R16, R3 ;  /* 0x00000010ff027219 */ /* 0x000fe20000011603 */
[----:B------:R-:W2:Y:S01]  /*18b50*/  S2R R15, SR_CTAID.X ;  /* 0x00000000000f7919 */ /* 0x000ea20000002500 */
[----:B------:R-:W-:Y:S01]  /*18b60*/  IADD3 R17, P0, RZ, -R14, RZ ;  /* 0x8000000eff117210 */ /* 0x000fe20007f1e0ff */
[----:B------:R-:W-:-:S03]  /*18b70*/  ULDC UR8, c[0x0][0x150] ;  /* 0x0000540000087ab9 */ /* 0x000fc60000000800 */
[----:B------:R-:W-:Y:S01]  /*18b80*/  IADD3.X R3, RZ, ~R2, RZ, P0, !PT ;  /* 0x80000002ff037210 */ /* 0x000fe200007fe4ff */
[----:B------:R-:W3:Y:S04]  /*18b90*/  LDC R4, c[0x0][0x8c0] ;  /* 0x00023000ff047b82 */ /* 0x000ee80000000800 */
[----:B------:R-:W-:Y:S01]  /*18ba0*/  IMAD R2, R3, R12, RZ ;  /* 0x0000000c03027224 */ /* 0x000fe200078e02ff */
[----:B------:R-:W-:-:S03]  /*18bb0*/  MOV R3, R19 ;  /* 0x0000001300037202 */ /* 0x000fc60000000f00 */
[----:B------:R-:W4:Y:S01]  /*18bc0*/  LDC R21, c[0x0][0x8b0] ;  /* 0x00022c00ff157b82 */ /* 0x000f220000000800 */
[C---:B------:R-:W-:Y:S01]  /*18bd0*/  IMAD R5, R17.reuse, R13, R2 ;  /* 0x0000000d11057224 */ /* 0x040fe200078e0202 */
[----:B------:R-:W-:Y:S01]  /*18be0*/  MOV R2, R18 ;  /* 0x0000001200027202 */ /* 0x000fe20000000f00 */
[----:B------:R-:W2:Y:S04]  /*18bf0*/  S2R R13, SR_CTAID.Y ;  /* 0x00000000000d7919 */ /* 0x000ea80000002600 */
[----:B------:R-:W-:Y:S01]  /*18c00*/  IMAD.WIDE.U32 R2, R17, R12, R2 ;  /* 0x0000000c11027225 */ /* 0x000fe200078e0002 */
[----:B------:R-:W5:Y:S01]  /*18c10*/  LDC R23, c[0x0][0x900] ;  /* 0x00024000ff177b82 */ /* 0x000f620000000800 */
[----:B-1----:R-:W-:-:S03]  /*18c20*/  ISETP.NE.U32.AND P0, PT, R6, RZ, PT ;  /* 0x000000ff0600720c */ /* 0x002fc60003f05070 */
[----:B------:R-:W-:Y:S02]  /*18c30*/  IADD3 R3, R3, R5, RZ ;  /* 0x0000000503037210 */ /* 0x000fe40007ffe0ff */
[----:B------:R-:W-:Y:S02]  /*18c40*/  ISETP.NE.AND.EX P0, PT, R7, RZ, PT, P0 ;  /* 0x000000ff0700720c */ /* 0x000fe40003f05300 */
[-CC-:B---3--:R-:W-:Y:S02]  /*18c50*/  SHF.R.U64 R17, R2, R4.reuse, R3.reuse ;  /* 0x0000000402117219 */ /* 0x188fe40000001203 */
[----:B------:R-:W-:Y:S02]  /*18c60*/  SHF.R.U32.HI R2, RZ, R4, R3 ;  /* 0x00000004ff027219 */ /* 0x000fe40000011603 */
[----:B--2---:R-:W-:Y:S02]  /*18c70*/  I2FP.F32.U32 R3, R15 ;  /* 0x0000000f00037245 */ /* 0x004fe40000201000 */
[----:B----4-:R-:W-:-:S03]  /*18c80*/  SHF.R.U64 R19, R17, R21, R2 ;  /* 0x0000001511137219 */ /* 0x010fc60000001202 */
[----:B------:R-:W-:Y:S01]  /*18c90*/  FMUL R16, R3, UR8 ;  /* 0x0000000803107c20 */ /* 0x000fe20008400000 */
[----:B------:R-:W-:-:S04]  /*18ca0*/  SHF.R.U32.HI R2, RZ, R21, R2 ;  /* 0x00000015ff027219 */ /* 0x000fc80000011602 */
[-CC-:B-----5:R-:W-:Y:S02]  /*18cb0*/  SHF.R.U64 R12, R19, R23.reuse, R2.reuse ;  /* 0x00000017130c7219 */ /* 0x1a0fe40000001202 */
[----:B------:R-:W-:Y:S02]  /*18cc0*/  SHF.R.U32.HI R21, RZ, R23, R2 ;  /* 0x00000017ff157219 */ /* 0x000fe40000011602 */
[----:B------:R-:W-:Y:S02]  /*18cd0*/  MOV R2, R12 ;  /* 0x0000000c00027202 */ /* 0x000fe40000000f00 */
[----:B------:R-:W-:Y:S01]  /*18ce0*/  MOV R3, R21 ;  /* 0x0000001500037202 */ /* 0x000fe20000000f00 */
[----:B------:R-:W-:Y:S06]  /*18cf0*/  @!P0 BRA `(.L_x_590) ;  /* 0x0000000000288947 */ /* 0x000fec0003800000 */
[----:B------:R-:W1:Y:S02]  /*18d00*/  LDC R3, c[0x0][0x8f4] ;  /* 0x00023d00ff037b82 */ /* 0x000e640000000800 */
[----:B-1----:R-:W-:-:S04]  /*18d10*/  IADD3 R3, P0, R12, R3, RZ ;  /* 0x000000030c037210 */ /* 0x002fc80007f1e0ff */
[----:B------:R-:W-:-:S05]  /*18d20*/  IADD3.X R21, RZ, R21, RZ, P0, !PT ;  /* 0x00000015ff157210 */ /* 0x000fca00007fe4ff */
[----:B------:R-:W-:-:S04]  /*18d30*/  IMAD.WIDE.U32 R4, R21, R6, RZ ;  /* 0x0000000615047225 */ /* 0x000fc800078e00ff */
[----:B------:R-:W-:-:S04]  /*18d40*/  IMAD.WIDE.U32 R4, P0, R3, R7, R4 ;  /* 0x0000000703047225 */ /* 0x000fc80007800004 */
[----:B------:R-:W-:Y:S01]  /*18d50*/  IMAD.WIDE.U32 R2, R3, R6, RZ ;  /* 0x0000000603027225 */ /* 0x000fe200078e00ff */
[----:B------:R-:W-:-:S04]  /*18d60*/  MOV R2, R5 ;  /* 0x0000000500027202 */ /* 0x000fc80000000f00 */
[----:B------:R-:W-:Y:S01]  /*18d70*/  IADD3 RZ, P1, R3, R4, RZ ;  /* 0x0000000403ff7210 */ /* 0x000fe20007f3e0ff */
[----:B------:R-:W-:-:S04]  /*18d80*/  IMAD.X R3, RZ, RZ, RZ, P0 ;  /* 0x000000ffff037224 */ /* 0x000fc800000e06ff */
[----:B------:R-:W-:-:S08]  /*18d90*/  IMAD.WIDE.U32.X R2, R21, R7, R2, P1 ;  /* 0x0000000715027225 */ /* 0x000fd000008e0402 */
.L_x_590:
[----:B------:R-:W1:Y:S01]  /*18da0*/  LDC R24, c[0x0][0x904] ;  /* 0x00024100ff187b82 */ /* 0x000e620000000800 */
[----:B------:R-:W-:Y:S01]  /*18db0*/  I2FP.F32.U32 R5, R13 ;  /* 0x0000000d00057245 */ /* 0x000fe20000201000 */
[----:B------:R-:W-:Y:S01]  /*18dc0*/  ULDC UR8, c[0x0][0x154] ;  /* 0x0000550000087ab9 */ /* 0x000fe20000000800 */
[----:B------:R-:W2:Y:S01]  /*18dd0*/  F2I.U32.TRUNC.NTZ R16, R16 ;  /* 0x0000001000107305 */ /* 0x000ea2000020f000 */
[----:B------:R-:W-:Y:S02]  /*18de0*/  LOP3.LUT R17, R17, R8, RZ, 0xc0, !PT ;  /* 0x0000000811117212 */ /* 0x000fe400078ec0ff */
[----:B------:R-:W-:Y:S02]  /*18df0*/  FMUL R6, R5, UR8 ;  /* 0x0000000805067c20 */ /* 0x000fe40008400000 */
[----:B------:R-:W3:Y:S04]  /*18e00*/  LDC R20, c[0x0][0x8f0] ;  /* 0x00023c00ff147b82 */ /* 0x000ee80000000800 */
[----:B------:R-:W4:Y:S04]  /*18e10*/  F2I.U32.TRUNC.NTZ R6, R6 ;  /* 0x0000000600067305 */ /* 0x000f28000020f000 */
[----:B------:R-:W5:Y:S01]  /*18e20*/  LDC R4, c[0x0][0x144] ;  /* 0x00005100ff047b82 */ /* 0x000f620000000800 */
[----:B--2---:R-:W-:-:S07]  /*18e30*/  IADD3 R5, -R16, RZ, RZ ;  /* 0x000000ff10057210 */ /* 0x004fce0007ffe1ff */
[----:B------:R-:W2:Y:S01]  /*18e40*/  LDC R18, c[0x0][0x148] ;  /* 0x00005200ff127b82 */ /* 0x000ea20000000800 */
[----:B-1----:R-:W-:-:S07]  /*18e50*/  ISETP.NE.AND P0, PT, R24, 0x1, PT ;  /* 0x000000011800780c */ /* 0x002fce0003f05270 */
[----:B------:R-:W1:Y:S01]  /*18e60*/  LDC R21, c[0x0][0x8e0] ;  /* 0x00023800ff157b82 */ /* 0x000e620000000800 */
[----:B---3--:R-:W-:Y:S02]  /*18e70*/  SHF.R.U64 R3, R2, R20, R3 ;  /* 0x0000001402037219 */ /* 0x008fe40000001203 */
[----:B------:R-:W-:-:S05]  /*18e80*/  LOP3.LUT R2, R19, R0, RZ, 0xc0, !PT ;  /* 0x0000000013027212 */ /* 0x000fca00078ec0ff */
[----:B------:R-:W3:Y:S01]  /*18e90*/  LDC R22, c[0x0][0x8b8] ;  /* 0x00022e00ff167b82 */ /* 0x000ee20000000800 */
[----:B-----5:R-:W-:Y:S01]  /*18ea0*/  IMAD R7, R4, R5, R15 ;  /* 0x0000000504077224 */ /* 0x020fe200078e020f */
[----:B----4-:R-:W-:Y:S01]  /*18eb0*/  IADD3 R4, -R6, RZ, RZ ;  /* 0x000000ff06047210 */ /* 0x010fe20007ffe1ff */
[----:B------:R-:W-:Y:S01]  /*18ec0*/  IMAD R2, R9, R3, R2 ;  /* 0x0000000309027224 */ /* 0x000fe200078e0202 */
[----:B------:R-:W-:-:S04]  /*18ed0*/  IADD3 R5, -R3, RZ, RZ ;  /* 0x000000ff03057210 */ /* 0x000fc80007ffe1ff */
[----:B------:R-:W4:Y:S01]  /*18ee0*/  LDC R23, c[0x0][0x8a8] ;  /* 0x00022a00ff177b82 */ /* 0x000f220000000800 */
[----:B--2---:R-:W-:Y:S01]  /*18ef0*/  @P0 IMAD R7, R18, R4, R13 ;  /* 0x0000000412070224 */ /* 0x004fe200078e020d */
[----:B------:R-:W-:Y:S01]  /*18f00*/  MOV R4, R14 ;  /* 0x0000000e00047202 */ /* 0x000fe20000000f00 */
[----:B-1----:R-:W-:Y:S02]  /*18f10*/  IMAD R12, R5, R21, R12 ;  /* 0x00000015050c7224 */ /* 0x002fe400078e020c */
[----:B---3--:R-:W-:Y:S01]  /*18f20*/  IMAD R7, R2, R22, R7 ;  /* 0x0000001602077224 */ /* 0x008fe200078e0207 */
[----:B------:R-:W-:Y:S01]  /*18f30*/  MOV R2, 0x1 ;  /* 0x0000000100027802 */ /* 0x000fe20000000f00 */
[----:B----4-:R-:W-:-:S05]  /*18f40*/  IMAD R12, R12, R23, R17 ;  /* 0x000000170c0c7224 */ /* 0x010fca00078e0211 */
[----:B------:R-:W-:Y:S02]  /*18f50*/  SEL R5, R12, R7, !P0 ;  /* 0x000000070c057207 */ /* 0x000fe40004000000 */
[----:B------:R-:W-:-:S07]  /*18f60*/  SEL R7, R7, R12, !P0 ;  /* 0x0000000c07077207 */ /* 0x000fce0004000000 */
.L_x_588:
[----:B------:R-:W-:-:S13]  /*18f70*/  LOP3.LUT P0, RZ, R2, 0xff, RZ, 0xc0, !PT ;  /* 0x000000ff02ff7812 */ /* 0x000fda000780c0ff */
[----:B------:R-:W-:Y:S05]  /*18f80*/  @P0 BRA `(.L_x_591) ;  /* 0xffffffe800d40947 */ /* 0x000fea000383ffff */
.L_x_535:
[----:B------:R-:W-:Y:S01]  /*18f90*/  ELECT P0, URZ, PT ;  /* 0x00000000003f782f */ /* 0x000fe20003800000 */
[----:B------:R-:W-:-:S12]  /*18fa0*/  BSSY B0, `(.L_x_592) ;  /* 0x000001e000007945 */ /* 0x000fd80003800000 */
[----:B------:R-:W-:Y:S05]  /*18fb0*/  @!P0 BRA `(.L_x_593) ;  /* 0x0000000000708947 */ /* 0x000fea0003800000 */
[----:B------:R-:W-:-:S06]  /*18fc0*/  ULOP3.LUT UR4, UR39, 0x2, URZ, 0xfc, !UPT ;  /* 0x0000000227047892 */ /* 0x000fcc000f8efc3f */
[----:B-1----:R-:W-:-:S04]  /*18fd0*/  MOV R0, UR4 ;  /* 0x0000000400007c02 */ /* 0x002fc80008000f00 */
[----:B------:R-:W-:-:S13]  /*18fe0*/  ISETP.NE.AND P1, PT, R0, 0x3, PT ;  /* 0x000000030000780c */ /* 0x000fda0003f25270 */
[----:B------:R-:W-:Y:S05]  /*18ff0*/  @!P1 BRA `(.L_x_594) ;  /* 0x0000000000049947 */ /* 0x000fea0003800000 */
[----:B------:R-:W-:Y:S01]  /*19000*/  BPT.TRAP 0x1 ;  /* 0x000000040000795c */ /* 0x000fe20000300000 */
.L_x_594:
[----:B------:R-:W-:Y:S02]  /*19010*/  MOV R0, 0x400 ;  /* 0x0000040000007802 */ /* 0x000fe40000000f00 */
[----:B--234-:R-:W-:Y:S02]  /*19020*/  MOV R3, UR37 ;  /* 0x0000002500037c02 */ /* 0x01cfe40008000f00 */
[----:B------:R-:W-:Y:S02]  /*19030*/  MOV R2, 0x1 ;  /* 0x0000000100027802 */ /* 0x000fe40000000f00 */
[----:B------:R-:W-:Y:S02]  /*19040*/  LEA R0, R3, R0, 0x18 ;  /* 0x0000000003007211 */ /* 0x000fe400078ec0ff */
[----:B------:R-:W-:-:S04]  /*19050*/  SHF.L.U32 R3, R2, 0x1f, RZ ;  /* 0x0000001f02037819 */ /* 0x000fc800000006ff */
[----:B------:R-:W1:Y:S02]  /*19060*/  SYNCS.PHASECHK.TRANS64.TRYWAIT P0, [R0+URZ+0xa0], R3 ;  /* 0x0000a003000075a7 */ /* 0x000e64000800017f */
[----:B-1----:R-:W-:Y:S05]  /*19070*/  @!P0 BRA `(.L_x_595) ;  /* 0x00000018009c8947 */ /* 0x002fea0003800000 */
.L_x_642:
[----:B------:R-:W-:Y:S05]  /*19080*/  @!P1 BRA `(.L_x_596) ;  /* 0x0000000000049947 */ /* 0x000fea0003800000 */
[----:B------:R-:W-:Y:S01]  /*19090*/  BPT.TRAP 0x1 ;  /* 0x000000040000795c */ /* 0x000fe20000300000 */
.L_x_596:
[----:B------:R-:W2:Y:S02]  /*190a0*/  SYNCS.PHASECHK.TRANS64.TRYWAIT P0, [R0+URZ+0xa8], R3 ;  /* 0x0000a803000075a7 */ /* 0x000ea4000800017f */
[----:B--2---:R-:W-:Y:S05]  /*190b0*/  @!P0 BRA `(.L_x_597) ;  /* 0x0000001800a08947 */ /* 0x004fea0003800000 */
.L_x_643:
[----:B------:R-:W-:Y:S05]  /*190c0*/  @!P1 BRA `(.L_x_598) ;  /* 0x0000000000049947 */ /* 0x000fea0003800000 */
[----:B------:R-:W-:Y:S01]  /*190d0*/  BPT.TRAP 0x1 ;  /* 0x000000040000795c */ /* 0x000fe20000300000 */
.L_x_598:
[----:B------:R-:W3:Y:S02]  /*190e0*/  SYNCS.PHASECHK.TRANS64.TRYWAIT P0, [R0+URZ+0xb0], R3 ;  /* 0x0000b003000075a7 */ /* 0x000ee4000800017f */
[----:B---3--:R-:W-:Y:S05]  /*190f0*/  @!P0 BRA `(.L_x_599) ;  /* 0x0000001800a48947 */ /* 0x008fea0003800000 */
.L_x_644:
[----:B------:R-:W-:Y:S05]  /*19100*/  @!P1 BRA `(.L_x_600) ;  /* 0x0000000000049947 */ /* 0x000fea0003800000 */
[----:B------:R-:W-:Y:S01]  /*19110*/  BPT.TRAP 0x1 ;  /* 0x000000040000795c */ /* 0x000fe20000300000 */
.L_x_600:
[----:B-123--:R-:W-:-:S04]  /*19120*/  MOV R3, 0x1 ;  /* 0x0000000100037802 */ /* 0x00efc80000000f00 */
[----:B------:R-:W-:-:S07]  /*19130*/  SHF.L.U32 R3, R3, 0x1f, RZ ;  /* 0x0000001f03037819 */ /* 0x000fce00000006ff */
.L_x_601:
[----:B-1----:R1:W2:Y:S02]  /*19140*/  SYNCS.PHASECHK.TRANS64.TRYWAIT P0, [R0+URZ+0xb8], R3 ;  /* 0x0000b803000075a7 */ /* 0x0022a4000800017f */
[----:B--2---:R-:W-:Y:S05]  /*19150*/  @!P0 NANOSLEEP.SYNCS 0x989680 ;  /* 0x009896800000895d */ /* 0x004fea0003900000 */
[----:B------:R-:W2:Y:S02]  /*19160*/  @!P0 SYNCS.PHASECHK.TRANS64 P0, [R0+URZ+0xb8], R3 ;  /* 0x0000b803000085a7 */ /* 0x000ea4000800007f */
[----:B--2---:R-:W-:Y:S05]  /*19170*/  @!P0 BRA `(.L_x_601) ;  /* 0xfffffffc00f08947 */ /* 0x004fea000383ffff */
.L_x_593:
[----:B------:R-:W-:Y:S05]  /*19180*/  BSYNC B0 ;  /* 0x0000000000007941 */ /* 0x000fea0003800000 */
.L_x_592:
[----:B------:R-:W-:Y:S05]  /*19190*/  EXIT ;  /* 0x000000000000794d */ /* 0x000fea0003800000 */
.L_x_530:
[----:B------:R-:W-:Y:S02]  /*191a0*/  LOP3.LUT P0, RZ, R6, 0xff, RZ, 0xc0, !PT ;  /* 0x000000ff06ff7812 */ /* 0x000fe4000780c0ff */
[----:B------:R-:W-:Y:S02]  /*191b0*/  MOV R11, 0x1 ;  /* 0x00000001000b7802 */ /* 0x000fe40000000f00 */
[----:B------:R-:W-:-:S09]  /*191c0*/  MOV R10, RZ ;  /* 0x000000ff000a7202 */ /* 0x000fd20000000f00 */
[----:B------:R-:W-:Y:S05]  /*191d0*/  @!P0 BRA `(.L_x_602) ;  /* 0x0000000c00488947 */ /* 0x000fea0003800000 */
[----:B------:R-:W1:Y:S01]  /*191e0*/  LDC R0, c[0x0][0x28c] ;  /* 0x0000a300ff007b82 */ /* 0x000e620000000800 */
[----:B------:R-:W-:Y:S01]  /*191f0*/  ULDC UR16, c[0x0][0x900] ;  /* 0x0002400000107ab9 */ /* 0x000fe20000000800 */
[----:B------:R-:W-:Y:S01]  /*19200*/  UMOV UR4, 0xffffffff ;  /* 0xffffffff00047882 */ /* 0x000fe20000000000 */
[----:B------:R-:W-:Y:S01]  /*19210*/  BSSY B0, `(.L_x_602) ;  /* 0x00000ce000007945 */ /* 0x000fe20003800000 */
[----:B------:R-:W-:Y:S01]  /*19220*/  USHF.L.U32 UR13, UR37, 0x6, URZ ;  /* 0x00000006250d7899 */ /* 0x000fe2000800063f */
[----:B------:R-:W-:Y:S01]  /*19230*/  MOV R8, 0x1 ;  /* 0x0000000100087802 */ /* 0x000fe20000000f00 */
[----:B------:R-:W-:Y:S01]  /*19240*/  USHF.L.U32 UR14, UR37, 0xc, URZ ;  /* 0x0000000c250e7899 */ /* 0x000fe2000800063f */
[----:B------:R-:W-:Y:S01]  /*19250*/  MOV R11, 0x1 ;  /* 0x00000001000b7802 */ /* 0x000fe20000000f00 */
[----:B------:R-:W-:Y:S01]  /*19260*/  USHF.L.U32 UR4, UR4, UR16, URZ ;  /* 0x0000001004047299 */ /* 0x000fe2000800063f */
[----:B------:R-:W-:Y:S01]  /*19270*/  MOV R10, RZ ;  /* 0x000000ff000a7202 */ /* 0x000fe20000000f00 */
[----:B------:R-:W-:Y:S01]  /*19280*/  ULDC UR15, c[0x0][0x8a8] ;  /* 0x00022a00000f7ab9 */ /* 0x000fe20000000800 */
[----:B------:R-:W-:Y:S01]  /*19290*/  UMOV UR5, 0x1 ;  /* 0x0000000100057882 */ /* 0x000fe20000000000 */
[----:B------:R-:W-:-:S02]  /*192a0*/  ULOP3.LUT UR25, UR40, 0x2, URZ, 0xfc, !UPT ;  /* 0x0000000228197892 */ /* 0x000fc4000f8efc3f */
[----:B------:R-:W-:Y:S02]  /*192b0*/  ULOP3.LUT UR13, UR13, 0x40, URZ, 0xc0, !UPT ;  /* 0x000000400d0d7892 */ /* 0x000fe4000f8ec03f */
[----:B------:R-:W-:Y:S02]  /*192c0*/  ULOP3.LUT UR14, UR14, 0x1000, URZ, 0xc0, !UPT ;  /* 0x000010000e0e7892 */ /* 0x000fe4000f8ec03f */
[----:B------:R-:W-:Y:S02]  /*192d0*/  UIADD3 UR15, UR15, -0x1, URZ ;  /* 0xffffffff0f0f7890 */ /* 0x000fe4000fffe03f */
[----:B------:R-:W-:Y:S02]  /*192e0*/  USHF.L.U32 UR16, UR5, UR16, URZ ;  /* 0x0000001005107299 */ /* 0x000fe4000800063f */
[----:B------:R-:W-:Y:S01]  /*192f0*/  ULOP3.LUT UR17, URZ, UR4, URZ, 0x33, !UPT ;  /* 0x000000043f117292 */ /* 0x000fe2000f8e333f */
[----:B-1----:R-:W-:Y:S01]  /*19300*/  IADD3 R0, R0, 0x3f, RZ ;  /* 0x0000003f00007810 */ /* 0x002fe20007ffe0ff */
[----:B------:R-:W-:-:S03]  /*19310*/  ULDC.64 UR20, c[0x0][0x198] ;  /* 0x0000660000147ab9 */ /* 0x000fc60000000a00 */
[----:B------:R-:W-:-:S04]  /*19320*/  SHF.R.S32.HI R3, RZ, 0x1f, R0 ;  /* 0x0000001fff037819 */ /* 0x000fc80000011400 */
[----:B------:R-:W-:-:S04]  /*19330*/  LEA.HI R3, R3, R0, RZ, 0x6 ;  /* 0x0000000003037211 */ /* 0x000fc800078f30ff */
[----:B------:R-:W-:-:S04]  /*19340*/  SHF.R.S32.HI R9, RZ, 0x6, R3 ;  /* 0x00000006ff097819 */ /* 0x000fc80000011403 */
[----:B------:R-:W-:-:S07]  /*19350*/  IADD3 R0, R9, 0x1, RZ ;  /* 0x0000000109007810 */ /* 0x000fce0007ffe0ff */
.L_x_613:
[----:B------:R-:W-:-:S03]  /*19360*/  UMOV UR4, 0xffffffff ;  /* 0xffffffff00047882 */ /* 0x000fc60000000000 */
[----:B------:R-:W-:Y:S05]  /*19370*/  BRA.DIV UR4, `(.L_x_603) ;  /* 0x0000001a04187947 */ /* 0x000fea000b800000 */
[----:B------:R-:W-:-:S13]  /*19380*/  ELECT P6, URZ, PT ;  /* 0x00000000003f782f */ /* 0x000fda00038c0000 */
.L_x_647:
[----:B------:R-:W1:Y:S01]  /*19390*/  LDC R2, c[0x0][0x28c] ;  /* 0x0000a300ff027b82 */ /* 0x000e620000000800 */
[----:B------:R-:W-:Y:S01]  /*193a0*/  BSSY B1, `(.L_x_604) ;  /* 0x000003a000017945 */ /* 0x000fe20003800000 */
[----:B-1----:R-:W-:-:S13]  /*193b0*/  ISETP.LT.OR P6, PT, R2, 0x1, !P6 ;  /* 0x000000010200780c */ /* 0x002fda00077c1670 */
[----:B------:R-:W-:Y:S05]  /*193c0*/  @P6 BRA `(.L_x_605) ;  /* 0x0000000000dc6947 */ /* 0x000fea0003800000 */
[----:B------:R-:W-:Y:S02]  /*193d0*/  LEA R12, R5, UR13, 0x7 ;  /* 0x0000000d050c7c11 */ /* 0x000fe4000f8e38ff */
[----:B------:R-:W-:Y:S02]  /*193e0*/  SHF.L.U32 R13, R7, 0x8, RZ ;  /* 0x00000008070d7819 */ /* 0x000fe400000006ff */
[----:B------:R-:W-:Y:S02]  /*193f0*/  MOV R16, RZ ;  /* 0x000000ff00107202 */ /* 0x000fe40000000f00 */
[----:B------:R-:W-:Y:S02]  /*19400*/  MOV R2, R0 ;  /* 0x0000000000027202 */ /* 0x000fe40000000f00 */
[----:B------:R-:W-:Y:S02]  /*19410*/  MOV R3, R11 ;  /* 0x0000000b00037202 */ /* 0x000fe40000000f00 */
[----:B------:R-:W-:-:S07]  /*19420*/  MOV R5, R10 ;  /* 0x0000000a00057202 */ /* 0x000fce0000000f00 */
.L_x_608:
[----:B------:R-:W1:Y:S01]  /*19430*/  S2R R7, SR_CgaCtaId ;  /* 0x0000000000077919 */ /* 0x000e620000008800 */
[----:B------:R-:W-:Y:S01]  /*19440*/  MOV R6, 0x400 ;  /* 0x0000040000067802 */ /* 0x000fe20000000f00 */
[----:B------:R-:W2:Y:S03]  /*19450*/  S2R R17, SR_TID.X ;  /* 0x0000000000117919 */ /* 0x000ea60000002100 */
[----:B-1----:R-:W-:Y:S02]  /*19460*/  LEA R14, R7, R6, 0x18 ;  /* 0x00000006070e7211 */ /* 0x002fe400078ec0ff */
[----:B------:R-:W-:Y:S02]  /*19470*/  SHF.L.U32 R6, R3, 0x1f, RZ ;  /* 0x0000001f03067819 */ /* 0x000fe400000006ff */
[----:B------:R-:W-:Y:S02]  /*19480*/  LEA R15, R5, R14, 0x3 ;  /* 0x0000000e050f7211 */ /* 0x000fe400078e18ff */
[----:B--2---:R-:W-:-:S02]  /*19490*/  LOP3.LUT P1, RZ, R17, 0x7f, RZ, 0xc0, !PT ;  /* 0x0000007f11ff7812 */ /* 0x004fc4000782c0ff */
[----:B------:R-:W1:Y:S11]  /*194a0*/  SYNCS.PHASECHK.TRANS64.TRYWAIT P0, [R15+URZ+0x40], R6 ;  /* 0x000040060f0075a7 */ /* 0x000e76000800017f */
[----:B------:R-:W2:Y:S01]  /*194b0*/  @!P1 LDC R7, c[0x0][0x500] ;  /* 0x00014000ff079b82 */ /* 0x000ea20000000800 */
[----:B-1----:R-:W-:Y:S05]  /*194c0*/  @!P0 BRA `(.L_x_606) ;  /* 0x0000001400e48947 */ /* 0x002fea0003800000 */
.L_x_648:
[----:B------:R-:W-:Y:S01]  /*194d0*/  UPRMT UR4, UR25, 0x9910, URZ ;  /* 0x0000991019047896 */ /* 0x000fe2000800003f */
[----:B--2---:R2:W-:Y:S03]  /*194e0*/  @!P1 SYNCS.ARRIVE.TRANS64 RZ, [R15+URZ], R7 ;  /* 0x000000070fff99a7 */ /* 0x0045e6000800003f */
[----:B------:R-:W-:-:S06]  /*194f0*/  UISETP.NE.AND UP0, UPT, UR4, 0x2, UPT ;  /* 0x000000020400788c */ /* 0x000fcc000bf05270 */
[----:B------:R-:W-:-:S13]  /*19500*/  PLOP3.LUT P0, PT, PT, PT, UP0, 0x80, 0x0 ;  /* 0x000000000000781c */ /* 0x000fda0003f0f008 */
[----:B--2---:R-:W-:Y:S05]  /*19510*/  @P0 BRA `(.L_x_607) ;  /* 0x0000000000040947 */ /* 0x004fea0003800000 */
[----:B------:R-:W-:Y:S01]  /*19520*/  BPT.TRAP 0x1 ;  /* 0x000000040000795c */ /* 0x000fe20000300000 */
.L_x_607:
[C---:B-1----:R-:W-:Y:S01]  /*19530*/  LEA R6, R5.reuse, R14, 0xe ;  /* 0x0000000e05067211 */ /* 0x042fe200078e70ff */
[----:B------:R-:W-:Y:S01]  /*19540*/  UIADD3 UR4, UP0, UR20, 0xf0, URZ ;  /* 0x000000f014047890 */ /* 0x000fe2000ff1e03f */
[----:B------:R-:W-:Y:S01]  /*19550*/  R2UR UR8, R5 ;  /* 0x00000000050872ca */ /* 0x000fe200000e0000 */
[----:B------:R-:W-:Y:S01]  /*19560*/  UIADD3 UR22, UP1, UR20, 0x1f0, URZ ;  /* 0x000001f014167890 */ /* 0x000fe2000ff3e03f */
[----:B------:R-:W-:Y:S01]  /*19570*/  R2UR UR5, R6 ;  /* 0x00000000060572ca */ /* 0x000fe200000e0000 */
[----:B------:R-:W-:Y:S01]  /*19580*/  UMOV UR6, 0x0 ;  /* 0x0000000000067882 */ /* 0x000fe20000000000 */
[----:B------:R-:W-:Y:S01]  /*19590*/  R2UR UR19, R14 ;  /* 0x000000000e1372ca */ /* 0x000fe200000e0000 */
[----:B------:R-:W-:Y:S01]  /*195a0*/  UIADD3.X UR23, URZ, UR21, URZ, UP1, !UPT ;  /* 0x000000153f177290 */ /* 0x000fe20008ffe43f */
[----:B------:R-:W-:Y:S01]  /*195b0*/  R2UR UR9, R15 ;  /* 0x000000000f0972ca */ /* 0x000fe200000e0000 */
[----:B------:R-:W-:Y:S01]  /*195c0*/  UMOV UR7, 0x10000000 ;  /* 0x1000000000077882 */ /* 0x000fe20000000000 */
[----:B------:R-:W-:Y:S01]  /*195d0*/  R2UR UR11, R13 ;  /* 0x000000000d0b72ca */ /* 0x000fe200000e0000 */
[----:B------:R-:W-:Y:S01]  /*195e0*/  UMOV UR26, 0x30000 ;  /* 0x00030000001a7882 */ /* 0x000fe20000000000 */
[----:B------:R-:W-:-:S02]  /*195f0*/  R2UR UR10, R16 ;  /* 0x00000000100a72ca */ /* 0x000fc400000e0000 */
[----:B------:R-:W-:Y:S01]  /*19600*/  R2UR UR12, R4 ;  /* 0x00000000040c72ca */ /* 0x000fe200000e0000 */
[----:B------:R-:W-:Y:S01]  /*19610*/  ULEA UR8, UR8, UR14, 0xd ;  /* 0x0000000e08087291 */ /* 0x000fe2000f8e683f */
[----:B------:R-:W-:Y:S01]  /*19620*/  IADD3 R2, R2, -0x1, RZ ;  /* 0xffffffff02027810 */ /* 0x000fe20007ffe0ff */
[----:B------:R-:W-:Y:S01]  /*19630*/  UIADD3 UR18, UR5, 0x6200, URZ ;  /* 0x0000620005127890 */ /* 0x000fe2000fffe03f */
[----:B------:R-:W-:Y:S01]  /*19640*/  R2UR UR24, R12 ;  /* 0x000000000c1872ca */ /* 0x000fe200000e0000 */
[----:B------:R-:W-:Y:S01]  /*19650*/  UIADD3.X UR5, URZ, UR21, URZ, UP0, !UPT ;  /* 0x000000153f057290 */ /* 0x000fe200087fe43f */
[----:B------:R-:W-:Y:S01]  /*19660*/  ISETP.GT.AND P1, PT, R2, 0x1, PT ;  /* 0x000000010200780c */ /* 0x000fe20003f24270 */
[----:B------:R-:W-:Y:S01]  /*19670*/  UIADD3 UR19, UR19, 0x26200, UR8 ;  /* 0x0002620013137890 */ /* 0x000fe2000fffe008 */
[----:B------:R-:W-:Y:S02]  /*19680*/  IADD3 R5, R5, 0x1, RZ ;  /* 0x0000000105057810 */ /* 0x000fe40007ffe0ff */
[----:B------:R-:W-:Y:S01]  /*19690*/  UMOV UR8, UR18 ;  /* 0x0000001200087c82 */ /* 0x000fe20008000000 */
[----:B------:R-:W-:-:S02]  /*196a0*/  IADD3 R16, R16, 0x40, RZ ;  /* 0x0000004010107810 */ /* 0x000fc40007ffe0ff */
[C---:B------:R-:W-:Y:S01]  /*196b0*/  ISETP.NE.AND P0, PT, R5.reuse, 0x8, PT ;  /* 0x000000080500780c */ /* 0x040fe20003f05270 */
[----:B------:R1:W-:Y:S03]  /*196c0*/  UTMALDG.3D [UR8], [UR4], desc[UR6] ;  /* 0x00000608040075b4 */ /* 0x0003e60008011000 */
[----:B------:R-:W-:Y:S02]  /*196d0*/  SEL R6, RZ, 0x1, P0 ;  /* 0x00000001ff067807 */ /* 0x000fe40000000000 */
[----:B------:R-:W-:Y:S02]  /*196e0*/  SEL R5, R5, RZ, P0 ;  /* 0x000000ff05057207 */ /* 0x000fe40000000000 */
[----:B------:R-:W-:Y:S01]  /*196f0*/  LOP3.LUT R3, R3, R6, RZ, 0x3c, !PT ;  /* 0x0000000603037212 */ /* 0x000fe200078e3cff */
[----:B-1----:R-:W-:Y:S01]  /*19700*/  UMOV UR8, UR19 ;  /* 0x0000001300087c82 */ /* 0x002fe20008000000 */
[----:B------:R-:W-:-:S02]  /*19710*/  UMOV UR11, UR24 ;  /* 0x00000018000b7c82 */ /* 0x000fc40008000000 */
[----:B------:R1:W-:Y:S02]  /*19720*/  UTMALDG.3D.MULTICAST [UR8], [UR22], UR26, desc[UR6] ;  /* 0x00000608160073b4 */ /* 0x0003e4000801181a */
[----:B-1----:R-:W-:Y:S05]  /*19730*/  @P1 BRA `(.L_x_608) ;  /* 0xfffffffc003c1947 */ /* 0x002fea000383ffff */
.L_x_605:
[----:B------:R-:W-:Y:S05]  /*19740*/  BSYNC B1 ;  /* 0x0000000000017941 */ /* 0x000fea0003800000 */
.L_x_604:
[----:B------:R-:W2:Y:S01]  /*19750*/  LDL.LU R17, [R1+0xc8] ;  /* 0x0000c80001117983 */ /* 0x000ea20000300800 */
[----:B------:R-:W-:Y:S01]  /*19760*/  LOP3.LUT P1, RZ, R8, 0xff, RZ, 0xc0, !PT ;  /* 0x000000ff08ff7812 */ /* 0x000fe2000782c0ff */
[----:B------:R-:W-:Y:S02]  /*19770*/  ULDC.64 UR4, c[0x0][0x8f8] ;  /* 0x00023e0000047ab9 */ /* 0x000fe40000000a00 */
[----:B------:R-:W3:Y:S01]  /*19780*/  LDL.LU R14, [R1+0xc4] ;  /* 0x0000c400010e7983 */ /* 0x000ee20000300800 */
[----:B------:R-:W-:Y:S01]  /*19790*/  IADD3 R10, R9, R10, RZ ;  /* 0x0000000a090a7210 */ /* 0x000fe20007ffe0ff */
[----:B------:R-:W-:Y:S01]  /*197a0*/  BSSY B1, `(.L_x_609) ;  /* 0x0000072000017945 */ /* 0x000fe20003800000 */
[----:B------:R-:W-:Y:S02]  /*197b0*/  MOV R7, 0xffffffff ;  /* 0xffffffff00077802 */ /* 0x000fe40000000f00 */
[----:B------:R-:W-:Y:S02]  /*197c0*/  SHF.R.U32.HI R2, RZ, 0x3, R10 ;  /* 0x00000003ff027819 */ /* 0x000fe4000001160a */
[----:B------:R-:W-:-:S02]  /*197d0*/  ISETP.GT.U32.AND P0, PT, R10, 0x7, PT ;  /* 0x000000070a00780c */ /* 0x000fc40003f04070 */
[----:B------:R-:W-:Y:S01]  /*197e0*/  LOP3.LUT R2, R2, 0x1, RZ, 0xc0, !PT ;  /* 0x0000000102027812 */ /* 0x000fe200078ec0ff */
[----:B------:R-:W1:Y:S01]  /*197f0*/  @P1 S2R R4, SR_CgaCtaId ;  /* 0x0000000000041919 */ /* 0x000e620000008800 */
[----:B------:R-:W-:Y:S02]  /*19800*/  @P1 MOV R3, 0x400 ;  /* 0x0000040000031802 */ /* 0x000fe40000000f00 */
[----:B------:R-:W-:Y:S02]  /*19810*/  ISETP.LT.U32.AND P0, PT, R9, 0x8, P0 ;  /* 0x000000080900780c */ /* 0x000fe40000701070 */
[----:B------:R-:W-:Y:S02]  /*19820*/  MOV R5, 0xffffffff ;  /* 0xffffffff00057802 */ /* 0x000fe40000000f00 */
[----:B------:R-:W-:Y:S02]  /*19830*/  LOP3.LUT R10, R10, 0x7, RZ, 0xc0, !PT ;  /* 0x000000070a0a7812 */ /* 0x000fe400078ec0ff */
[----:B------:R-:W-:-:S02]  /*19840*/  PRMT R8, RZ, 0x7610, R8 ;  /* 0x00007610ff087816 */ /* 0x000fc40000000008 */
[----:B-1----:R-:W-:Y:S02]  /*19850*/  @P1 LEA R3, R4, R3, 0x18 ;  /* 0x0000000304031211 */ /* 0x002fe400078ec0ff */
[----:B------:R-:W-:Y:S02]  /*19860*/  MOV R4, 0xffffffff ;  /* 0xffffffff00047802 */ /* 0x000fe40000000f00 */
[----:B------:R1:W-:Y:S01]  /*19870*/  @P1 SYNCS.ARRIVE.TRANS64.A1T0 RZ, [R3+URZ+0xc8], RZ ;  /* 0x0000c8ff03ff19a7 */ /* 0x0003e2000810003f */
[----:B------:R-:W-:Y:S02]  /*19880*/  ISETP.NE.U32.AND P1, PT, R2, 0x1, PT ;  /* 0x000000010200780c */ /* 0x000fe40003f25070 */
[----:B------:R-:W-:Y:S02]  /*19890*/  SEL R2, RZ, 0x1, !P0 ;  /* 0x00000001ff027807 */ /* 0x000fe40004000000 */
[----:B------:R-:W-:-:S04]  /*198a0*/  ISETP.GT.U32.AND P1, PT, R9, 0x7, !P1 ;  /* 0x000000070900780c */ /* 0x000fc80004f24070 */
[----:B-1----:R-:W-:-:S04]  /*198b0*/  SEL R3, RZ, 0x1, !P1 ;  /* 0x00000001ff037807 */ /* 0x002fc80004800000 */
[--C-:B------:R-:W-:Y:S02]  /*198c0*/  LOP3.LUT R11, R3, R11, R2.reuse, 0x96, !PT ;  /* 0x0000000b030b7212 */ /* 0x100fe400078e9602 */
[----:B------:R-:W-:Y:S02]  /*198d0*/  PRMT R2, RZ, 0x7610, R2 ;  /* 0x00007610ff027816 */ /* 0x000fe40000000002 */
[----:B---3--:R-:W-:-:S04]  /*198e0*/  IADD3 R14, P2, R14, UR56, RZ ;  /* 0x000000380e0e7c10 */ /* 0x008fc8000ff5e0ff */
[----:B--2---:R-:W-:Y:S01]  /*198f0*/  IADD3.X R17, R17, UR38, RZ, P2, !PT ;  /* 0x0000002611117c10 */ /* 0x004fe200097fe4ff */
[----:B------:R1:W-:Y:S01]  /*19900*/  STL [R1+0xc4], R14 ;  /* 0x0000c40e01007387 */ /* 0x0003e20000100800 */
[----:B------:R-:W-:-:S03]  /*19910*/  ISETP.GE.U32.AND P2, PT, R14, UR4, PT ;  /* 0x000000040e007c0c */ /* 0x000fc6000bf46070 */
[----:B------:R1:W-:Y:S01]  /*19920*/  STL [R1+0xc8], R17 ;  /* 0x0000c81101007387 */ /* 0x0003e20000100800 */
[----:B------:R-:W-:-:S13]  /*19930*/  ISETP.GE.U32.AND.EX P0, PT, R17, UR5, PT, P2 ;  /* 0x0000000511007c0c */ /* 0x000fda000bf06120 */
[----:B-1----:R-:W-:Y:S05]  /*19940*/  @P0 BRA `(.L_x_610) ;  /* 0x00000004005c0947 */ /* 0x002fea0003800000 */
[----:B------:R-:W-:Y:S01]  /*19950*/  ULDC.64 UR4, c[0x0][0x8d0] ;  /* 0x0002340000047ab9 */ /* 0x000fe20000000a00 */
[----:B------:R-:W1:Y:S01]  /*19960*/  S2R R13, SR_CTAID.X ;  /* 0x00000000000d7919 */ /* 0x000e620000002500 */
[----:B------:R-:W-:Y:S01]  /*19970*/  ISETP.NE.U32.AND P0, PT, RZ, UR4, PT ;  /* 0x00000004ff007c0c */ /* 0x000fe2000bf05070 */
[----:B------:R-:W-:Y:S01]  /*19980*/  ULDC UR7, c[0x0][0x8d8] ;  /* 0x0002360000077ab9 */ /* 0x000fe20000000800 */
[----:B------:R-:W-:Y:S01]  /*19990*/  MOV R2, R14 ;  /* 0x0000000e00027202 */ /* 0x000fe20000000f00 */
[----:B------:R-:W2:Y:S01]  /*199a0*/  S2R R12, SR_CTAID.Y ;  /* 0x00000000000c7919 */ /* 0x000ea20000002600 */
[----:B------:R-:W-:Y:S02]  /*199b0*/  ISETP.NE.AND.EX P0, PT, RZ, UR5, PT, P0 ;  /* 0x00000005ff007c0c */ /* 0x000fe4000bf05300 */
[----:B------:R-:W-:-:S11]  /*199c0*/  MOV R3, R17 ;  /* 0x0000001100037202 */ /* 0x000fd60000000f00 */
[----:B------:R-:W-:Y:S05]  /*199d0*/  @!P0 BRA `(.L_x_611) ;  /* 0x0000000000288947 */ /* 0x000fea0003800000 */
[----:B------:R-:W-:Y:S02]  /*199e0*/  ULDC UR6, c[0x0][0x8dc] ;  /* 0x0002370000067ab9 */ /* 0x000fe40000000800 */
[----:B------:R-:W-:-:S04]  /*199f0*/  IADD3 R7, P0, R14, UR6, RZ ;  /* 0x000000060e077c10 */ /* 0x000fc8000ff1e0ff */
[----:B------:R-:W-:-:S05]  /*19a00*/  IADD3.X R15, RZ, R17, RZ, P0, !PT ;  /* 0x00000011ff0f7210 */ /* 0x000fca00007fe4ff */
[----:B------:R-:W-:-:S04]  /*19a10*/  IMAD.WIDE.U32 R4, R15, UR4, RZ ;  /* 0x000000040f047c25 */ /* 0x000fc8000f8e00ff */
[----:B------:R-:W-:-:S04]  /*19a20*/  IMAD.WIDE.U32 R4, P0, R7, UR5, R4 ;  /* 0x0000000507047c25 */ /* 0x000fc8000f800004 */
[----:B------:R-:W-:Y:S01]  /*19a30*/  IMAD.WIDE.U32 R6, R7, UR4, RZ ;  /* 0x0000000407067c25 */ /* 0x000fe2000f8e00ff */
[----:B------:R-:W-:Y:S02]  /*19a40*/  IADD3.X R3, RZ, RZ, RZ, P0, !PT ;  /* 0x000000ffff037210 */ /* 0x000fe400007fe4ff */
[----:B------:R-:W-:Y:S02]  /*19a50*/  MOV R2, R5 ;  /* 0x0000000500027202 */ /* 0x000fe40000000f00 */
[----:B------:R-:W-:-:S05]  /*19a60*/  IADD3 RZ, P0, R7, R4, RZ ;  /* 0x0000000407ff7210 */ /* 0x000fca0007f1e0ff */
[----:B------:R-:W-:-:S08]  /*19a70*/  IMAD.WIDE.U32.X R2, R15, UR5, R2, P0 ;  /* 0x000000050f027c25 */ /* 0x000fd000080e0402 */
.L_x_611:
[--C-:B------:R-:W-:Y:S01]  /*19a80*/  SHF.R.U64 R6, R2, UR7, R3.reuse ;  /* 0x0000000702067c19 */ /* 0x100fe20008001203 */
[----:B------:R-:W-:Y:S01]  /*19a90*/  ULDC.64 UR4, c[0x0][0x8c8] ;  /* 0x0002320000047ab9 */ /* 0x000fe20000000a00 */
[----:B------:R-:W-:Y:S01]  /*19aa0*/  SHF.R.U32.HI R2, RZ, UR7, R3 ;  /* 0x00000007ff027c19 */ /* 0x000fe20008011603 */
[----:B------:R-:W3:Y:S01]  /*19ab0*/  LDC R18, c[0x0][0x144] ;  /* 0x00005100ff127b82 */ /* 0x000ee20000000800 */
[----:B------:R-:W-:Y:S01]  /*19ac0*/  IADD3 R5, P0, RZ, -R6, RZ ;  /* 0x80000006ff057210 */ /* 0x000fe20007f1e0ff */
[----:B------:R-:W-:Y:S01]  /*19ad0*/  ULDC.64 UR8, c[0x0][0x8e8] ;  /* 0x00023a0000087ab9 */ /* 0x000fe20000000a00 */
[----:B------:R-:W-:Y:S01]  /*19ae0*/  MOV R3, R17 ;  /* 0x0000001100037202 */ /* 0x000fe20000000f00 */
[----:B------:R-:W-:Y:S01]  /*19af0*/  ULDC UR6, c[0x0][0x8b0] ;  /* 0x00022c0000067ab9 */ /* 0x000fe20000000800 */
[----:B------:R-:W-:Y:S02]  /*19b00*/  IADD3.X R2, RZ, ~R2, RZ, P0, !PT ;  /* 0x80000002ff027210 */ /* 0x000fe400007fe4ff */
[----:B-1----:R-:W-:Y:S01]  /*19b10*/  I2FP.F32.U32 R7, R13 ;  /* 0x0000000d00077245 */ /* 0x002fe20000201000 */
[----:B------:R-:W1:Y:S01]  /*19b20*/  LDC R15, c[0x0][0x148] ;  /* 0x00005200ff0f7b82 */ /* 0x000e620000000800 */
[----:B------:R-:W-:Y:S01]  /*19b30*/  ISETP.NE.U32.AND P0, PT, RZ, UR8, PT ;  /* 0x00000008ff007c0c */ /* 0x000fe2000bf05070 */
[----:B------:R-:W-:Y:S01]  /*19b40*/  IMAD R4, R2, UR4, RZ ;  /* 0x0000000402047c24 */ /* 0x000fe2000f8e02ff */
[----:B------:R-:W-:-:S02]  /*19b50*/  MOV R2, R14 ;  /* 0x0000000e00027202 */ /* 0x000fc40000000f00 */
[----:B------:R-:W-:-:S03]  /*19b60*/  ISETP.NE.AND.EX P0, PT, RZ, UR9, PT, P0 ;  /* 0x00000009ff007c0c */ /* 0x000fc6000bf05300 */
[----:B------:R-:W-:Y:S01]  /*19b70*/  IMAD.WIDE.U32 R2, R5, UR4, R2 ;  /* 0x0000000405027c25 */ /* 0x000fe2000f8e0002 */
[----:B------:R-:W-:-:S03]  /*19b80*/  ULDC UR4, c[0x0][0x150] ;  /* 0x0000540000047ab9 */ /* 0x000fc60000000800 */
[----:B------:R-:W-:Y:S02]  /*19b90*/  IMAD R5, R5, UR5, R4 ;  /* 0x0000000505057c24 */ /* 0x000fe4000f8e0204 */
[----:B------:R-:W-:Y:S01]  /*19ba0*/  FMUL R4, R7, UR4 ;  /* 0x0000000407047c20 */ /* 0x000fe20008400000 */
[----:B------:R-:W-:Y:S01]  /*19bb0*/  ULDC UR4, c[0x0][0x8c0] ;  /* 0x0002300000047ab9 */ /* 0x000fe20000000800 */
[----:B------:R-:W-:Y:S01]  /*19bc0*/  ULDC UR5, c[0x0][0x154] ;  /* 0x0000550000057ab9 */ /* 0x000fe20000000800 */
[----:B------:R-:W-:-:S03]  /*19bd0*/  IADD3 R3, R3, R5, RZ ;  /* 0x0000000503037210 */ /* 0x000fc60007ffe0ff */
[----:B------:R-:W4:Y:S01]  /*19be0*/  F2I.U32.TRUNC.NTZ R4, R4 ;  /* 0x0000000400047305 */ /* 0x000f22000020f000 */
[----:B------:R-:W-:Y:S02]  /*19bf0*/  SHF.R.U64 R7, R2, UR4, R3 ;  /* 0x0000000402077c19 */ /* 0x000fe40008001203 */
[----:B--2---:R-:W-:-:S05]  /*19c00*/  I2FP.F32.U32 R2, R12 ;  /* 0x0000000c00027245 */ /* 0x004fca0000201000 */
[----:B------:R-:W-:Y:S01]  /*19c10*/  FMUL R17, R2, UR5 ;  /* 0x0000000502117c20 */ /* 0x000fe20008400000 */
[----:B------:R-:W-:Y:S01]  /*19c20*/  SHF.R.U32.HI R2, RZ, UR4, R3 ;  /* 0x00000004ff027c19 */ /* 0x000fe20008011603 */
[----:B------:R-:W-:-:S03]  /*19c30*/  ULDC UR4, c[0x0][0x900] ;  /* 0x0002400000047ab9 */ /* 0x000fc60000000800 */
[--C-:B------:R-:W-:Y:S01]  /*19c40*/  SHF.R.U64 R16, R7, UR6, R2.reuse ;  /* 0x0000000607107c19 */ /* 0x100fe20008001202 */
[----:B------:R-:W2:Y:S01]  /*19c50*/  F2I.U32.TRUNC.NTZ R17, R17 ;  /* 0x0000001100117305 */ /* 0x000ea2000020f000 */
[----:B------:R-:W-:Y:S02]  /*19c60*/  SHF.R.U32.HI R3, RZ, UR6, R2 ;  /* 0x00000006ff037c19 */ /* 0x000fe40008011602 */
[----:B----4-:R-:W-:Y:S02]  /*19c70*/  IADD3 R4, -R4, RZ, RZ ;  /* 0x000000ff04047210 */ /* 0x010fe40007ffe1ff */
[--C-:B------:R-:W-:Y:S02]  /*19c80*/  SHF.R.U64 R14, R16, UR4, R3.reuse ;  /* 0x00000004100e7c19 */ /* 0x100fe40008001203 */
[----:B------:R-:W-:Y:S01]  /*19c90*/  SHF.R.U32.HI R19, RZ, UR4, R3 ;  /* 0x00000004ff137c19 */ /* 0x000fe20008011603 */
[----:B---3--:R-:W-:Y:S01]  /*19ca0*/  IMAD R13, R18, R4, R13 ;  /* 0x00000004120d7224 */ /* 0x008fe200078e020d */
[----:B------:R-:W-:-:S02]  /*19cb0*/  MOV R2, R14 ;  /* 0x0000000e00027202 */ /* 0x000fc40000000f00 */
[----:B------:R-:W-:Y:S01]  /*19cc0*/  MOV R3, R19 ;  /* 0x0000001300037202 */ /* 0x000fe20000000f00 */
[----:B------:R-:W-:Y:S06]  /*19cd0*/  @!P0 BRA `(.L_x_612) ;  /* 0x0000000000288947 */ /* 0x000fec0003800000 */
[----:B------:R-:W-:Y:S02]  /*19ce0*/  ULDC UR4, c[0x0][0x8f4] ;  /* 0x00023d0000047ab9 */ /* 0x000fe40000000800 */
[----:B------:R-:W-:-:S04]  /*19cf0*/  IADD3 R3, P0, R14, UR4, RZ ;  /* 0x000000040e037c10 */ /* 0x000fc8000ff1e0ff */
[----:B------:R-:W-:-:S05]  /*19d00*/  IADD3.X R19, RZ, R19, RZ, P0, !PT ;  /* 0x00000013ff137210 */ /* 0x000fca00007fe4ff */
[----:B------:R-:W-:-:S04]  /*19d10*/  IMAD.WIDE.U32 R4, R19, UR8, RZ ;  /* 0x0000000813047c25 */ /* 0x000fc8000f8e00ff */
[----:B------:R-:W-:-:S04]  /*19d20*/  IMAD.WIDE.U32 R4, P0, R3, UR9, R4 ;  /* 0x0000000903047c25 */ /* 0x000fc8000f800004 */
[----:B------:R-:W-:Y:S01]  /*19d30*/  IMAD.WIDE.U32 R2, R3, UR8, RZ ;  /* 0x0000000803027c25 */ /* 0x000fe2000f8e00ff */
[----:B------:R-:W-:-:S04]  /*19d40*/  MOV R2, R5 ;  /* 0x0000000500027202 */ /* 0x000fc80000000f00 */
[----:B------:R-:W-:Y:S02]  /*19d50*/  IADD3 RZ, P1, R3, R4, RZ ;  /* 0x0000000403ff7210 */ /* 0x000fe40007f3e0ff */
[----:B------:R-:W-:-:S03]  /*19d60*/  IADD3.X R3, RZ, RZ, RZ, P0, !PT ;  /* 0x000000ffff037210 */ /* 0x000fc600007fe4ff */
[----:B------:R-:W-:-:S08]  /*19d70*/  IMAD.WIDE.U32.X R2, R19, UR9, R2, P1 ;  /* 0x0000000913027c25 */ /* 0x000fd000088e0402 */
.L_x_612:
[----:B------:R-:W3:Y:S01]  /*19d80*/  LDC R4, c[0x0][0x904] ;  /* 0x00024100ff047b82 */ /* 0x000ee20000000800 */
[----:B------:R-:W-:Y:S01]  /*19d90*/  ULDC UR4, c[0x0][0x8f0] ;  /* 0x00023c0000047ab9 */ /* 0x000fe20000000800 */
[----:B--2---:R-:W-:Y:S01]  /*19da0*/  IADD3 R17, -R17, RZ, RZ ;  /* 0x000000ff11117210 */ /* 0x004fe20007ffe1ff */
[----:B------:R-:W-:Y:S01]  /*19db0*/  ULDC UR5, c[0x0][0x8b8] ;  /* 0x00022e0000057ab9 */ /* 0x000fe20000000800 */
[----:B------:R-:W-:Y:S01]  /*19dc0*/  SHF.R.U64 R3, R2, UR4, R3 ;  /* 0x0000000402037c19 */ /* 0x000fe20008001203 */
[----:B------:R-:W-:Y:S01]  /*19dd0*/  ULDC UR4, c[0x0][0x8e0] ;  /* 0x0002380000047ab9 */ /* 0x000fe20000000800 */
[----:B------:R-:W-:Y:S02]  /*19de0*/  LOP3.LUT R16, R16, UR17, RZ, 0xc0, !PT ;  /* 0x0000001110107c12 */ /* 0x000fe4000f8ec0ff */
[----:B------:R-:W-:Y:S02]  /*19df0*/  IADD3 R5, -R3, RZ, RZ ;  /* 0x000000ff03057210 */ /* 0x000fe40007ffe1ff */
[----:B------:R-:W-:Y:S01]  /*19e00*/  LOP3.LUT R7, R7, UR15, RZ, 0xc0, !PT ;  /* 0x0000000f07077c12 */ /* 0x000fe2000f8ec0ff */
[----:B------:R-:W-:Y:S01]  /*19e10*/  IMAD R16, R3, UR16, R16 ;  /* 0x0000001003107c24 */ /* 0x000fe2000f8e0210 */
[----:B------:R-:W-:Y:S01]  /*19e20*/  MOV R2, 0x1 ;  /* 0x0000000100027802 */ /* 0x000fe20000000f00 */
[----:B------:R-:W-:Y:S01]  /*19e30*/  IMAD R14, R5, UR4, R14 ;  /* 0x00000004050e7c24 */ /* 0x000fe2000f8e020e */
[----:B------:R-:W-:-:S03]  /*19e40*/  ULDC UR4, c[0x0][0x8a8] ;  /* 0x00022a0000047ab9 */ /* 0x000fc60000000800 */
[----:B------:R-:W-:Y:S01]  /*19e50*/  IMAD R14, R14, UR4, R7 ;  /* 0x000000040e0e7c24 */ /* 0x000fe2000f8e0207 */
[----:B---3--:R-:W-:Y:S02]  /*19e60*/  ISETP.NE.AND P0, PT, R4, 0x1, PT ;  /* 0x000000010400780c */ /* 0x008fe40003f05270 */
[----:B------:R-:W-:-:S11]  /*19e70*/  MOV R4, R6 ;  /* 0x0000000600047202 */ /* 0x000fd60000000f00 */
[----:B-1----:R-:W-:-:S04]  /*19e80*/  @P0 IMAD R13, R15, R17, R12 ;  /* 0x000000110f0d0224 */ /* 0x002fc800078e020c */
[----:B------:R-:W-:-:S05]  /*19e90*/  IMAD R13, R16, UR5, R13 ;  /* 0x00000005100d7c24 */ /* 0x000fca000f8e020d */
[----:B------:R-:W-:Y:S02]  /*19ea0*/  SEL R5, R14, R13, !P0 ;  /* 0x0000000d0e057207 */ /* 0x000fe40004000000 */
[----:B------:R-:W-:-:S07]  /*19eb0*/  SEL R7, R13, R14, !P0 ;  /* 0x0000000e0d077207 */ /* 0x000fce0004000000 */
.L_x_610:
[----:B------:R-:W-:Y:S05]  /*19ec0*/  BSYNC B1 ;  /* 0x0000000000017941 */ /* 0x000fea0003800000 */
.L_x_609:
[----:B------:R-:W-:-:S13]  /*19ed0*/  LOP3.LUT P0, RZ, R2, 0xff, RZ, 0xc0, !PT ;  /* 0x000000ff02ff7812 */ /* 0x000fda000780c0ff */
[----:B------:R-:W-:Y:S05]  /*19ee0*/  @P0 BRA `(.L_x_613) ;  /* 0xfffffff4001c0947 */ /* 0x000fea000383ffff */
[----:B------:R-:W-:Y:S05]  /*19ef0*/  BSYNC B0 ;  /* 0x0000000000007941 */ /* 0x000fea0003800000 */
.L_x_602:
[----:B------:R-:W-:-:S03]  /*19f00*/  UMOV UR4, 0xffffffff ;  /* 0xffffffff00047882 */ /* 0x000fc60000000000 */
[----:B------:R-:W-:Y:S05]  /*19f10*/  BRA.DIV UR4, `(.L_x_614) ;  /* 0x0000000e04647947 */ /* 0x000fea000b800000 */
[----:B------:R-:W-:-:S13]  /*19f20*/  ELECT P6, URZ, PT ;  /* 0x00000000003f782f */ /* 0x000fda00038c0000 */
.L_x_651:
[----:B------:R-:W-:Y:S04]  /*19f30*/  BSSY B0, `(.L_x_615) ;  /* 0x0000050000007945 */ /* 0x000fe80003800000 */
[----:B------:R-:W-:Y:S05]  /*19f40*/  @!P6 BRA `(.L_x_616) ;  /* 0x000000040038e947 */ /* 0x000fea0003800000 */
[----:B------:R-:W-:-:S04]  /*19f50*/  ULOP3.LUT UR4, UR40, 0x2, URZ, 0xfc, !UPT ;  /* 0x0000000228047892 */ /* 0x000fc8000f8efc3f */
[----:B------:R-:W-:-:S06]  /*19f60*/  UISETP.NE.AND UP0, UPT, UR4, 0x3, UPT ;  /* 0x000000030400788c */ /* 0x000fcc000bf05270 */
[----:B------:R-:W-:-:S13]  /*19f70*/  PLOP3.LUT P0, PT, PT, PT, UP0, 0x80, 0x0 ;  /* 0x000000000000781c */ /* 0x000fda0003f0f008 */
[----:B------:R-:W-:Y:S05]  /*19f80*/  @!P0 BRA `(.L_x_617) ;  /* 0x0000000000048947 */ /* 0x000fea0003800000 */
[----:B------:R-:W-:Y:S01]  /*19f90*/  BPT.TRAP 0x1 ;  /* 0x000000040000795c */ /* 0x000fe20000300000 */
.L_x_617:
[----:B------:R-:W1:Y:S01]  /*19fa0*/  S2R R3, SR_CgaCtaId ;  /* 0x0000000000037919 */ /* 0x000e620000008800 */
[----:B------:R-:W-:Y:S02]  /*19fb0*/  MOV R0, 0x400 ;  /* 0x0000040000007802 */ /* 0x000fe40000000f00 */
[----:B------:R-:W-:Y:S02]  /*19fc0*/  SHF.L.U32 R2, R11, 0x1f, RZ ;  /* 0x0000001f0b027819 */ /* 0x000fe400000006ff */
[----:B-1----:R-:W-:-:S04]  /*19fd0*/  LEA R3, R3, R0, 0x18 ;  /* 0x0000000003037211 */ /* 0x002fc800078ec0ff */
[----:B------:R-:W-:-:S04]  /*19fe0*/  IADD3 R3, R3, 0x40, RZ ;  /* 0x0000004003037810 */ /* 0x000fc80007ffe0ff */
[C---:B------:R-:W-:Y:S02]  /*19ff0*/  LEA R5, R10.reuse, R3, 0x3 ;  /* 0x000000030a057211 */ /* 0x040fe400078e18ff */
[----:B------:R-:W-:Y:S02]  /*1a000*/  IADD3 R10, R10, 0x1, RZ ;  /* 0x000000010a0a7810 */ /* 0x000fe40007ffe0ff */
[----:B------:R-:W1:Y:S02]  /*1a010*/  SYNCS.PHASECHK.TRANS64.TRYWAIT P0, [R5+URZ], R2 ;  /* 0x00000002050075a7 */ /* 0x000e64000800017f */
[----:B------:R-:W-:-:S04]  /*1a020*/  ISETP.NE.AND P1, PT, R10, 0x8, PT ;  /* 0x000000080a00780c */ /* 0x000fc80003f25270 */
[----:B------:R-:W-:Y:S02]  /*1a030*/  SEL R0, RZ, 0x1, P1 ;  /* 0x00000001ff007807 */ /* 0x000fe40000800000 */
[----:B------:R-:W-:Y:S02]  /*1a040*/  SEL R10, R10, RZ, P1 ;  /* 0x000000ff0a0a7207 */ /* 0x000fe40000800000 */
[----:B------:R-:W-:Y:S02]  /*1a050*/  LOP3.LUT R11, R11, R0, RZ, 0x3c, !PT ;  /* 0x000000000b0b7212 */ /* 0x000fe400078e3cff */
[----:B------:R-:W-:Y:S02]  /*1a060*/  LEA R7, R10, R3, 0x3 ;  /* 0x000000030a077211 */ /* 0x000fe400078e18ff */
[----:B------:R-:W-:Y:S01]  /*1a070*/  SHF.L.U32 R4, R11, 0x1f, RZ ;  /* 0x0000001f0b047819 */ /* 0x000fe200000006ff */
[----:B-1----:R-:W-:Y:S06]  /*1a080*/  @!P0 BRA `(.L_x_618) ;  /* 0x0000000c00288947 */ /* 0x002fec0003800000 */
.L_x_652:
[----:B------:R-:W2:Y:S01]  /*1a090*/  SYNCS.PHASECHK.TRANS64.TRYWAIT P0, [R7+URZ], R4 ;  /* 0x00000004070075a7 */ /* 0x000ea2000800017f */
[----:B------:R-:W-:-:S04]  /*1a0a0*/  IADD3 R0, R10, 0x1, RZ ;  /* 0x000000010a007810 */ /* 0x000fc80007ffe0ff */
[----:B------:R-:W-:-:S04]  /*1a0b0*/  ISETP.NE.AND P1, PT, R0, 0x8, PT ;  /* 0x000000080000780c */ /* 0x000fc80003f25270 */
[----:B-1----:R-:W-:Y:S02]  /*1a0c0*/  SEL R2, RZ, 0x1, P1 ;  /* 0x00000001ff027807 */ /* 0x002fe40000800000 */
[----:B------:R-:W-:Y:S02]  /*1a0d0*/  SEL R0, R0, RZ, P1 ;  /* 0x000000ff00007207 */ /* 0x000fe40000800000 */
[----:B------:R-:W-:Y:S02]  /*1a0e0*/  LOP3.LUT R11, R11, R2, RZ, 0x3c, !PT ;  /* 0x000000020b0b7212 */ /* 0x000fe400078e3cff */
[----:B------:R-:W-:Y:S02]  /*1a0f0*/  LEA R6, R0, R3, 0x3 ;  /* 0x0000000300067211 */ /* 0x000fe400078e18ff */
[----:B------:R-:W-:Y:S01]  /*1a100*/  SHF.L.U32 R5, R11, 0x1f, RZ ;  /* 0x0000001f0b057819 */ /* 0x000fe200000006ff */
[----:B--2---:R-:W-:Y:S06]  /*1a110*/  @!P0 BRA `(.L_x_619) ;  /* 0x0000000c00188947 */ /* 0x004fec0003800000 */
.L_x_653:
[----:B------:R-:W2:Y:S01]  /*1a120*/  SYNCS.PHASECHK.TRANS64.TRYWAIT P0, [R6+URZ], R5 ;  /* 0x00000005060075a7 */ /* 0x000ea2000800017f */
[----:B------:R-:W-:-:S04]  /*1a130*/  IADD3 R0, R0, 0x1, RZ ;  /* 0x0000000100007810 */ /* 0x000fc80007ffe0ff */
[----:B------:R-:W-:-:S04]  /*1a140*/  ISETP.NE.AND P1, PT, R0, 0x8, PT ;  /* 0x000000080000780c */ /* 0x000fc80003f25270 */
[----:B------:R-:W-:Y:S02]  /*1a150*/  SEL R2, RZ, 0x1, P1 ;  /* 0x00000001ff027807 */ /* 0x000fe40000800000 */
[----:B------:R-:W-:Y:S02]  /*1a160*/  SEL R0, R0, RZ, P1 ;  /* 0x000000ff00007207 */ /* 0x000fe40000800000 */
[----:B------:R-:W-:Y:S02]  /*1a170*/  LOP3.LUT R11, R11, R2, RZ, 0x3c, !PT ;  /* 0x000000020b0b7212 */ /* 0x000fe400078e3cff */
[----:B-1----:R-:W-:Y:S02]  /*1a180*/  LEA R7, R0, R3, 0x3 ;  /* 0x0000000300077211 */ /* 0x002fe400078e18ff */
[----:B------:R-:W-:Y:S01]  /*1a190*/  SHF.L.U32 R4, R11, 0x1f, RZ ;  /* 0x0000001f0b047819 */ /* 0x000fe200000006ff */
[----:B--2---:R-:W-:Y:S06]  /*1a1a0*/  @!P0 BRA `(.L_x_620) ;  /* 0x0000000c00088947 */ /* 0x004fec0003800000 */
.L_x_654:
        /* <DEDUP_REMOVED lines=9> */
.L_x_655:
        /* <DEDUP_REMOVED lines=9> */
.L_x_656:
        /* <DEDUP_REMOVED lines=9> */
.L_x_657:
[----:B------:R-:W2:Y:S01]  /*1a360*/  SYNCS.PHASECHK.TRANS64.TRYWAIT P0, [R6+URZ], R5 ;  /* 0x00000005060075a7 */ /* 0x000ea2000800017f */
[----:B------:R-:W-:-:S04]  /*1a370*/  IADD3 R0, R0, 0x1, RZ ;  /* 0x0000000100007810 */ /* 0x000fc80007ffe0ff */
[----:B------:R-:W-:-:S04]  /*1a380*/  ISETP.NE.AND P1, PT, R0, 0x8, PT ;  /* 0x000000080000780c */ /* 0x000fc80003f25270 */
[----:B------:R-:W-:Y:S02]  /*1a390*/  SEL R2, RZ, 0x1, P1 ;  /* 0x00000001ff027807 */ /* 0x000fe40000800000 */
[----:B------:R-:W-:Y:S02]  /*1a3a0*/  SEL R0, R0, RZ, P1 ;  /* 0x000000ff00007207 */ /* 0x000fe40000800000 */
[----:B------:R-:W-:Y:S01]  /*1a3b0*/  LOP3.LUT R2, R11, R2, RZ, 0x3c, !PT ;  /* 0x000000020b027212 */ /* 0x000fe200078e3cff */
[----:B--2---:R-:W-:Y:S06]  /*1a3c0*/  @!P0 BRA `(.L_x_624) ;  /* 0x0000000800d08947 */ /* 0x004fec0003800000 */
.L_x_658:
[----:B------:R-:W-:Y:S02]  /*1a3d0*/  LEA R3, R0, R3, 0x3 ;  /* 0x0000000300037211 */ /* 0x000fe400078e18ff */
[----:B------:R-:W-:-:S07]  /*1a3e0*/  SHF.L.U32 R0, R2, 0x1f, RZ ;  /* 0x0000001f02007819 */ /* 0x000fce00000006ff */
.L_x_625:
[----:B---3--:R3:W4:Y:S02]  /*1a3f0*/  SYNCS.PHASECHK.TRANS64.TRYWAIT P0, [R3+URZ], R0 ;  /* 0x00000000030075a7 */ /* 0x008724000800017f */
[----:B----4-:R-:W-:Y:S05]  /*1a400*/  @!P0 NANOSLEEP.SYNCS 0x989680 ;  /* 0x009896800000895d */ /* 0x010fea0003900000 */
[----:B------:R-:W4:Y:S02]  /*1a410*/  @!P0 SYNCS.PHASECHK.TRANS64 P0, [R3+URZ], R0 ;  /* 0x00000000030085a7 */ /* 0x000f24000800007f */
[----:B----4-:R-:W-:Y:S05]  /*1a420*/  @!P0 BRA `(.L_x_625) ;  /* 0xfffffffc00f08947 */ /* 0x010fea000383ffff */
.L_x_616:
[----:B------:R-:W-:Y:S05]  /*1a430*/  BSYNC B0 ;  /* 0x0000000000007941 */ /* 0x000fea0003800000 */
.L_x_615:
[----:B------:R-:W-:Y:S05]  /*1a440*/  EXIT ;  /* 0x000000000000794d */ /* 0x000fea0003800000 */
.L_x_25:
[----:B---3--:R-:W-:-:S04]  /*1a450*/  MOV R3, UR4 ;  /* 0x0000000400037c02 */ /* 0x008fc80008000f00 */
[----:B------:R3:W4:Y:S03]  /*1a460*/  SYNCS.PHASECHK.TRANS64.TRYWAIT P0, [R3+URZ], R0 ;  /* 0x00000000030075a7 */ /* 0x000726000800017f */
[----:B----4-:R-:W-:Y:S05]  /*1a470*/  @!P0 NANOSLEEP.SYNCS 0x989680 ;  /* 0x009896800000895d */ /* 0x010fea0003900000 */
[----:B------:R-:W4:Y:S02]  /*1a480*/  @!P0 SYNCS.PHASECHK.TRANS64 P0, [R3+URZ], R0 ;  /* 0x00000000030085a7 */ /* 0x000f24000800007f */
[----:B----4-:R-:W-:Y:S05]  /*1a490*/  @!P0 BRA `(.L_x_25) ;  /* 0xfffffffc00ec8947 */ /* 0x010fea000383ffff */
[----:B------:R-:W-:Y:S05]  /*1a4a0*/  BRA `(.L_x_24) ;  /* 0xfffffe7c00f07947 */ /* 0x000fea000383ffff */
.L_x_31:
[----:B---3--:R-:W-:-:S04]  /*1a4b0*/  MOV R6, UR6 ;  /* 0x0000000600067c02 */ /* 0x008fc80008000f00 */
[----:B------:R3:W4:Y:S03]  /*1a4c0*/  SYNCS.PHASECHK.TRANS64.TRYWAIT P0, [R6+URZ], R4 ;  /* 0x00000004060075a7 */ /* 0x000726000800017f */
[----:B----4-:R-:W-:Y:S05]  /*1a4d0*/  @!P0 NANOSLEEP.SYNCS 0x989680 ;  /* 0x009896800000895d */ /* 0x010fea0003900000 */
[----:B------:R-:W4:Y:S02]  /*1a4e0*/  @!P0 SYNCS.PHASECHK.TRANS64 P0, [R6+URZ], R4 ;  /* 0x00000004060085a7 */ /* 0x000f24000800007f */
[----:B----4-:R-:W-:Y:S05]  /*1a4f0*/  @!P0 BRA `(.L_x_31) ;  /* 0xfffffffc00ec8947 */ /* 0x010fea000383ffff */
[----:B------:R-:W-:Y:S05]  /*1a500*/  BRA `(.L_x_30) ;  /* 0xfffffe9000f07947 */ /* 0x000fea000383ffff */
.L_x_55:
[----:B-1----:R1:W3:Y:S02]  /*1a510*/  SYNCS.PHASECHK.TRANS64.TRYWAIT P2, [R13+URZ+0x80], R0 ;  /* 0x000080000d0075a7 */ /* 0x0022e4000804017f */
[----:B---3--:R-:W-:Y:S05]  /*1a520*/  @!P2 NANOSLEEP.SYNCS 0x989680 ;  /* 0x009896800000a95d */ /* 0x008fea0003900000 */
[----:B------:R-:W3:Y:S02]  /*1a530*/  @!P2 SYNCS.PHASECHK.TRANS64 P2, [R13+URZ+0x80], R0 ;  /* 0x000080000d00a5a7 */ /* 0x000ee4000804007f */
[----:B---3--:R-:W-:Y:S05]  /*1a540*/  @!P2 BRA `(.L_x_55) ;  /* 0xfffffffc00f0a947 */ /* 0x008fea000383ffff */
[----:B------:R-:W-:Y:S05]  /*1a550*/  BRA `(.L_x_626) ;  /* 0xfffffebc003c7947 */ /* 0x000fea000383ffff */
.L_x_114:
[----:B-1----:R1:W2:Y:S02]  /*1a560*/  SYNCS.PHASECHK.TRANS64.TRYWAIT P2, [R14+URZ+0x80], R3 ;  /* 0x000080030e0075a7 */ /* 0x0022a4000804017f */
[----:B--2---:R-:W-:Y:S05]  /*1a570*/  @!P2 NANOSLEEP.SYNCS 0x989680 ;  /* 0x009896800000a95d */ /* 0x004fea0003900000 */
[----:B------:R-:W2:Y:S02]  /*1a580*/  @!P2 SYNCS.PHASECHK.TRANS64 P2, [R14+URZ+0x80], R3 ;  /* 0x000080030e00a5a7 */ /* 0x000ea4000804007f */
[----:B--2---:R-:W-:Y:S05]  /*1a590*/  @!P2 BRA `(.L_x_114) ;  /* 0xfffffffc00f0a947 */ /* 0x004fea000383ffff */
[----:B------:R-:W-:Y:S05]  /*1a5a0*/  BRA `(.L_x_627) ;  /* 0xfffffedc00bc7947 */ /* 0x000fea000383ffff */
.L_x_173:
[----:B-1----:R1:W2:Y:S02]  /*1a5b0*/  SYNCS.PHASECHK.TRANS64.TRYWAIT P2, [R13+URZ+0x80], R0 ;  /* 0x000080000d0075a7 */ /* 0x0022a4000804017f */
[----:B--2---:R-:W-:Y:S05]  /*1a5c0*/  @!P2 NANOSLEEP.SYNCS 0x989680 ;  /* 0x009896800000a95d */ /* 0x004fea0003900000 */
[----:B------:R-:W2:Y:S02]  /*1a5d0*/  @!P2 SYNCS.PHASECHK.TRANS64 P2, [R13+URZ+0x80], R0 ;  /* 0x000080000d00a5a7 */ /* 0x000ea4000804007f */
[----:B--2---:R-:W-:Y:S05]  /*1a5e0*/  @!P2 BRA `(.L_x_173) ;  /* 0xfffffffc00f0a947 */ /* 0x004fea000383ffff */
[----:B------:R-:W-:Y:S05]  /*1a5f0*/  BRA `(.L_x_628) ;  /* 0xfffffefc00c87947 */ /* 0x000fea000383ffff */
.L_x_232:
[----:B-1----:R1:W2:Y:S02]  /*1a600*/  SYNCS.PHASECHK.TRANS64.TRYWAIT P2, [R0+URZ+0x80], R3 ;  /* 0x00008003000075a7 */ /* 0x0022a4000804017f */
[----:B--2---:R-:W-:Y:S05]  /*1a610*/  @!P2 NANOSLEEP.SYNCS 0x989680 ;  /* 0x009896800000a95d */ /* 0x004fea0003900000 */
[----:B------:R-:W2:Y:S02]  /*1a620*/  @!P2 SYNCS.PHASECHK.TRANS64 P2, [R0+URZ+0x80], R3 ;  /* 0x000080030000a5a7 */ /* 0x000ea4000804007f */
[----:B--2---:R-:W-:Y:S05]  /*1a630*/  @!P2 BRA `(.L_x_232) ;  /* 0xfffffffc00f0a947 */ /* 0x004fea000383ffff */
[----:B------:R-:W-:Y:S05]  /*1a640*/  BRA `(.L_x_629) ;  /* 0xffffff1c00cc7947 */ /* 0x000fea000383ffff */
.L_x_291:
[----:B-1----:R1:W2:Y:S02]  /*1a650*/  SYNCS.PHASECHK.TRANS64.TRYWAIT P2, [R0+URZ+0x80], R3 ;  /* 0x00008003000075a7 */ /* 0x0022a4000804017f */
[----:B--2---:R-:W-:Y:S05]  /*1a660*/  @!P2 NANOSLEEP.SYNCS 0x989680 ;  /* 0x009896800000a95d */ /* 0x004fea0003900000 */
[----:B------:R-:W2:Y:S02]  /*1a670*/  @!P2 SYNCS.PHASECHK.TRANS64 P2, [R0+URZ+0x80], R3 ;  /* 0x000080030000a5a7 */ /* 0x000ea4000804007f */
[----:B--2---:R-:W-:Y:S05]  /*1a680*/  @!P2 BRA `(.L_x_291) ;  /* 0xfffffffc00f0a947 */ /* 0x004fea000383ffff */
[----:B------:R-:W-:Y:S05]  /*1a690*/  BRA `(.L_x_630) ;  /* 0xffffff40001c7947 */ /* 0x000fea000383ffff */
.L_x_350:
[----:B-1----:R1:W2:Y:S02]  /*1a6a0*/  SYNCS.PHASECHK.TRANS64.TRYWAIT P2, [R0+URZ+0x80], R3 ;  /* 0x00008003000075a7 */ /* 0x0022a4000804017f */
[----:B--2---:R-:W-:Y:S05]  /*1a6b0*/  @!P2 NANOSLEEP.SYNCS 0x989680 ;  /* 0x009896800000a95d */ /* 0x004fea0003900000 */
[----:B------:R-:W2:Y:S02]  /*1a6c0*/  @!P2 SYNCS.PHASECHK.TRANS64 P2, [R0+URZ+0x80], R3 ;  /* 0x000080030000a5a7 */ /* 0x000ea4000804007f */
[----:B--2---:R-:W-:Y:S05]  /*1a6d0*/  @!P2 BRA `(.L_x_350) ;  /* 0xfffffffc00f0a947 */ /* 0x004fea000383ffff */
[----:B------:R-:W-:Y:S05]  /*1a6e0*/  BRA `(.L_x_631) ;  /* 0xffffff6000387947 */ /* 0x000fea000383ffff */
.L_x_409:
[----:B-1----:R1:W2:Y:S02]  /*1a6f0*/  SYNCS.PHASECHK.TRANS64.TRYWAIT P2, [R0+URZ+0x80], R3 ;  /* 0x00008003000075a7 */ /* 0x0022a4000804017f */
[----:B--2---:R-:W-:Y:S05]  /*1a700*/  @!P2 NANOSLEEP.SYNCS 0x989680 ;  /* 0x009896800000a95d */ /* 0x004fea0003900000 */
[----:B------:R-:W2:Y:S02]  /*1a710*/  @!P2 SYNCS.PHASECHK.TRANS64 P2, [R0+URZ+0x80], R3 ;  /* 0x000080030000a5a7 */ /* 0x000ea4000804007f */
[----:B--2---:R-:W-:Y:S05]  /*1a720*/  @!P2 BRA `(.L_x_409) ;  /* 0xfffffffc00f0a947 */ /* 0x004fea000383ffff */
[----:B------:R-:W-:Y:S05]  /*1a730*/  BRA `(.L_x_632) ;  /* 0xffffff8000947947 */ /* 0x000fea000383ffff */
.L_x_468:
[----:B-1----:R1:W2:Y:S02]  /*1a740*/  SYNCS.PHASECHK.TRANS64.TRYWAIT P0, [R3+URZ+0x80], R0 ;  /* 0x00008000030075a7 */ /* 0x0022a4000800017f */
[----:B--2---:R-:W-:Y:S05]  /*1a750*/  @!P0 NANOSLEEP.SYNCS 0x989680 ;  /* 0x009896800000895d */ /* 0x004fea0003900000 */
[----:B------:R-:W2:Y:S02]  /*1a760*/  @!P0 SYNCS.PHASECHK.TRANS64 P0, [R3+URZ+0x80], R0 ;  /* 0x00008000030085a7 */ /* 0x000ea4000800007f */
[----:B--2---:R-:W-:Y:S05]  /*1a770*/  @!P0 BRA `(.L_x_468) ;  /* 0xfffffffc00f08947 */ /* 0x004fea000383ffff */
[----:B------:R-:W-:Y:S05]  /*1a780*/  BRA `(.L_x_633) ;  /* 0xffffffa000b07947 */ /* 0x000fea000383ffff */
.L_x_532:
[----:B-1----:R-:W-:-:S04]  /*1a790*/  MOV R3, UR4 ;  /* 0x0000000400037c02 */ /* 0x002fc80008000f00 */
[----:B------:R1:W2:Y:S03]  /*1a7a0*/  SYNCS.PHASECHK.TRANS64.TRYWAIT P0, [R3+URZ+0xc8], R0 ;  /* 0x0000c800030075a7 */ /* 0x0002a6000800017f */
[----:B--2---:R-:W-:Y:S05]  /*1a7b0*/  @!P0 NANOSLEEP.SYNCS 0x989680 ;  /* 0x009896800000895d */ /* 0x004fea0003900000 */
[----:B------:R-:W2:Y:S02]  /*1a7c0*/  @!P0 SYNCS.PHASECHK.TRANS64 P0, [R3+URZ+0xc8], R0 ;  /* 0x0000c800030085a7 */ /* 0x000ea4000800007f */
[----:B--2---:R-:W-:Y:S05]  /*1a7d0*/  @!P0 BRA `(.L_x_532) ;  /* 0xfffffffc00ec8947 */ /* 0x004fea000383ffff */
[----:B------:R-:W-:Y:S05]  /*1a7e0*/  BRA `(.L_x_531) ;  /* 0xffffffd000507947 */ /* 0x000fea000383ffff */
.L_x_541:
[----:B-1----:R-:W-:-:S04]  /*1a7f0*/  MOV R3, UR13 ;  /* 0x0000000d00037c02 */ /* 0x002fc80008000f00 */
[----:B------:R1:W2:Y:S03]  /*1a800*/  SYNCS.PHASECHK.TRANS64.TRYWAIT P2, [R3+URZ+0xa0], R2 ;  /* 0x0000a002030075a7 */ /* 0x0002a6000804017f */
[----:B--2---:R-:W-:Y:S05]  /*1a810*/  @!P2 NANOSLEEP.SYNCS 0x989680 ;  /* 0x009896800000a95d */ /* 0x004fea0003900000 */
[----:B------:R-:W2:Y:S02]  /*1a820*/  @!P2 SYNCS.PHASECHK.TRANS64 P2, [R3+URZ+0xa0], R2 ;  /* 0x0000a0020300a5a7 */ /* 0x000ea4000804007f */
[----:B--2---:R-:W-:Y:S05]  /*1a830*/  @!P2 BRA `(.L_x_541) ;  /* 0xfffffffc00eca947 */ /* 0x004fea000383ffff */
[----:B------:R-:W-:Y:S05]  /*1a840*/  BRA `(.L_x_634) ;  /* 0xffffffd400447947 */ /* 0x000fea000383ffff */
.L_x_547:
[----:B-12---:R-:W-:-:S04]  /*1a850*/  MOV R3, UR13 ;  /* 0x0000000d00037c02 */ /* 0x006fc80008000f00 */
[----:B------:R1:W2:Y:S03]  /*1a860*/  SYNCS.PHASECHK.TRANS64.TRYWAIT P2, [R3+URZ+0xa8], R2 ;  /* 0x0000a802030075a7 */ /* 0x0002a6000804017f */
[----:B--2---:R-:W-:Y:S05]  /*1a870*/  @!P2 NANOSLEEP.SYNCS 0x989680 ;  /* 0x009896800000a95d */ /* 0x004fea0003900000 */
[----:B------:R-:W2:Y:S02]  /*1a880*/  @!P2 SYNCS.PHASECHK.TRANS64 P2, [R3+URZ+0xa8], R2 ;  /* 0x0000a8020300a5a7 */ /* 0x000ea4000804007f */
[----:B--2---:R-:W-:Y:S05]  /*1a890*/  @!P2 BRA `(.L_x_547) ;  /* 0xfffffffc00eca947 */ /* 0x004fea000383ffff */
[----:B------:R-:W-:Y:S05]  /*1a8a0*/  BRA `(.L_x_635) ;  /* 0xffffffd4008c7947 */ /* 0x000fea000383ffff */
.L_x_553:
[----:B-123--:R-:W-:-:S04]  /*1a8b0*/  MOV R3, UR13 ;  /* 0x0000000d00037c02 */ /* 0x00efc80008000f00 */
[----:B------:R1:W2:Y:S03]  /*1a8c0*/  SYNCS.PHASECHK.TRANS64.TRYWAIT P2, [R3+URZ+0xb0], R2 ;  /* 0x0000b002030075a7 */ /* 0x0002a6000804017f */
[----:B--2---:R-:W-:Y:S05]  /*1a8d0*/  @!P2 NANOSLEEP.SYNCS 0x989680 ;  /* 0x009896800000a95d */ /* 0x004fea0003900000 */
[----:B------:R-:W2:Y:S02]  /*1a8e0*/  @!P2 SYNCS.PHASECHK.TRANS64 P2, [R3+URZ+0xb0], R2 ;  /* 0x0000b0020300a5a7 */ /* 0x000ea4000804007f */
[----:B--2---:R-:W-:Y:S05]  /*1a8f0*/  @!P2 BRA `(.L_x_553) ;  /* 0xfffffffc00eca947 */ /* 0x004fea000383ffff */
[----:B------:R-:W-:Y:S05]  /*1a900*/  BRA `(.L_x_636) ;  /* 0xffffffd400e07947 */ /* 0x000fea000383ffff */
.L_x_559:
[----:B-1234-:R-:W-:-:S04]  /*1a910*/  MOV R3, UR13 ;  /* 0x0000000d00037c02 */ /* 0x01efc80008000f00 */
[----:B------:R1:W2:Y:S03]  /*1a920*/  SYNCS.PHASECHK.TRANS64.TRYWAIT P2, [R3+URZ+0xb8], R2 ;  /* 0x0000b802030075a7 */ /* 0x0002a6000804017f */
[----:B--2---:R-:W-:Y:S05]  /*1a930*/  @!P2 NANOSLEEP.SYNCS 0x989680 ;  /* 0x009896800000a95d */ /* 0x004fea0003900000 */
[----:B------:R-:W2:Y:S02]  /*1a940*/  @!P2 SYNCS.PHASECHK.TRANS64 P2, [R3+URZ+0xb8], R2 ;  /* 0x0000b8020300a5a7 */ /* 0x000ea4000804007f */
[----:B--2---:R-:W-:Y:S05]  /*1a950*/  @!P2 BRA `(.L_x_559) ;  /* 0xfffffffc00eca947 */ /* 0x004fea000383ffff */
[----:B------:R-:W-:Y:S05]  /*1a960*/  BRA `(.L_x_637) ;  /* 0xffffffd8002c7947 */ /* 0x000fea000383ffff */
.L_x_565:
[----:B-1234-:R-:W-:-:S04]  /*1a970*/  MOV R3, UR13 ;  /* 0x0000000d00037c02 */ /* 0x01efc80008000f00 */
[----:B------:R1:W2:Y:S03]  /*1a980*/  SYNCS.PHASECHK.TRANS64.TRYWAIT P2, [R3+URZ+0xa0], R2 ;  /* 0x0000a002030075a7 */ /* 0x0002a6000804017f */
[----:B--2---:R-:W-:Y:S05]  /*1a990*/  @!P2 NANOSLEEP.SYNCS 0x989680 ;  /* 0x009896800000a95d */ /* 0x004fea0003900000 */
[----:B------:R-:W2:Y:S02]  /*1a9a0*/  @!P2 SYNCS.PHASECHK.TRANS64 P2, [R3+URZ+0xa0], R2 ;  /* 0x0000a0020300a5a7 */ /* 0x000ea4000804007f */
[----:B--2---:R-:W-:Y:S05]  /*1a9b0*/  @!P2 BRA `(.L_x_565) ;  /* 0xfffffffc00eca947 */ /* 0x004fea000383ffff */
[----:B------:R-:W-:Y:S05]  /*1a9c0*/  BRA `(.L_x_638) ;  /* 0xffffffd800807947 */ /* 0x000fea000383ffff */
.L_x_571:
[----:B-1234-:R-:W-:-:S04]  /*1a9d0*/  MOV R3, UR13 ;  /* 0x0000000d00037c02 */ /* 0x01efc80008000f00 */
[----:B------:R1:W2:Y:S03]  /*1a9e0*/  SYNCS.PHASECHK.TRANS64.TRYWAIT P2, [R3+URZ+0xa8], R2 ;  /* 0x0000a802030075a7 */ /* 0x0002a6000804017f */
[----:B--2---:R-:W-:Y:S05]  /*1a9f0*/  @!P2 NANOSLEEP.SYNCS 0x989680 ;  /* 0x009896800000a95d */ /* 0x004fea0003900000 */
[----:B------:R-:W2:Y:S02]  /*1aa00*/  @!P2 SYNCS.PHASECHK.TRANS64 P2, [R3+URZ+0xa8], R2 ;  /* 0x0000a8020300a5a7 */ /* 0x000ea4000804007f */
[----:B--2---:R-:W-:Y:S05]  /*1aa10*/  @!P2 BRA `(.L_x_571) ;  /* 0xfffffffc00eca947 */ /* 0x004fea000383ffff */
[----:B------:R-:W-:Y:S05]  /*1aa20*/  BRA `(.L_x_639) ;  /* 0xffffffd800c07947 */ /* 0x000fea000383ffff */
.L_x_577:
[----:B-1234-:R-:W-:-:S04]  /*1aa30*/  MOV R3, UR13 ;  /* 0x0000000d00037c02 */ /* 0x01efc80008000f00 */
[----:B------:R1:W2:Y:S03]  /*1aa40*/  SYNCS.PHASECHK.TRANS64.TRYWAIT P2, [R3+URZ+0xb0], R2 ;  /* 0x0000b002030075a7 */ /* 0x0002a6000804017f */
[----:B--2---:R-:W-:Y:S05]  /*1aa50*/  @!P2 NANOSLEEP.SYNCS 0x989680 ;  /* 0x009896800000a95d */ /* 0x004fea0003900000 */
[----:B------:R-:W2:Y:S02]  /*1aa60*/  @!P2 SYNCS.PHASECHK.TRANS64 P2, [R3+URZ+0xb0], R2 ;  /* 0x0000b0020300a5a7 */ /* 0x000ea4000804007f */
[----:B--2---:R-:W-:Y:S05]  /*1aa70*/  @!P2 BRA `(.L_x_577) ;  /* 0xfffffffc00eca947 */ /* 0x004fea000383ffff */
[----:B------:R-:W-:Y:S05]  /*1aa80*/  BRA `(.L_x_640) ;  /* 0xffffffdc00087947 */ /* 0x000fea000383ffff */
.L_x_583:
[----:B-1234-:R-:W-:-:S04]  /*1aa90*/  MOV R3, UR13 ;  /* 0x0000000d00037c02 */ /* 0x01efc80008000f00 */
[----:B------:R1:W2:Y:S03]  /*1aaa0*/  SYNCS.PHASECHK.TRANS64.TRYWAIT P2, [R3+URZ+0xb8], R2 ;  /* 0x0000b802030075a7 */ /* 0x0002a6000804017f */
[----:B--2---:R-:W-:Y:S05]  /*1aab0*/  @!P2 NANOSLEEP.SYNCS 0x989680 ;  /* 0x009896800000a95d */ /* 0x004fea0003900000 */
[----:B------:R-:W2:Y:S02]  /*1aac0*/  @!P2 SYNCS.PHASECHK.TRANS64 P2, [R3+URZ+0xb8], R2 ;  /* 0x0000b8020300a5a7 */ /* 0x000ea4000804007f */
[----:B--2---:R-:W-:Y:S05]  /*1aad0*/  @!P2 BRA `(.L_x_583) ;  /* 0xfffffffc00eca947 */ /* 0x004fea000383ffff */
[----:B------:R-:W-:Y:S05]  /*1aae0*/  BRA `(.L_x_641) ;  /* 0xffffffdc00447947 */ /* 0x000fea000383ffff */
.L_x_595:
[----:B-1----:R1:W2:Y:S02]  /*1aaf0*/  SYNCS.PHASECHK.TRANS64.TRYWAIT P0, [R0+URZ+0xa0], R3 ;  /* 0x0000a003000075a7 */ /* 0x0022a4000800017f */
[----:B--2---:R-:W-:Y:S05]  /*1ab00*/  @!P0 NANOSLEEP.SYNCS 0x989680 ;  /* 0x009896800000895d */ /* 0x004fea0003900000 */
[----:B------:R-:W2:Y:S02]  /*1ab10*/  @!P0 SYNCS.PHASECHK.TRANS64 P0, [R0+URZ+0xa0], R3 ;  /* 0x0000a003000085a7 */ /* 0x000ea4000800007f */
[----:B--2---:R-:W-:Y:S05]  /*1ab20*/  @!P0 BRA `(.L_x_595) ;  /* 0xfffffffc00f08947 */ /* 0x004fea000383ffff */
[----:B------:R-:W-:Y:S05]  /*1ab30*/  BRA `(.L_x_642) ;  /* 0xffffffe400507947 */ /* 0x000fea000383ffff */
.L_x_597:
[----:B--2---:R2:W3:Y:S02]  /*1ab40*/  SYNCS.PHASECHK.TRANS64.TRYWAIT P0, [R0+URZ+0xa8], R3 ;  /* 0x0000a803000075a7 */ /* 0x0044e4000800017f */
[----:B---3--:R-:W-:Y:S05]  /*1ab50*/  @!P0 NANOSLEEP.SYNCS 0x989680 ;  /* 0x009896800000895d */ /* 0x008fea0003900000 */
[----:B------:R-:W3:Y:S02]  /*1ab60*/  @!P0 SYNCS.PHASECHK.TRANS64 P0, [R0+URZ+0xa8], R3 ;  /* 0x0000a803000085a7 */ /* 0x000ee4000800007f */
[----:B---3--:R-:W-:Y:S05]  /*1ab70*/  @!P0 BRA `(.L_x_597) ;  /* 0xfffffffc00f08947 */ /* 0x008fea000383ffff */
[----:B------:R-:W-:Y:S05]  /*1ab80*/  BRA `(.L_x_643) ;  /* 0xffffffe4004c7947 */ /* 0x000fea000383ffff */
.L_x_599:
[----:B---3--:R3:W4:Y:S02]  /*1ab90*/  SYNCS.PHASECHK.TRANS64.TRYWAIT P0, [R0+URZ+0xb0], R3 ;  /* 0x0000b003000075a7 */ /* 0x008724000800017f */
[----:B----4-:R-:W-:Y:S05]  /*1aba0*/  @!P0 NANOSLEEP.SYNCS 0x989680 ;  /* 0x009896800000895d */ /* 0x010fea0003900000 */
[----:B------:R-:W4:Y:S02]  /*1abb0*/  @!P0 SYNCS.PHASECHK.TRANS64 P0, [R0+URZ+0xb0], R3 ;  /* 0x0000b003000085a7 */ /* 0x000f24000800007f */
[----:B----4-:R-:W-:Y:S05]  /*1abc0*/  @!P0 BRA `(.L_x_599) ;  /* 0xfffffffc00f08947 */ /* 0x010fea000383ffff */
[----:B------:R-:W-:Y:S05]  /*1abd0*/  BRA `(.L_x_644) ;  /* 0xffffffe400487947 */ /* 0x000fea000383ffff */
.L_x_603:
[----:B------:R-:W-:Y:S01]  /*1abe0*/  BSSY B1, `(.L_x_645) ;  /* 0x0000006000017945 */ /* 0x000fe20003800000 */
[----:B------:R-:W-:-:S07]  /*1abf0*/  MOV R15, 0xffffffff ;  /* 0xffffffff000f7802 */ /* 0x000fce0000000f00 */
[----:B------:R-:W-:Y:S05]  /*1ac00*/  WARPSYNC.COLLECTIVE R15, `(.L_x_646) ;  /* 0x000000000f0c7348 */ /* 0x000fea0003c00000 */
[----:B------:R-:W-:Y:S02]  /*1ac10*/  ELECT P6, UR62, PT ;  /* 0x00000000003e782f */ /* 0x000fe400038c0000 */
[----:B------:R-:W-:Y:S01]  /*1ac20*/  MOV R14, UR62 ;  /* 0x0000003e000e7c02 */ /* 0x000fe20008000f00 */
[----:B------:R-:W-:Y:S10]  /*1ac30*/  ENDCOLLECTIVE ;  /* 0x000000000000791b */ /* 0x000ff40003800000 */
.L_x_646:
[----:B------:R-:W-:Y:S05]  /*1ac40*/  BSYNC B1 ;  /* 0x0000000000017941 */ /* 0x000fea0003800000 */
.L_x_645:
[----:B------:R-:W-:Y:S05]  /*1ac50*/  BRA `(.L_x_647) ;  /* 0xffffffe400cc7947 */ /* 0x000fea000383ffff */
.L_x_606:
[----:B-1----:R1:W3:Y:S02]  /*1ac60*/  SYNCS.PHASECHK.TRANS64.TRYWAIT P0, [R15+URZ+0x40], R6 ;  /* 0x000040060f0075a7 */ /* 0x0022e4000800017f */
[----:B---3--:R-:W-:Y:S05]  /*1ac70*/  @!P0 NANOSLEEP.SYNCS 0x989680 ;  /* 0x009896800000895d */ /* 0x008fea0003900000 */
[----:B------:R-:W3:Y:S02]  /*1ac80*/  @!P0 SYNCS.PHASECHK.TRANS64 P0, [R15+URZ+0x40], R6 ;  /* 0x000040060f0085a7 */ /* 0x000ee4000800007f */
[----:B---3--:R-:W-:Y:S05]  /*1ac90*/  @!P0 BRA `(.L_x_606) ;  /* 0xfffffffc00f08947 */ /* 0x008fea000383ffff */
[----:B------:R-:W-:Y:S05]  /*1aca0*/  BRA `(.L_x_648) ;  /* 0xffffffe800087947 */ /* 0x000fea000383ffff */
.L_x_614:
[----:B------:R-:W-:Y:S01]  /*1acb0*/  BSSY B0, `(.L_x_649) ;  /* 0x0000006000007945 */ /* 0x000fe20003800000 */
[----:B------:R-:W-:-:S07]  /*1acc0*/  MOV R15, 0xffffffff ;  /* 0xffffffff000f7802 */ /* 0x000fce0000000f00 */
[----:B------:R-:W-:Y:S05]  /*1acd0*/  WARPSYNC.COLLECTIVE R15, `(.L_x_650) ;  /* 0x000000000f0c7348 */ /* 0x000fea0003c00000 */
[----:B------:R-:W-:Y:S02]  /*1ace0*/  ELECT P6, UR62, PT ;  /* 0x00000000003e782f */ /* 0x000fe400038c0000 */
[----:B------:R-:W-:Y:S01]  /*1acf0*/  MOV R14, UR62 ;  /* 0x0000003e000e7c02 */ /* 0x000fe20008000f00 */
[----:B------:R-:W-:Y:S10]  /*1ad00*/  ENDCOLLECTIVE ;  /* 0x000000000000791b */ /* 0x000ff40003800000 */
.L_x_650:
[----:B------:R-:W-:Y:S05]  /*1ad10*/  BSYNC B0 ;  /* 0x0000000000007941 */ /* 0x000fea0003800000 */
.L_x_649:
[----:B------:R-:W-:Y:S05]  /*1ad20*/  BRA `(.L_x_651) ;  /* 0xfffffff000807947 */ /* 0x000fea000383ffff */
.L_x_618:
[----:B-1----:R1:W2:Y:S02]  /*1ad30*/  SYNCS.PHASECHK.TRANS64.TRYWAIT P0, [R5+URZ], R2 ;  /* 0x00000002050075a7 */ /* 0x0022a4000800017f */
[----:B--2---:R-:W-:Y:S05]  /*1ad40*/  @!P0 NANOSLEEP.SYNCS 0x989680 ;  /* 0x009896800000895d */ /* 0x004fea0003900000 */
[----:B------:R-:W2:Y:S02]  /*1ad50*/  @!P0 SYNCS.PHASECHK.TRANS64 P0, [R5+URZ], R2 ;  /* 0x00000002050085a7 */ /* 0x000ea4000800007f */
[----:B--2---:R-:W-:Y:S05]  /*1ad60*/  @!P0 BRA `(.L_x_618) ;  /* 0xfffffffc00f08947 */ /* 0x004fea000383ffff */
[----:B------:R-:W-:Y:S05]  /*1ad70*/  BRA `(.L_x_652) ;  /* 0xfffffff000c47947 */ /* 0x000fea000383ffff */
.L_x_619:
[----:B-1----:R1:W2:Y:S02]  /*1ad80*/  SYNCS.PHASECHK.TRANS64.TRYWAIT P0, [R7+URZ], R4 ;  /* 0x00000004070075a7 */ /* 0x0022a4000800017f */
[----:B--2---:R-:W-:Y:S05]  /*1ad90*/  @!P0 NANOSLEEP.SYNCS 0x989680 ;  /* 0x009896800000895d */ /* 0x004fea0003900000 */
[----:B------:R-:W2:Y:S02]  /*1ada0*/  @!P0 SYNCS.PHASECHK.TRANS64 P0, [R7+URZ], R4 ;  /* 0x00000004070085a7 */ /* 0x000ea4000800007f */
[----:B--2---:R-:W-:Y:S05]  /*1adb0*/  @!P0 BRA `(.L_x_619) ;  /* 0xfffffffc00f08947 */ /* 0x004fea000383ffff */
[----:B------:R-:W-:Y:S05]  /*1adc0*/  BRA `(.L_x_653) ;  /* 0xfffffff000d47947 */ /* 0x000fea000383ffff */
.L_x_620:
[----:B-1----:R1:W2:Y:S02]  /*1add0*/  SYNCS.PHASECHK.TRANS64.TRYWAIT P0, [R6+URZ], R5 ;  /* 0x00000005060075a7 */ /* 0x0022a4000800017f */
[----:B--2---:R-:W-:Y:S05]  /*1ade0*/  @!P0 NANOSLEEP.SYNCS 0x989680 ;  /* 0x009896800000895d */ /* 0x004fea0003900000 */
[----:B------:R-:W2:Y:S02]  /*1adf0*/  @!P0 SYNCS.PHASECHK.TRANS64 P0, [R6+URZ], R5 ;  /* 0x00000005060085a7 */ /* 0x000ea4000800007f */
[----:B--2---:R-:W-:Y:S05]  /*1ae00*/  @!P0 BRA `(.L_x_620) ;  /* 0xfffffffc00f08947 */ /* 0x004fea000383ffff */
[----:B------:R-:W-:Y:S05]  /*1ae10*/  BRA `(.L_x_654) ;  /* 0xfffffff000e47947 */ /* 0x000fea000383ffff */
.L_x_621:
[----:B-1----:R1:W2:Y:S02]  /*1ae20*/  SYNCS.PHASECHK.TRANS64.TRYWAIT P0, [R7+URZ], R4 ;  /* 0x00000004070075a7 */ /* 0x0022a4000800017f */
[----:B--2---:R-:W-:Y:S05]  /*1ae30*/  @!P0 NANOSLEEP.SYNCS 0x989680 ;  /* 0x009896800000895d */ /* 0x004fea0003900000 */
[----:B------:R-:W2:Y:S02]  /*1ae40*/  @!P0 SYNCS.PHASECHK.TRANS64 P0, [R7+URZ], R4 ;  /* 0x00000004070085a7 */ /* 0x000ea4000800007f */
[----:B--2---:R-:W-:Y:S05]  /*1ae50*/  @!P0 BRA `(.L_x_621) ;  /* 0xfffffffc00f08947 */ /* 0x004fea000383ffff */
[----:B------:R-:W-:Y:S05]  /*1ae60*/  BRA `(.L_x_655) ;  /* 0xfffffff000f47947 */ /* 0x000fea000383ffff */
.L_x_622:
[----:B-1----:R1:W2:Y:S02]  /*1ae70*/  SYNCS.PHASECHK.TRANS64.TRYWAIT P0, [R6+URZ], R5 ;  /* 0x00000005060075a7 */ /* 0x0022a4000800017f */
[----:B--2---:R-:W-:Y:S05]  /*1ae80*/  @!P0 NANOSLEEP.SYNCS 0x989680 ;  /* 0x009896800000895d */ /* 0x004fea0003900000 */
[----:B------:R-:W2:Y:S02]  /*1ae90*/  @!P0 SYNCS.PHASECHK.TRANS64 P0, [R6+URZ], R5 ;  /* 0x00000005060085a7 */ /* 0x000ea4000800007f */
[----:B--2---:R-:W-:Y:S05]  /*1aea0*/  @!P0 BRA `(.L_x_622) ;  /* 0xfffffffc00f08947 */ /* 0x004fea000383ffff */
[----:B------:R-:W-:Y:S05]  /*1aeb0*/  BRA `(.L_x_656) ;  /* 0xfffffff400047947 */ /* 0x000fea000383ffff */
.L_x_623:
[----:B-1----:R1:W2:Y:S02]  /*1aec0*/  SYNCS.PHASECHK.TRANS64.TRYWAIT P0, [R7+URZ], R4 ;  /* 0x00000004070075a7 */ /* 0x0022a4000800017f */
[----:B--2---:R-:W-:Y:S05]  /*1aed0*/  @!P0 NANOSLEEP.SYNCS 0x989680 ;  /* 0x009896800000895d */ /* 0x004fea0003900000 */
[----:B------:R-:W2:Y:S02]  /*1aee0*/  @!P0 SYNCS.PHASECHK.TRANS64 P0, [R7+URZ], R4 ;  /* 0x00000004070085a7 */ /* 0x000ea4000800007f */
[----:B--2---:R-:W-:Y:S05]  /*1aef0*/  @!P0 BRA `(.L_x_623) ;  /* 0xfffffffc00f08947 */ /* 0x004fea000383ffff */
[----:B------:R-:W-:Y:S05]  /*1af00*/  BRA `(.L_x_657) ;  /* 0xfffffff400147947 */ /* 0x000fea000383ffff */
.L_x_624:
[----:B--2---:R2:W3:Y:S02]  /*1af10*/  SYNCS.PHASECHK.TRANS64.TRYWAIT P0, [R6+URZ], R5 ;  /* 0x00000005060075a7 */ /* 0x0044e4000800017f */
[----:B---3--:R-:W-:Y:S05]  /*1af20*/  @!P0 NANOSLEEP.SYNCS 0x989680 ;  /* 0x009896800000895d */ /* 0x008fea0003900000 */
[----:B------:R-:W3:Y:S02]  /*1af30*/  @!P0 SYNCS.PHASECHK.TRANS64 P0, [R6+URZ], R5 ;  /* 0x00000005060085a7 */ /* 0x000ee4000800007f */
[----:B---3--:R-:W-:Y:S05]  /*1af40*/  @!P0 BRA `(.L_x_624) ;  /* 0xfffffffc00f08947 */ /* 0x008fea000383ffff */
[----:B------:R-:W-:Y:S05]  /*1af50*/  BRA `(.L_x_658) ;  /* 0xfffffff4001c7947 */ /* 0x000fea000383ffff */
        .weak           $__internal_0_$__cuda_sm20_rcp_rn_f32_slowpath
        .type           $__internal_0_$__cuda_sm20_rcp_rn_f32_slowpath,@function
        .size           $__internal_0_$__cuda_sm20_rcp_rn_f32_slowpath,(.L_x_664 - $__internal_0_$__cuda_sm20_rcp_rn_f32_slowpath)
$__internal_0_$__cuda_sm20_rcp_rn_f32_slowpath:
[----:B------:R-:W-:Y:S01]  /*1af60*/  SHF.L.U32 R3, R0, 0x1, RZ ;  /* 0x0000000100037819 */ /* 0x000fe200000006ff */
[----:B------:R-:W-:Y:S03]  /*1af70*/  BSSY B0, `(.L_x_659) ;  /* 0x0000030000007945 */ /* 0x000fe60003800000 */
[----:B------:R-:W-:-:S04]  /*1af80*/  SHF.R.U32.HI R3, RZ, 0x18, R3 ;  /* 0x00000018ff037819 */ /* 0x000fc80000011603 */
[----:B------:R-:W-:-:S13]  /*1af90*/  ISETP.NE.U32.AND P2, PT, R3, RZ, PT ;  /* 0x000000ff0300720c */ /* 0x000fda0003f45070 */
[----:B------:R-:W-:Y:S05]  /*1afa0*/  @P2 BRA `(.L_x_660) ;  /* 0x0000000000282947 */ /* 0x000fea0003800000 */
[----:B------:R-:W-:-:S04]  /*1afb0*/  SHF.L.U32 R3, R0, 0x1, RZ ;  /* 0x0000000100037819 */ /* 0x000fc800000006ff */
[----:B------:R-:W-:-:S13]  /*1afc0*/  ISETP.NE.AND P2, PT, R3, RZ, PT ;  /* 0x000000ff0300720c */ /* 0x000fda0003f45270 */
[----:B------:R-:W-:Y:S01]  /*1afd0*/  @P2 FFMA R34, R0, 1.84467440737095516160e+19, RZ ;  /* 0x5f80000000222823 */ /* 0x000fe200000000ff */
[----:B------:R-:W-:Y:S08]  /*1afe0*/  @!P2 MUFU.RCP R5, R0 ;  /* 0x000000000005a308 */ /* 0x000ff00000001000 */
[----:B------:R-:W1:Y:S02]  /*1aff0*/  @P2 MUFU.RCP R3, R34 ;  /* 0x0000002200032308 */ /* 0x000e640000001000 */
[----:B-1----:R-:W-:-:S04]  /*1b000*/  @P2 FFMA R35, R34, R3, -1 ;  /* 0xbf80000022232423 */ /* 0x002fc80000000003 */
[----:B------:R-:W-:-:S04]  /*1b010*/  @P2 FADD.FTZ R36, -R35, -RZ ;  /* 0x800000ff23242221 */ /* 0x000fc80000010100 */
[----:B------:R-:W-:-:S04]  /*1b020*/  @P2 FFMA R3, R3, R36, R3 ;  /* 0x0000002403032223 */ /* 0x000fc80000000003 */
[----:B------:R-:W-:Y:S01]  /*1b030*/  @P2 FFMA R5, R3, 1.84467440737095516160e+19, RZ ;  /* 0x5f80000003052823 */ /* 0x000fe200000000ff */
[----:B------:R-:W-:Y:S06]  /*1b040*/  BRA `(.L_x_661) ;  /* 0x0000000000887947 */ /* 0x000fec0003800000 */
.L_x_660:
[----:B------:R-:W-:-:S04]  /*1b050*/  IADD3 R5, R3, -0xfd, RZ ;  /* 0xffffff0303057810 */ /* 0x000fc80007ffe0ff */
[----:B------:R-:W-:-:S13]  /*1b060*/  ISETP.GT.U32.AND P2, PT, R5, 0x1, PT ;  /* 0x000000010500780c */ /* 0x000fda0003f44070 */
[----:B------:R-:W-:Y:S05]  /*1b070*/  @P2 BRA `(.L_x_662) ;  /* 0x0000000000782947 */ /* 0x000fea0003800000 */
[----:B------:R-:W-:Y:S02]  /*1b080*/  LOP3.LUT R40, R0, 0x7fffff, RZ, 0xc0, !PT ;  /* 0x007fffff00287812 */ /* 0x000fe400078ec0ff */
[----:B------:R-:W-:Y:S02]  /*1b090*/  MOV R36, 0x3 ;  /* 0x0000000300247802 */ /* 0x000fe40000000f00 */
[----:B------:R-:W-:Y:S02]  /*1b0a0*/  LOP3.LUT R40, R40, 0x3f800000, RZ, 0xfc, !PT ;  /* 0x3f80000028287812 */ /* 0x000fe400078efcff */
[----:B------:R-:W-:Y:S02]  /*1b0b0*/  IADD3 R3, R3, -0xfc, RZ ;  /* 0xffffff0403037810 */ /* 0x000fe40007ffe0ff */
[----:B------:R-:W1:Y:S02]  /*1b0c0*/  MUFU.RCP R35, R40 ;  /* 0x0000002800237308 */ /* 0x000e640000001000 */
[----:B-1----:R-:W-:-:S04]  /*1b0d0*/  FFMA R38, R40, R35, -1 ;  /* 0xbf80000028267423 */ /* 0x002fc80000000023 */
[----:B------:R-:W-:-:S04]  /*1b0e0*/  FADD.FTZ R38, -R38, -RZ ;  /* 0x800000ff26267221 */ /* 0x000fc80000010100 */
[CCC-:B------:R-:W-:Y:S01]  /*1b0f0*/  FFMA.RM R34, R35.reuse, R38.reuse, R35.reuse ;  /* 0x0000002623227223 */ /* 0x1c0fe20000004023 */
[----:B------:R-:W-:Y:S01]  /*1b100*/  FFMA.RP R37, R35, R38, R35 ;  /* 0x0000002623257223 */ /* 0x000fe20000008023 */
[----:B------:R-:W-:-:S03]  /*1b110*/  SHF.L.U32 R35, R36, R5, RZ ;  /* 0x0000000524237219 */ /* 0x000fc600000006ff */
[C---:B------:R-:W-:Y:S02]  /*1b120*/  LOP3.LUT R38, R34.reuse, 0x7fffff, RZ, 0xc0, !PT ;  /* 0x007fffff22267812 */ /* 0x040fe400078ec0ff */
[----:B------:R-:W-:Y:S02]  /*1b130*/  FSETP.NEU.FTZ.AND P2, PT, R34, R37, PT ;  /* 0x000000252200720b */ /* 0x000fe40003f5d000 */
[----:B------:R-:W-:Y:S02]  /*1b140*/  LOP3.LUT R34, R38, 0x800000, RZ, 0xfc, !PT ;  /* 0x0080000026227812 */ /* 0x000fe400078efcff */
[----:B------:R-:W-:Y:S02]  /*1b150*/  SEL R36, RZ, 0xffffffff, !P2 ;  /* 0xffffffffff247807 */ /* 0x000fe40005000000 */
[----:B------:R-:W-:Y:S02]  /*1b160*/  LOP3.LUT R38, R35, R34, RZ, 0xc0, !PT ;  /* 0x0000002223267212 */ /* 0x000fe400078ec0ff */
[----:B------:R-:W-:-:S02]  /*1b170*/  IADD3 R36, -R36, RZ, RZ ;  /* 0x000000ff24247210 */ /* 0x000fc40007ffe1ff */
[-C--:B------:R-:W-:Y:S02]  /*1b180*/  SHF.R.U32.HI R38, RZ, R5.reuse, R38 ;  /* 0x00000005ff267219 */ /* 0x080fe40000011626 */
[--C-:B------:R-:W-:Y:S02]  /*1b190*/  LOP3.LUT P3, RZ, R36, R5, R34.reuse, 0xf8, !PT ;  /* 0x0000000524ff7212 */ /* 0x100fe4000786f822 */
[C---:B------:R-:W-:Y:S02]  /*1b1a0*/  LOP3.LUT P2, RZ, R38.reuse, 0x1, RZ, 0xc0, !PT ;  /* 0x0000000126ff7812 */ /* 0x040fe4000784c0ff */
[----:B------:R-:W-:Y:S02]  /*1b1b0*/  LOP3.LUT P4, RZ, R38, 0x2, RZ, 0xc0, !PT ;  /* 0x0000000226ff7812 */ /* 0x000fe4000788c0ff */
[----:B------:R-:W-:Y:S02]  /*1b1c0*/  SHF.R.U32.HI R3, RZ, R3, R34 ;  /* 0x00000003ff037219 */ /* 0x000fe40000011622 */
[----:B------:R-:W-:-:S02]  /*1b1d0*/  PLOP3.LUT P2, PT, P2, P3, P4, 0xe0, 0x0 ;  /* 0x000000000000781c */ /* 0x000fc40001747c40 */
[----:B------:R-:W-:Y:S02]  /*1b1e0*/  LOP3.LUT P3, RZ, R0, 0x7fffff, RZ, 0xc0, !PT ;  /* 0x007fffff00ff7812 */ /* 0x000fe4000786c0ff */
[----:B------:R-:W-:-:S04]  /*1b1f0*/  SEL R5, RZ, 0x1, !P2 ;  /* 0x00000001ff057807 */ /* 0x000fc80005000000 */
[----:B------:R-:W-:-:S04]  /*1b200*/  IADD3 R5, -R5, RZ, RZ ;  /* 0x000000ff05057210 */ /* 0x000fc80007ffe1ff */
[----:B------:R-:W-:-:S13]  /*1b210*/  ISETP.GE.AND P2, PT, R5, RZ, PT ;  /* 0x000000ff0500720c */ /* 0x000fda0003f46270 */
[----:B------:R-:W-:-:S04]  /*1b220*/  @!P2 IADD3 R3, R3, 0x1, RZ ;  /* 0x000000010303a810 */ /* 0x000fc80007ffe0ff */
[----:B------:R-:W-:-:S04]  /*1b230*/  @!P3 SHF.L.U32 R3, R3, 0x1, RZ ;  /* 0x000000010303b819 */ /* 0x000fc800000006ff */
[----:B------:R-:W-:Y:S01]  /*1b240*/  LOP3.LUT R5, R3, 0x80000000, R0, 0xf8, !PT ;  /* 0x8000000003057812 */ /* 0x000fe200078ef800 */
[----:B------:R-:W-:Y:S06]  /*1b250*/  BRA `(.L_x_661) ;  /* 0x0000000000047947 */ /* 0x000fec0003800000 */
.L_x_662:
[----:B------:R1:W2:Y:S02]  /*1b260*/  MUFU.RCP R5, R0 ;  /* 0x0000000000057308 */ /* 0x0002a40000001000 */
.L_x_661:
[----:B------:R-:W-:Y:S05]  /*1b270*/  BSYNC B0 ;  /* 0x0000000000007941 */ /* 0x000fea0003800000 */
.L_x_659:
[----:B-12---:R-:W-:Y:S02]  /*1b280*/  MOV R0, R5 ;  /* 0x0000000500007202 */ /* 0x006fe40000000f00 */
[----:B------:R-:W-:-:S04]  /*1b290*/  MOV R5, 0x0 ;  /* 0x0000000000057802 */ /* 0x000fc80000000f00 */
[----:B------:R-:W-:Y:S05]  /*1b2a0*/  RET.REL.NODEC R4 `(_ZN7cutlass13device_kernelINS_4gemm6kernel13GemmUniversalIN4cute5tupleIJiiiiEEENS1_10collective13CollectiveMmaINS1_37MainloopSm90TmaGmmaWarpSpecializedFP8ILi8ENS5_IJNS4_1CILi2EEENSA_ILi1EEESC_EEENS1_35KernelTmaWarpSpecializedCooperativeEEENS5_IJNSA_ILi256EEENSA_ILi128EEENSA_ILi64EEEEEENS_12float_e4m3_tENS5_IJlSC_lEEESK_SL_NS4_8TiledMMAINS4_8MMA_AtomIJNS4_4SM904GMMA31MMA_64x128x32_F32E4M3E4M3_SS_TNILNSP_7ScaleInE1ELSR_1EEEEEENS4_6LayoutISD_NS5_IJSC_NSA_ILi0EEESV_EEEEENS5_IJNS4_10UnderscoreESY_SY_EEEEENS4_13SM90_TMA_LOADENS4_14ComposedLayoutINS4_7SwizzleILi2ELi4ELi3EEENS4_18smem_ptr_flag_bitsILi8EEENSU_INS5_IJNSA_ILi8EEESI_EEENS5_IJSI_SC_EEEEEEEvNS4_8identityENS4_23SM90_TMA_LOAD_MULTICASTES1B_vS1C_EENS_8epilogue10collective18CollectiveEpilogueINS1F_22Sm90TmaWarpSpecializedILi4ELi2ELi16ELb0ELb0EEEJSJ_NS5_IJSH_NSA_ILi32EEEEEESK_SL_SK_SL_NS1F_6fusion15FusionCallbacksIS1J_NS1M_13LinCombEltActINS1F_6thread7SigmoidESK_fSK_fLNS_15FloatRoundStyleE2EEESJ_S1L_JEEES11_NS12_INS13_ILi1ELi4ELi3EEES16_NSU_INS5_IJS17_S1K_EEENS5_IJS1K_SC_EEEEEEENS4_39AutoVectorizingCopyWithAssumedAlignmentILi128EEENS4_14SM90_TMA_STOREES1Y_S20_NS4_9Copy_AtomIJNS4_17SM90_U32x4_STSM_NENS_6half_tEEEEvEEEvvEEEEvNT_6ParamsE) ;  /* 0xfffffe4c04547950 */ /* 0x000fea0003c3ffff */
.L_x_663:
[----:B------:R-:W-:-:S00]  /*1b2b0*/  BRA `(.L_x_663) ;  /* 0xfffffffc00fc7947 */ /* 0x000fc0000383ffff */
[----:B------:R-:W-:-:S00]  /*1b2c0*/  NOP ;  /* 0x0000000000007918 */ /* 0x000fc00000000000 */
        /* <DEDUP_REMOVED lines=11> */
.L_x_664:


//--------------------- .nv.global.init           --------------------------
	.section	.nv.global.init,"aw",@progbits
.nv.global.init:
	.type		$str$24,@object
	.size		$str$24,($str$25 - $str$24)
$str$24:
        /*0000*/ 	.byte	0x28, 0x61, 0x64, 0x64, 0x72, 0x65, 0x73, 0x73, 0x20, 0x26, 0x20, 0x6d, 0x61, 0x73, 0x6b, 0x29
        /*0010*/ 	.byte	0x20, 0x3d, 0x3d, 0x20, 0x30, 0x00
	.type		$str$25,@object
	.size		$str$25,(__unnamed_1 - $str$25)
$str$25:
        /*0016*/ 	.byte	0x2f, 0x74, 0x6d, 0x70, 0x2f, 0x63, 0x75, 0x74, 0x6c, 0x61, 0x73, 0x73, 0x5f, 0x73, 0x77, 0x65
        /*0026*/ 	.byte	0x65, 0x70, 0x5f, 0x73, 0x72, 0x63, 0x2f, 0x69, 0x6e, 0x63, 0x6c, 0x75, 0x64, 0x65, 0x2f, 0x63
        /*0036*/ 	.byte	0x75, 0x74, 0x65, 0x2f, 0x70, 0x6f, 0x69, 0x6e, 0x74, 0x65, 0x72, 0x5f, 0x66, 0x6c, 0x61, 0x67
        /*0046*/ 	.byte	0x67, 0x65, 0x64, 0x2e, 0x68, 0x70, 0x70, 0x00
	.type		__unnamed_1,@object
	.size		__unnamed_1,(__unnamed_2 - __unnamed_1)
__unnamed_1:
        /* <DEDUP_REMOVED lines=28> */
        /*020e*/ 	.byte	0x3a, 0x43, 0x3c, 0x34, 0x30, 0x39, 0x36, 0x3e, 0x3e, 0x3e, 0x3e, 0x3e, 0x5d, 0x00
	.type		__unnamed_2,@object
	.size		__unnamed_2,(.L_1 - __unnamed_2)
__unnamed_2:
        /* <DEDUP_REMOVED lines=29> */
.L_1:


//--------------------- .nv.shared._ZN7cutlass13device_kernelINS_4gemm6kernel13GemmUniversalIN4cute5tupleIJiiiiEEENS1_10collective13CollectiveMmaINS1_37MainloopSm90TmaGmmaWarpSpecializedFP8ILi8ENS5_IJNS4_1CILi2EEENSA_ILi1EEESC_EEENS1_35KernelTmaWarpSpecializedCooperativeEEENS5_IJNSA_ILi256EEENSA_ILi128EEENSA_ILi64EEEEEENS_12float_e4m3_tENS5_IJlSC_lEEESK_SL_NS4_8TiledMMAINS4_8MMA_AtomIJNS4_4SM904GMMA31MMA_64x128x32_F32E4M3E4M3_SS_TNILNSP_7ScaleInE1ELSR_1EEEEEENS4_6LayoutISD_NS5_IJSC_NSA_ILi0EEESV_EEEEENS5_IJNS4_10UnderscoreESY_SY_EEEEENS4_13SM90_TMA_LOADENS4_14ComposedLayoutINS4_7SwizzleILi2ELi4ELi3EEENS4_18smem_ptr_flag_bitsILi8EEENSU_INS5_IJNSA_ILi8EEESI_EEENS5_IJSI_SC_EEEEEEEvNS4_8identityENS4_23SM90_TMA_LOAD_MULTICASTES1B_vS1C_EENS_8epilogue10collective18CollectiveEpilogueINS1F_22Sm90TmaWarpSpecializedILi4ELi2ELi16ELb0ELb0EEEJSJ_NS5_IJSH_NSA_ILi32EEEEEESK_SL_SK_SL_NS1F_6fusion15FusionCallbacksIS1J_NS1M_13LinCombEltActINS1F_6thread7SigmoidESK_fSK_fLNS_15FloatRoundStyleE2EEESJ_S1L_JEEES11_NS12_INS13_ILi1ELi4ELi3EEES16_NSU_INS5_IJS17_S1K_EEENS5_IJS1K_SC_EEEEEEENS4_39AutoVectorizingCopyWithAssumedAlignmentILi128EEENS4_14SM90_TMA_STOREES1Y_S20_NS4_9Copy_AtomIJNS4_17SM90_U32x4_STSM_NENS_6half_tEEEEvEEEvvEEEEvNT_6ParamsE --------------------------
	.section	.nv.shared._ZN7cutlass13device_kernelINS_4gemm6kernel13GemmUniversalIN4cute5tupleIJiiiiEEENS1_10collective13CollectiveMmaINS1_37MainloopSm90TmaGmmaWarpSpecializedFP8ILi8ENS5_IJNS4_1CILi2EEENSA_ILi1EEESC_EEENS1_35KernelTmaWarpSpecializedCooperativeEEENS5_IJNSA_ILi256EEENSA_ILi128EEENSA_ILi64EEEEEENS_12float_e4m3_tENS5_IJlSC_lEEESK_SL_NS4_8TiledMMAINS4_8MMA_AtomIJNS4_4SM904GMMA31MMA_64x128x32_F32E4M3E4M3_SS_TNILNSP_7ScaleInE1ELSR_1EEEEEENS4_6LayoutISD_NS5_IJSC_NSA_ILi0EEESV_EEEEENS5_IJNS4_10UnderscoreESY_SY_EEEEENS4_13SM90_TMA_LOADENS4_14ComposedLayoutINS4_7SwizzleILi2ELi4ELi3EEENS4_18smem_ptr_flag_bitsILi8EEENSU_INS5_IJNSA_ILi8EEESI_EEENS5_IJSI_SC_EEEEEEEvNS4_8identityENS4_23SM90_TMA_LOAD_MULTICASTES1B_vS1C_EENS_8epilogue10collective18CollectiveEpilogueINS1F_22Sm90TmaWarpSpecializedILi4ELi2ELi16ELb0ELb0EEEJSJ_NS5_IJSH_NSA_ILi32EEEEEESK_SL_SK_SL_NS1F_6fusion15FusionCallbacksIS1J_NS1M_13LinCombEltActINS1F_6thread7SigmoidESK_fSK_fLNS_15FloatRoundStyleE2EEESJ_S1L_JEEES11_NS12_INS13_ILi1ELi4ELi3EEES16_NSU_INS5_IJS17_S1K_EEENS5_IJS1K_SC_EEEEEEENS4_39AutoVectorizingCopyWithAssumedAlignmentILi128EEENS4_14SM90_TMA_STOREES1Y_S20_NS4_9Copy_AtomIJNS4_17SM90_U32x4_STSM_NENS_6half_tEEEEvEEEvvEEEEvNT_6ParamsE,"aw",@nobits
	.sectionflags	@""
	.align	16
	.zero		1024


//--------------------- .nv.shared.reserved.0     --------------------------
	.section	.nv.shared.reserved.0,"aw",@nobits
	.weak		__nv_reservedSMEM_offset_0_alias
	.size		__nv_reservedSMEM_offset_0_alias, 0, 0
	.other		__nv_reservedSMEM_offset_0_alias,@"STO_CUDA_RESERVED_SHARED STV_DEFAULT"
__nv_reservedSMEM_offset_0_alias:
	.zero		0


//--------------------- .nv.global                --------------------------
	.section	.nv.global,"aw",@nobits
.nv.global:
	.type		_ZN39_INTERNAL_936ca5b8_4_k_cu_ae36ce72_27614cute1_E,@object
	.size		_ZN39_INTERNAL_936ca5b8_4_k_cu_ae36ce72_27614cute1_E,(_ZN39_INTERNAL_936ca5b8_4_k_cu_ae36ce72_27614cuda3std3__45__cpo6cbeginE - _ZN39_INTERNAL_936ca5b8_4_k_cu_ae36ce72_27614cute1_E)
_ZN39_INTERNAL_936ca5b8_4_k_cu_ae36ce72_27614cute1_E:
	.zero		1
	.type		_ZN39_INTERNAL_936ca5b8_4_k_cu_ae36ce72_27614cuda3std3__45__cpo6cbeginE,@object
	.size		_ZN39_INTERNAL_936ca5b8_4_k_cu_ae36ce72_27614cuda3std3__45__cpo6cbeginE,(_ZN39_INTERNAL_936ca5b8_4_k_cu_ae36ce72_27614cuda3std3__48in_placeE - _ZN39_INTERNAL_936ca5b8_4_k_cu_ae36ce72_27614cuda3std3__45__cpo6cbeginE)
_ZN39_INTERNAL_936ca5b8_4_k_cu_ae36ce72_27614cuda3std3__45__cpo6cbeginE:
	.zero		1
	.type		_ZN39_INTERNAL_936ca5b8_4_k_cu_ae36ce72_27614cuda3std3__48in_placeE,@object
	.size		_ZN39_INTERNAL_936ca5b8_4_k_cu_ae36ce72_27614cuda3std3__48in_placeE,(_ZN39_INTERNAL_936ca5b8_4_k_cu_ae36ce72_27614cuda3std6ranges3__45__cpo9iter_moveE - _ZN39_INTERNAL_936ca5b8_4_k_cu_ae36ce72_27614cuda3std3__48in_placeE)
_ZN39_INTERNAL_936ca5b8_4_k_cu_ae36ce72_27614cuda3std3__48in_placeE:
	.zero		1
	.type		_ZN39_INTERNAL_936ca5b8_4_k_cu_ae36ce72_27614cuda3std6ranges3__45__cpo9iter_moveE,@object
	.size		_ZN39_INTERNAL_936ca5b8_4_k_cu_ae36ce72_27614cuda3std6ranges3__45__cpo9iter_moveE,(_ZN39_INTERNAL_936ca5b8_4_k_cu_ae36ce72_27614cuda3std3__45__cpo5beginE - _ZN39_INTERNAL_936ca5b8_4_k_cu_ae36ce72_27614cuda3std6ranges3__45__cpo9iter_moveE)
_ZN39_INTERNAL_936ca5b8_4_k_cu_ae36ce72_27614cuda3std6ranges3__45__cpo9iter_moveE:
	.zero		1
	.type		_ZN39_INTERNAL_936ca5b8_4_k_cu_ae36ce72_27614cuda3std3__45__cpo5beginE,@object
	.size		_ZN39_INTERNAL_936ca5b8_4_k_cu_ae36ce72_27614cuda3std3__45__cpo5beginE,(_ZN39_INTERNAL_936ca5b8_4_k_cu_ae36ce72_27614cuda3std3__441_GLOBAL__N__936ca5b8_4_k_cu_ae36ce72_27616ignoreE - _ZN39_INTERNAL_936ca5b8_4_k_cu_ae36ce72_27614cuda3std3__45__cpo5beginE)
_ZN39_INTERNAL_936ca5b8_4_k_cu_ae36ce72_27614cuda3std3__45__cpo5beginE:
	.zero		1
	.type		_ZN39_INTERNAL_936ca5b8_4_k_cu_ae36ce72_27614cuda3std3__441_GLOBAL__N__936ca5b8_4_k_cu_ae36ce72_27616ignoreE,@object
	.size		_ZN39_INTERNAL_936ca5b8_4_k_cu_ae36ce72_27614cuda3std3__441_GLOBAL__N__936ca5b8_4_k_cu_ae36ce72_27616ignoreE,(_ZN39_INTERNAL_936ca5b8_4_k_cu_ae36ce72_27614cute7productE - _ZN39_INTERNAL_936ca5b8_4_k_cu_ae36ce72_27614cuda3std3__441_GLOBAL__N__936ca5b8_4_k_cu_ae36ce72_27616ignoreE)
_ZN39_INTERNAL_936ca5b8_4_k_cu_ae36ce72_27614cuda3std3__441_GLOBAL__N__936ca5b8_4_k_cu_ae36ce72_27616ignoreE:
	.zero		1
	.type		_ZN39_INTERNAL_936ca5b8_4_k_cu_ae36ce72_27614cute7productE,@object
	.size		_ZN39_INTERNAL_936ca5b8_4_k_cu_ae36ce72_27614cute7productE,(_ZN39_INTERNAL_936ca5b8_4_k_cu_ae36ce72_27614cuda3std3__45__cpo3endE - _ZN39_INTERNAL_936ca5b8_4_k_cu_ae36ce72_27614cute7productE)
_ZN39_INTERNAL_936ca5b8_4_k_cu_ae36ce72_27614cute7productE:
	.zero		1
	.type		_ZN39_INTERNAL_936ca5b8_4_k_cu_ae36ce72_27614cuda3std3__45__cpo3endE,@object
	.size		_ZN39_INTERNAL_936ca5b8_4_k_cu_ae36ce72_27614cuda3std3__45__cpo3endE,(_ZN39_INTERNAL_936ca5b8_4_k_cu_ae36ce72_27614cuda3std3__419piecewise_constructE - _ZN39_INTERNAL_936ca5b8_4_k_cu_ae36ce72_27614cuda3std3__45__cpo3endE)
_ZN39_INTERNAL_936ca5b8_4_k_cu_ae36ce72_27614cuda3std3__45__cpo3endE:
	.zero		1
	.type		_ZN39_INTERNAL_936ca5b8_4_k_cu_ae36ce72_27614cuda3std3__419piecewise_constructE,@object
	.size		_ZN39_INTERNAL_936ca5b8_4_k_cu_ae36ce72_27614cuda3std3__419piecewise_constructE,(_ZN39_INTERNAL_936ca5b8_4_k_cu_ae36ce72_27614cuda3std3__45__cpo4cendE - _ZN39_INTERNAL_936ca5b8_4_k_cu_ae36ce72_27614cuda3std3__419piecewise_constructE)
_ZN39_INTERNAL_936ca5b8_4_k_cu_ae36ce72_27614cuda3std3__419piecewise_constructE:
	.zero		1
	.type		_ZN39_INTERNAL_936ca5b8_4_k_cu_ae36ce72_27614cuda3std3__45__cpo4cendE,@object
	.size		_ZN39_INTERNAL_936ca5b8_4_k_cu_ae36ce72_27614cuda3std3__45__cpo4cendE,(_ZN39_INTERNAL_936ca5b8_4_k_cu_ae36ce72_27614cuda3std6ranges3__45__cpo4swapE - _ZN39_INTERNAL_936ca5b8_4_k_cu_ae36ce72_27614cuda3std3__45__cpo4cendE)
_ZN39_INTERNAL_936ca5b8_4_k_cu_ae36ce72_27614cuda3std3__45__cpo4cendE:
	.zero		1
	.type		_ZN39_INTERNAL_936ca5b8_4_k_cu_ae36ce72_27614cuda3std6ranges3__45__cpo4swapE,@object
	.size		_ZN39_INTERNAL_936ca5b8_4_k_cu_ae36ce72_27614cuda3std6ranges3__45__cpo4swapE,(.L_9 - _ZN39_INTERNAL_936ca5b8_4_k_cu_ae36ce72_27614cuda3std6ranges3__45__cpo4swapE)
_ZN39_INTERNAL_936ca5b8_4_k_cu_ae36ce72_27614cuda3std6ranges3__45__cpo4swapE:
	.zero		1
.L_9:


//--------------------- .nv.constant0._ZN7cutlass13device_kernelINS_4gemm6kernel13GemmUniversalIN4cute5tupleIJiiiiEEENS1_10collective13CollectiveMmaINS1_37MainloopSm90TmaGmmaWarpSpecializedFP8ILi8ENS5_IJNS4_1CILi2EEENSA_ILi1EEESC_EEENS1_35KernelTmaWarpSpecializedCooperativeEEENS5_IJNSA_ILi256EEENSA_ILi128EEENSA_ILi64EEEEEENS_12float_e4m3_tENS5_IJlSC_lEEESK_SL_NS4_8TiledMMAINS4_8MMA_AtomIJNS4_4SM904GMMA31MMA_64x128x32_F32E4M3E4M3_SS_TNILNSP_7ScaleInE1ELSR_1EEEEEENS4_6LayoutISD_NS5_IJSC_NSA_ILi0EEESV_EEEEENS5_IJNS4_10UnderscoreESY_SY_EEEEENS4_13SM90_TMA_LOADENS4_14ComposedLayoutINS4_7SwizzleILi2ELi4ELi3EEENS4_18smem_ptr_flag_bitsILi8EEENSU_INS5_IJNSA_ILi8EEESI_EEENS5_IJSI_SC_EEEEEEEvNS4_8identityENS4_23SM90_TMA_LOAD_MULTICASTES1B_vS1C_EENS_8epilogue10collective18CollectiveEpilogueINS1F_22Sm90TmaWarpSpecializedILi4ELi2ELi16ELb0ELb0EEEJSJ_NS5_IJSH_NSA_ILi32EEEEEESK_SL_SK_SL_NS1F_6fusion15FusionCallbacksIS1J_NS1M_13LinCombEltActINS1F_6thread7SigmoidESK_fSK_fLNS_15FloatRoundStyleE2EEESJ_S1L_JEEES11_NS12_INS13_ILi1ELi4ELi3EEES16_NSU_INS5_IJS17_S1K_EEENS5_IJS1K_SC_EEEEEEENS4_39AutoVectorizingCopyWithAssumedAlignmentILi128EEENS4_14SM90_TMA_STOREES1Y_S20_NS4_9Copy_AtomIJNS4_17SM90_U32x4_STSM_NENS_6half_tEEEEvEEEvvEEEEvNT_6ParamsE --------------------------
	.section	.nv.constant0._ZN7cutlass13device_kernelINS_4gemm6kernel13GemmUniversalIN4cute5tupleIJiiiiEEENS1_10collective13CollectiveMmaINS1_37MainloopSm90TmaGmmaWarpSpecializedFP8ILi8ENS5_IJNS4_1CILi2EEENSA_ILi1EEESC_EEENS1_35KernelTmaWarpSpecializedCooperativeEEENS5_IJNSA_ILi256EEENSA_ILi128EEENSA_ILi64EEEEEENS_12float_e4m3_tENS5_IJlSC_lEEESK_SL_NS4_8TiledMMAINS4_8MMA_AtomIJNS4_4SM904GMMA31MMA_64x128x32_F32E4M3E4M3_SS_TNILNSP_7ScaleInE1ELSR_1EEEEEENS4_6LayoutISD_NS5_IJSC_NSA_ILi0EEESV_EEEEENS5_IJNS4_10UnderscoreESY_SY_EEEEENS4_13SM90_TMA_LOADENS4_14ComposedLayoutINS4_7SwizzleILi2ELi4ELi3EEENS4_18smem_ptr_flag_bitsILi8EEENSU_INS5_IJNSA_ILi8EEESI_EEENS5_IJSI_SC_EEEEEEEvNS4_8identityENS4_23SM90_TMA_LOAD_MULTICASTES1B_vS1C_EENS_8epilogue10collective18CollectiveEpilogueINS1F_22Sm90TmaWarpSpecializedILi4ELi2ELi16ELb0ELb0EEEJSJ_NS5_IJSH_NSA_ILi32EEEEEESK_SL_SK_SL_NS1F_6fusion15FusionCallbacksIS1J_NS1M_13LinCombEltActINS1F_6thread7SigmoidESK_fSK_fLNS_15FloatRoundStyleE2EEESJ_S1L_JEEES11_NS12_INS13_ILi1ELi4ELi3EEES16_NSU_INS5_IJS17_S1K_EEENS5_IJS1K_SC_EEEEEEENS4_39AutoVectorizingCopyWithAssumedAlignmentILi128EEENS4_14SM90_TMA_STOREES1Y_S20_NS4_9Copy_AtomIJNS4_17SM90_U32x4_STSM_NENS_6half_tEEEEvEEEvvEEEEvNT_6ParamsE,"a",@progbits
	.sectionflags	@""
	.align	4
.nv.constant0._ZN7cutlass13device_kernelINS_4gemm6kernel13GemmUniversalIN4cute5tupleIJiiiiEEENS1_10collective13CollectiveMmaINS1_37MainloopSm90TmaGmmaWarpSpecializedFP8ILi8ENS5_IJNS4_1CILi2EEENSA_ILi1EEESC_EEENS1_35KernelTmaWarpSpecializedCooperativeEEENS5_IJNSA_ILi256EEENSA_ILi128EEENSA_ILi64EEEEEENS_12float_e4m3_tENS5_IJlSC_lEEESK_SL_NS4_8TiledMMAINS4_8MMA_AtomIJNS4_4SM904GMMA31MMA_64x128x32_F32E4M3E4M3_SS_TNILNSP_7ScaleInE1ELSR_1EEEEEENS4_6LayoutISD_NS5_IJSC_NSA_ILi0EEESV_EEEEENS5_IJNS4_10UnderscoreESY_SY_EEEEENS4_13SM90_TMA_LOADENS4_14ComposedLayoutINS4_7SwizzleILi2ELi4ELi3EEENS4_18smem_ptr_flag_bitsILi8EEENSU_INS5_IJNSA_ILi8EEESI_EEENS5_IJSI_SC_EEEEEEEvNS4_8identityENS4_23SM90_TMA_LOAD_MULTICASTES1B_vS1C_EENS_8epilogue10collective18CollectiveEpilogueINS1F_22Sm90TmaWarpSpecializedILi4ELi2ELi16ELb0ELb0EEEJSJ_NS5_IJSH_NSA_ILi32EEEEEESK_SL_SK_SL_NS1F_6fusion15FusionCallbacksIS1J_NS1M_13LinCombEltActINS1F_6thread7SigmoidESK_fSK_fLNS_15FloatRoundStyleE2EEESJ_S1L_JEEES11_NS12_INS13_ILi1ELi4ELi3EEES16_NSU_INS5_IJS17_S1K_EEENS5_IJS1K_SC_EEEEEEENS4_39AutoVectorizingCopyWithAssumedAlignmentILi128EEENS4_14SM90_TMA_STOREES1Y_S20_NS4_9Copy_AtomIJNS4_17SM90_U32x4_STSM_NENS_6half_tEEEEvEEEvvEEEEvNT_6ParamsE:
	.zero		2432


//--------------------- SYMBOLS --------------------------

	.type		.nv.reservedSmem.offset0,@object
	.size		.nv.reservedSmem.offset0,0x4
	.type		__assertfail,@function
